	.target	sm_80

	.elftype	@"ET_EXEC"


//--------------------- .note.nv.tkinfo           --------------------------
	.section	.note.nv.tkinfo,"",@"SHT_NOTE"
	.sectionflags	@"SHF_NOTE_NV_TKINFO"
	.tkinfo
        /*0018*/ 	.word	0x00000002
        /*0030*/ 	.string	""
        /*0030*/ 	.string	"ptxas"
        /*0030*/ 	.string	"Cuda compilation tools, release 13.0, V13.0.88"
        /*0030*/ 	.string	"Build cuda_13.0.r13.0/compiler.36424714_0"
        /*0030*/ 	.string	"-arch sm_80 -m 64 "



//--------------------- .note.nv.cuinfo           --------------------------
	.section	.note.nv.cuinfo,"",@"SHT_NOTE"
	.sectionflags	@"SHF_NOTE_NV_CUINFO"
        /*0018*/ 	.short	0x0002
        /*001a*/ 	.short	0x0050
        /*001c*/ 	.short	0x0082
	.zero		2


//--------------------- .nv.info                  --------------------------
	.section	.nv.info,"",@"SHT_CUDA_INFO"
	.align	4


	//----- nvinfo : EIATTR_REGCOUNT
	.align		4
        /*0000*/ 	.byte	0x04, 0x2f
        /*0002*/ 	.short	(.L_29 - .L_28)
	.align		4
.L_28:
        /*0004*/ 	.word	index@(_Z21moe_wna16_gemm_kernelI6__halfLi4ELi1EEvPKT_PS1_PKjS3_S6_PKfPKiSA_SA_tttjjjtttbb)
        /*0008*/ 	.word	0x0000001e


	//----- nvinfo : EIATTR_FRAME_SIZE
	.align		4
.L_29:
        /*000c*/ 	.byte	0x04, 0x11
        /*000e*/ 	.short	(.L_31 - .L_30)
	.align		4
.L_30:
        /*0010*/ 	.word	index@($__internal_15_$__cuda_sm20_div_u64)
        /*0014*/ 	.word	0x00000000


	//----- nvinfo : EIATTR_FRAME_SIZE
	.align		4
.L_31:
        /*0018*/ 	.byte	0x04, 0x11
        /*001a*/ 	.short	(.L_33 - .L_32)
	.align		4
.L_32:
        /*001c*/ 	.word	index@(_Z21moe_wna16_gemm_kernelI6__halfLi4ELi1EEvPKT_PS1_PKjS3_S6_PKfPKiSA_SA_tttjjjtttbb)
        /*0020*/ 	.word	0x00000110


	//----- nvinfo : EIATTR_REGCOUNT
	.align		4
.L_33:
        /*0024*/ 	.byte	0x04, 0x2f
        /*0026*/ 	.short	(.L_35 - .L_34)
	.align		4
.L_34:
        /*0028*/ 	.word	index@(_Z21moe_wna16_gemm_kernelI6__halfLi4ELi2EEvPKT_PS1_PKjS3_S6_PKfPKiSA_SA_tttjjjtttbb)
        /*002c*/ 	.word	0x0000001f


	//----- nvinfo : EIATTR_FRAME_SIZE
	.align		4
.L_35:
        /*0030*/ 	.byte	0x04, 0x11
        /*0032*/ 	.short	(.L_37 - .L_36)
	.align		4
.L_36:
        /*0034*/ 	.word	index@($__internal_14_$__cuda_sm20_div_u64)
        /*0038*/ 	.word	0x00000000


	//----- nvinfo : EIATTR_FRAME_SIZE
	.align		4
.L_37:
        /*003c*/ 	.byte	0x04, 0x11
        /*003e*/ 	.short	(.L_39 - .L_38)
	.align		4
.L_38:
        /*0040*/ 	.word	index@(_Z21moe_wna16_gemm_kernelI6__halfLi4ELi2EEvPKT_PS1_PKjS3_S6_PKfPKiSA_SA_tttjjjtttbb)
        /*0044*/ 	.word	0x00000120


	//----- nvinfo : EIATTR_REGCOUNT
	.align		4
.L_39:
        /*0048*/ 	.byte	0x04, 0x2f
        /*004a*/ 	.short	(.L_41 - .L_40)
	.align		4
.L_40:
        /*004c*/ 	.word	index@(_Z21moe_wna16_gemm_kernelI6__halfLi4ELi4EEvPKT_PS1_PKjS3_S6_PKfPKiSA_SA_tttjjjtttbb)
        /*0050*/ 	.word	0x0000001f


	//----- nvinfo : EIATTR_FRAME_SIZE
	.align		4
.L_41:
        /*0054*/ 	.byte	0x04, 0x11
        /*0056*/ 	.short	(.L_43 - .L_42)
	.align		4
.L_42:
        /*0058*/ 	.word	index@($__internal_13_$__cuda_sm20_div_u64)
        /*005c*/ 	.word	0x00000000


	//----- nvinfo : EIATTR_FRAME_SIZE
	.align		4
.L_43:
        /*0060*/ 	.byte	0x04, 0x11
        /*0062*/ 	.short	(.L_45 - .L_44)
	.align		4
.L_44:
        /*0064*/ 	.word	index@(_Z21moe_wna16_gemm_kernelI6__halfLi4ELi4EEvPKT_PS1_PKjS3_S6_PKfPKiSA_SA_tttjjjtttbb)
        /*0068*/ 	.word	0x00000120


	//----- nvinfo : EIATTR_REGCOUNT
	.align		4
.L_45:
        /*006c*/ 	.byte	0x04, 0x2f
        /*006e*/ 	.short	(.L_47 - .L_46)
	.align		4
.L_46:
        /*0070*/ 	.word	index@(_Z21moe_wna16_gemm_kernelI6__halfLi4ELi8EEvPKT_PS1_PKjS3_S6_PKfPKiSA_SA_tttjjjtttbb)
        /*0074*/ 	.word	0x0000001f


	//----- nvinfo : EIATTR_FRAME_SIZE
	.align		4
.L_47:
        /*0078*/ 	.byte	0x04, 0x11
        /*007a*/ 	.short	(.L_49 - .L_48)
	.align		4
.L_48:
        /*007c*/ 	.word	index@($__internal_12_$__cuda_sm20_div_u64)
        /*0080*/ 	.word	0x00000000


	//----- nvinfo : EIATTR_FRAME_SIZE
	.align		4
.L_49:
        /*0084*/ 	.byte	0x04, 0x11
        /*0086*/ 	.short	(.L_51 - .L_50)
	.align		4
.L_50:
        /*0088*/ 	.word	index@(_Z21moe_wna16_gemm_kernelI6__halfLi4ELi8EEvPKT_PS1_PKjS3_S6_PKfPKiSA_SA_tttjjjtttbb)
        /*008c*/ 	.word	0x00000130


	//----- nvinfo : EIATTR_REGCOUNT
	.align		4
.L_51:
        /*0090*/ 	.byte	0x04, 0x2f
        /*0092*/ 	.short	(.L_53 - .L_52)
	.align		4
.L_52:
        /*0094*/ 	.word	index@(_Z21moe_wna16_gemm_kernelI6__halfLi8ELi1EEvPKT_PS1_PKjS3_S6_PKfPKiSA_SA_tttjjjtttbb)
        /*0098*/ 	.word	0x00000020


	//----- nvinfo : EIATTR_FRAME_SIZE
	.align		4
.L_53:
        /*009c*/ 	.byte	0x04, 0x11
        /*009e*/ 	.short	(.L_55 - .L_54)
	.align		4
.L_54:
        /*00a0*/ 	.word	index@($__internal_11_$__cuda_sm20_div_u64)
        /*00a4*/ 	.word	0x00000000


	//----- nvinfo : EIATTR_FRAME_SIZE
	.align		4
.L_55:
        /*00a8*/ 	.byte	0x04, 0x11
        /*00aa*/ 	.short	(.L_57 - .L_56)
	.align		4
.L_56:
        /*00ac*/ 	.word	index@(_Z21moe_wna16_gemm_kernelI6__halfLi8ELi1EEvPKT_PS1_PKjS3_S6_PKfPKiSA_SA_tttjjjtttbb)
        /*00b0*/ 	.word	0x00000110


	//----- nvinfo : EIATTR_REGCOUNT
	.align		4
.L_57:
        /*00b4*/ 	.byte	0x04, 0x2f
        /*00b6*/ 	.short	(.L_59 - .L_58)
	.align		4
.L_58:
        /*00b8*/ 	.word	index@(_Z21moe_wna16_gemm_kernelI6__halfLi8ELi2EEvPKT_PS1_PKjS3_S6_PKfPKiSA_SA_tttjjjtttbb)
        /*00bc*/ 	.word	0x0000001f


	//----- nvinfo : EIATTR_FRAME_SIZE
	.align		4
.L_59:
        /*00c0*/ 	.byte	0x04, 0x11
        /*00c2*/ 	.short	(.L_61 - .L_60)
	.align		4
.L_60:
        /*00c4*/ 	.word	index@($__internal_10_$__cuda_sm20_div_u64)
        /*00c8*/ 	.word	0x00000000


	//----- nvinfo : EIATTR_FRAME_SIZE
	.align		4
.L_61:
        /*00cc*/ 	.byte	0x04, 0x11
        /*00ce*/ 	.short	(.L_63 - .L_62)
	.align		4
.L_62:
        /*00d0*/ 	.word	index@(_Z21moe_wna16_gemm_kernelI6__halfLi8ELi2EEvPKT_PS1_PKjS3_S6_PKfPKiSA_SA_tttjjjtttbb)
        /*00d4*/ 	.word	0x00000120


	//----- nvinfo : EIATTR_REGCOUNT
	.align		4
.L_63:
        /*00d8*/ 	.byte	0x04, 0x2f
        /*00da*/ 	.short	(.L_65 - .L_64)
	.align		4
.L_64:
        /*00dc*/ 	.word	index@(_Z21moe_wna16_gemm_kernelI6__halfLi8ELi4EEvPKT_PS1_PKjS3_S6_PKfPKiSA_SA_tttjjjtttbb)
        /*00e0*/ 	.word	0x0000001f


	//----- nvinfo : EIATTR_FRAME_SIZE
	.align		4
.L_65:
        /*00e4*/ 	.byte	0x04, 0x11
        /*00e6*/ 	.short	(.L_67 - .L_66)
	.align		4
.L_66:
        /*00e8*/ 	.word	index@($__internal_9_$__cuda_sm20_div_u64)
        /*00ec*/ 	.word	0x00000000


	//----- nvinfo : EIATTR_FRAME_SIZE
	.align		4
.L_67:
        /*00f0*/ 	.byte	0x04, 0x11
        /*00f2*/ 	.short	(.L_69 - .L_68)
	.align		4
.L_68:
        /*00f4*/ 	.word	index@(_Z21moe_wna16_gemm_kernelI6__halfLi8ELi4EEvPKT_PS1_PKjS3_S6_PKfPKiSA_SA_tttjjjtttbb)
        /*00f8*/ 	.word	0x00000120


	//----- nvinfo : EIATTR_REGCOUNT
	.align		4
.L_69:
        /*00fc*/ 	.byte	0x04, 0x2f
        /*00fe*/ 	.short	(.L_71 - .L_70)
	.align		4
.L_70:
        /*0100*/ 	.word	index@(_Z21moe_wna16_gemm_kernelI6__halfLi8ELi8EEvPKT_PS1_PKjS3_S6_PKfPKiSA_SA_tttjjjtttbb)
        /*0104*/ 	.word	0x0000001f


	//----- nvinfo : EIATTR_FRAME_SIZE
	.align		4
.L_71:
        /*0108*/ 	.byte	0x04, 0x11
        /*010a*/ 	.short	(.L_73 - .L_72)
	.align		4
.L_72:
        /*010c*/ 	.word	index@($__internal_8_$__cuda_sm20_div_u64)
        /*0110*/ 	.word	0x00000000


	//----- nvinfo : EIATTR_FRAME_SIZE
	.align		4
.L_73:
        /*0114*/ 	.byte	0x04, 0x11
        /*0116*/ 	.short	(.L_75 - .L_74)
	.align		4
.L_74:
        /*0118*/ 	.word	index@(_Z21moe_wna16_gemm_kernelI6__halfLi8ELi8EEvPKT_PS1_PKjS3_S6_PKfPKiSA_SA_tttjjjtttbb)
        /*011c*/ 	.word	0x00000130


	//----- nvinfo : EIATTR_REGCOUNT
	.align		4
.L_75:
        /*0120*/ 	.byte	0x04, 0x2f
        /*0122*/ 	.short	(.L_77 - .L_76)
	.align		4
.L_76:
        /*0124*/ 	.word	index@(_Z21moe_wna16_gemm_kernelI13__nv_bfloat16Li4ELi1EEvPKT_PS1_PKjS3_S6_PKfPKiSA_SA_tttjjjtttbb)
        /*0128*/ 	.word	0x00000019


	//----- nvinfo : EIATTR_FRAME_SIZE
	.align		4
.L_77:
        /*012c*/ 	.byte	0x04, 0x11
        /*012e*/ 	.short	(.L_79 - .L_78)
	.align		4
.L_78:
        /*0130*/ 	.word	index@($__internal_7_$__cuda_sm20_div_u64)
        /*0134*/ 	.word	0x00000000


	//----- nvinfo : EIATTR_FRAME_SIZE
	.align		4
.L_79:
        /*0138*/ 	.byte	0x04, 0x11
        /*013a*/ 	.short	(.L_81 - .L_80)
	.align		4
.L_80:
        /*013c*/ 	.word	index@(_Z21moe_wna16_gemm_kernelI13__nv_bfloat16Li4ELi1EEvPKT_PS1_PKjS3_S6_PKfPKiSA_SA_tttjjjtttbb)
        /*0140*/ 	.word	0x00000110


	//----- nvinfo : EIATTR_REGCOUNT
	.align		4
.L_81:
        /*0144*/ 	.byte	0x04, 0x2f
        /*0146*/ 	.short	(.L_83 - .L_82)
	.align		4
.L_82:
        /*0148*/ 	.word	index@(_Z21moe_wna16_gemm_kernelI13__nv_bfloat16Li4ELi2EEvPKT_PS1_PKjS3_S6_PKfPKiSA_SA_tttjjjtttbb)
        /*014c*/ 	.word	0x0000001a


	//----- nvinfo : EIATTR_FRAME_SIZE
	.align		4
.L_83:
        /*0150*/ 	.byte	0x04, 0x11
        /*0152*/ 	.short	(.L_85 - .L_84)
	.align		4
.L_84:
        /*0154*/ 	.word	index@($__internal_6_$__cuda_sm20_div_u64)
        /*0158*/ 	.word	0x00000000


	//----- nvinfo : EIATTR_FRAME_SIZE
	.align		4
.L_85:
        /*015c*/ 	.byte	0x04, 0x11
        /*015e*/ 	.short	(.L_87 - .L_86)
	.align		4
.L_86:
        /*0160*/ 	.word	index@(_Z21moe_wna16_gemm_kernelI13__nv_bfloat16Li4ELi2EEvPKT_PS1_PKjS3_S6_PKfPKiSA_SA_tttjjjtttbb)
        /*0164*/ 	.word	0x00000120


	//----- nvinfo : EIATTR_REGCOUNT
	.align		4
.L_87:
        /*0168*/ 	.byte	0x04, 0x2f
        /*016a*/ 	.short	(.L_89 - .L_88)
	.align		4
.L_88:
        /*016c*/ 	.word	index@(_Z21moe_wna16_gemm_kernelI13__nv_bfloat16Li4ELi4EEvPKT_PS1_PKjS3_S6_PKfPKiSA_SA_tttjjjtttbb)
        /*0170*/ 	.word	0x0000001a


	//----- nvinfo : EIATTR_FRAME_SIZE
	.align		4
.L_89:
        /*0174*/ 	.byte	0x04, 0x11
        /*0176*/ 	.short	(.L_91 - .L_90)
	.align		4
.L_90:
        /*0178*/ 	.word	index@($__internal_5_$__cuda_sm20_div_u64)
        /*017c*/ 	.word	0x00000000


	//----- nvinfo : EIATTR_FRAME_SIZE
	.align		4
.L_91:
        /*0180*/ 	.byte	0x04, 0x11
        /*0182*/ 	.short	(.L_93 - .L_92)
	.align		4
.L_92:
        /*0184*/ 	.word	index@(_Z21moe_wna16_gemm_kernelI13__nv_bfloat16Li4ELi4EEvPKT_PS1_PKjS3_S6_PKfPKiSA_SA_tttjjjtttbb)
        /*0188*/ 	.word	0x00000120


	//----- nvinfo : EIATTR_REGCOUNT
	.align		4
.L_93:
        /*018c*/ 	.byte	0x04, 0x2f
        /*018e*/ 	.short	(.L_95 - .L_94)
	.align		4
.L_94:
        /*0190*/ 	.word	index@(_Z21moe_wna16_gemm_kernelI13__nv_bfloat16Li4ELi8EEvPKT_PS1_PKjS3_S6_PKfPKiSA_SA_tttjjjtttbb)
        /*0194*/ 	.word	0x0000001a


	//----- nvinfo : EIATTR_FRAME_SIZE
	.align		4
.L_95:
        /*0198*/ 	.byte	0x04, 0x11
        /*019a*/ 	.short	(.L_97 - .L_96)
	.align		4
.L_96:
        /*019c*/ 	.word	index@($__internal_4_$__cuda_sm20_div_u64)
        /*01a0*/ 	.word	0x00000000


	//----- nvinfo : EIATTR_FRAME_SIZE
	.align		4
.L_97:
        /*01a4*/ 	.byte	0x04, 0x11
        /*01a6*/ 	.short	(.L_99 - .L_98)
	.align		4
.L_98:
        /*01a8*/ 	.word	index@(_Z21moe_wna16_gemm_kernelI13__nv_bfloat16Li4ELi8EEvPKT_PS1_PKjS3_S6_PKfPKiSA_SA_tttjjjtttbb)
        /*01ac*/ 	.word	0x00000130


	//----- nvinfo : EIATTR_REGCOUNT
	.align		4
.L_99:
        /*01b0*/ 	.byte	0x04, 0x2f
        /*01b2*/ 	.short	(.L_101 - .L_100)
	.align		4
.L_100:
        /*01b4*/ 	.word	index@(_Z21moe_wna16_gemm_kernelI13__nv_bfloat16Li8ELi1EEvPKT_PS1_PKjS3_S6_PKfPKiSA_SA_tttjjjtttbb)
        /*01b8*/ 	.word	0x00000020


	//----- nvinfo : EIATTR_FRAME_SIZE
	.align		4
.L_101:
        /*01bc*/ 	.byte	0x04, 0x11
        /*01be*/ 	.short	(.L_103 - .L_102)
	.align		4
.L_102:
        /*01c0*/ 	.word	index@($__internal_3_$__cuda_sm20_div_u64)
        /*01c4*/ 	.word	0x00000000


	//----- nvinfo : EIATTR_FRAME_SIZE
	.align		4
.L_103:
        /*01c8*/ 	.byte	0x04, 0x11
        /*01ca*/ 	.short	(.L_105 - .L_104)
	.align		4
.L_104:
        /*01cc*/ 	.word	index@(_Z21moe_wna16_gemm_kernelI13__nv_bfloat16Li8ELi1EEvPKT_PS1_PKjS3_S6_PKfPKiSA_SA_tttjjjtttbb)
        /*01d0*/ 	.word	0x00000110


	//----- nvinfo : EIATTR_REGCOUNT
	.align		4
.L_105:
        /*01d4*/ 	.byte	0x04, 0x2f
        /*01d6*/ 	.short	(.L_107 - .L_106)
	.align		4
.L_106:
        /*01d8*/ 	.word	index@(_Z21moe_wna16_gemm_kernelI13__nv_bfloat16Li8ELi2EEvPKT_PS1_PKjS3_S6_PKfPKiSA_SA_tttjjjtttbb)
        /*01dc*/ 	.word	0x00000020


	//----- nvinfo : EIATTR_FRAME_SIZE
	.align		4
.L_107:
        /*01e0*/ 	.byte	0x04, 0x11
        /*01e2*/ 	.short	(.L_109 - .L_108)
	.align		4
.L_108:
        /*01e4*/ 	.word	index@($__internal_2_$__cuda_sm20_div_u64)
        /*01e8*/ 	.word	0x00000000


	//----- nvinfo : EIATTR_FRAME_SIZE
	.align		4
.L_109:
        /*01ec*/ 	.byte	0x04, 0x11
        /*01ee*/ 	.short	(.L_111 - .L_110)
	.align		4
.L_110:
        /*01f0*/ 	.word	index@(_Z21moe_wna16_gemm_kernelI13__nv_bfloat16Li8ELi2EEvPKT_PS1_PKjS3_S6_PKfPKiSA_SA_tttjjjtttbb)
        /*01f4*/ 	.word	0x00000120


	//----- nvinfo : EIATTR_REGCOUNT
	.align		4
.L_111:
        /*01f8*/ 	.byte	0x04, 0x2f
        /*01fa*/ 	.short	(.L_113 - .L_112)
	.align		4
.L_112:
        /*01fc*/ 	.word	index@(_Z21moe_wna16_gemm_kernelI13__nv_bfloat16Li8ELi4EEvPKT_PS1_PKjS3_S6_PKfPKiSA_SA_tttjjjtttbb)
        /*0200*/ 	.word	0x00000020


	//----- nvinfo : EIATTR_FRAME_SIZE
	.align		4
.L_113:
        /*0204*/ 	.byte	0x04, 0x11
        /*0206*/ 	.short	(.L_115 - .L_114)
	.align		4
.L_114:
        /*0208*/ 	.word	index@($__internal_1_$__cuda_sm20_div_u64)
        /*020c*/ 	.word	0x00000000


	//----- nvinfo : EIATTR_FRAME_SIZE
	.align		4
.L_115:
        /*0210*/ 	.byte	0x04, 0x11
        /*0212*/ 	.short	(.L_117 - .L_116)
	.align		4
.L_116:
        /*0214*/ 	.word	index@(_Z21moe_wna16_gemm_kernelI13__nv_bfloat16Li8ELi4EEvPKT_PS1_PKjS3_S6_PKfPKiSA_SA_tttjjjtttbb)
        /*0218*/ 	.word	0x00000120


	//----- nvinfo : EIATTR_REGCOUNT
	.align		4
.L_117:
        /*021c*/ 	.byte	0x04, 0x2f
        /*021e*/ 	.short	(.L_119 - .L_118)
	.align		4
.L_118:
        /*0220*/ 	.word	index@(_Z21moe_wna16_gemm_kernelI13__nv_bfloat16Li8ELi8EEvPKT_PS1_PKjS3_S6_PKfPKiSA_SA_tttjjjtttbb)
        /*0224*/ 	.word	0x00000020


	//----- nvinfo : EIATTR_FRAME_SIZE
	.align		4
.L_119:
        /*0228*/ 	.byte	0x04, 0x11
        /*022a*/ 	.short	(.L_121 - .L_120)
	.align		4
.L_120:
        /*022c*/ 	.word	index@($__internal_0_$__cuda_sm20_div_u64)
        /*0230*/ 	.word	0x00000000


	//----- nvinfo : EIATTR_FRAME_SIZE
	.align		4
.L_121:
        /*0234*/ 	.byte	0x04, 0x11
        /*0236*/ 	.short	(.L_123 - .L_122)
	.align		4
.L_122:
        /*0238*/ 	.word	index@(_Z21moe_wna16_gemm_kernelI13__nv_bfloat16Li8ELi8EEvPKT_PS1_PKjS3_S6_PKfPKiSA_SA_tttjjjtttbb)
        /*023c*/ 	.word	0x00000130


	//----- nvinfo : EIATTR_MIN_STACK_SIZE
	.align		4
.L_123:
        /*0240*/ 	.byte	0x04, 0x12
        /*0242*/ 	.short	(.L_125 - .L_124)
	.align		4
.L_124:
        /*0244*/ 	.word	index@(_Z21moe_wna16_gemm_kernelI13__nv_bfloat16Li8ELi8EEvPKT_PS1_PKjS3_S6_PKfPKiSA_SA_tttjjjtttbb)
        /*0248*/ 	.word	0x00000130


	//----- nvinfo : EIATTR_MIN_STACK_SIZE
	.align		4
.L_125:
        /*024c*/ 	.byte	0x04, 0x12
        /*024e*/ 	.short	(.L_127 - .L_126)
	.align		4
.L_126:
        /*0250*/ 	.word	index@(_Z21moe_wna16_gemm_kernelI13__nv_bfloat16Li8ELi4EEvPKT_PS1_PKjS3_S6_PKfPKiSA_SA_tttjjjtttbb)
        /*0254*/ 	.word	0x00000120


	//----- nvinfo : EIATTR_MIN_STACK_SIZE
	.align		4
.L_127:
        /*0258*/ 	.byte	0x04, 0x12
        /*025a*/ 	.short	(.L_129 - .L_128)
	.align		4
.L_128:
        /*025c*/ 	.word	index@(_Z21moe_wna16_gemm_kernelI13__nv_bfloat16Li8ELi2EEvPKT_PS1_PKjS3_S6_PKfPKiSA_SA_tttjjjtttbb)
        /*0260*/ 	.word	0x00000120


	//----- nvinfo : EIATTR_MIN_STACK_SIZE
	.align		4
.L_129:
        /*0264*/ 	.byte	0x04, 0x12
        /*0266*/ 	.short	(.L_131 - .L_130)
	.align		4
.L_130:
        /*0268*/ 	.word	index@(_Z21moe_wna16_gemm_kernelI13__nv_bfloat16Li8ELi1EEvPKT_PS1_PKjS3_S6_PKfPKiSA_SA_tttjjjtttbb)
        /*026c*/ 	.word	0x00000110


	//----- nvinfo : EIATTR_MIN_STACK_SIZE
	.align		4
.L_131:
        /*0270*/ 	.byte	0x04, 0x12
        /*0272*/ 	.short	(.L_133 - .L_132)
	.align		4
.L_132:
        /*0274*/ 	.word	index@(_Z21moe_wna16_gemm_kernelI13__nv_bfloat16Li4ELi8EEvPKT_PS1_PKjS3_S6_PKfPKiSA_SA_tttjjjtttbb)
        /*0278*/ 	.word	0x00000130


	//----- nvinfo : EIATTR_MIN_STACK_SIZE
	.align		4
.L_133:
        /*027c*/ 	.byte	0x04, 0x12
        /*027e*/ 	.short	(.L_135 - .L_134)
	.align		4
.L_134:
        /*0280*/ 	.word	index@(_Z21moe_wna16_gemm_kernelI13__nv_bfloat16Li4ELi4EEvPKT_PS1_PKjS3_S6_PKfPKiSA_SA_tttjjjtttbb)
        /*0284*/ 	.word	0x00000120


	//----- nvinfo : EIATTR_MIN_STACK_SIZE
	.align		4
.L_135:
        /*0288*/ 	.byte	0x04, 0x12
        /*028a*/ 	.short	(.L_137 - .L_136)
	.align		4
.L_136:
        /*028c*/ 	.word	index@(_Z21moe_wna16_gemm_kernelI13__nv_bfloat16Li4ELi2EEvPKT_PS1_PKjS3_S6_PKfPKiSA_SA_tttjjjtttbb)
        /*0290*/ 	.word	0x00000120


	//----- nvinfo : EIATTR_MIN_STACK_SIZE
	.align		4
.L_137:
        /*0294*/ 	.byte	0x04, 0x12
        /*0296*/ 	.short	(.L_139 - .L_138)
	.align		4
.L_138:
        /*0298*/ 	.word	index@(_Z21moe_wna16_gemm_kernelI13__nv_bfloat16Li4ELi1EEvPKT_PS1_PKjS3_S6_PKfPKiSA_SA_tttjjjtttbb)
        /*029c*/ 	.word	0x00000110


	//----- nvinfo : EIATTR_MIN_STACK_SIZE
	.align		4
.L_139:
        /*02a0*/ 	.byte	0x04, 0x12
        /*02a2*/ 	.short	(.L_141 - .L_140)
	.align		4
.L_140:
        /*02a4*/ 	.word	index@(_Z21moe_wna16_gemm_kernelI6__halfLi8ELi8EEvPKT_PS1_PKjS3_S6_PKfPKiSA_SA_tttjjjtttbb)
        /*02a8*/ 	.word	0x00000130


	//----- nvinfo : EIATTR_MIN_STACK_SIZE
	.align		4
.L_141:
        /*02ac*/ 	.byte	0x04, 0x12
        /*02ae*/ 	.short	(.L_143 - .L_142)
	.align		4
.L_142:
        /*02b0*/ 	.word	index@(_Z21moe_wna16_gemm_kernelI6__halfLi8ELi4EEvPKT_PS1_PKjS3_S6_PKfPKiSA_SA_tttjjjtttbb)
        /*02b4*/ 	.word	0x00000120


	//----- nvinfo : EIATTR_MIN_STACK_SIZE
	.align		4
.L_143:
        /*02b8*/ 	.byte	0x04, 0x12
        /*02ba*/ 	.short	(.L_145 - .L_144)
	.align		4
.L_144:
        /*02bc*/ 	.word	index@(_Z21moe_wna16_gemm_kernelI6__halfLi8ELi2EEvPKT_PS1_PKjS3_S6_PKfPKiSA_SA_tttjjjtttbb)
        /*02c0*/ 	.word	0x00000120


	//----- nvinfo : EIATTR_MIN_STACK_SIZE
	.align		4
.L_145:
        /*02c4*/ 	.byte	0x04, 0x12
        /*02c6*/ 	.short	(.L_147 - .L_146)
	.align		4
.L_146:
        /*02c8*/ 	.word	index@(_Z21moe_wna16_gemm_kernelI6__halfLi8ELi1EEvPKT_PS1_PKjS3_S6_PKfPKiSA_SA_tttjjjtttbb)
        /*02cc*/ 	.word	0x00000110


	//----- nvinfo : EIATTR_MIN_STACK_SIZE
	.align		4
.L_147:
        /*02d0*/ 	.byte	0x04, 0x12
        /*02d2*/ 	.short	(.L_149 - .L_148)
	.align		4
.L_148:
        /*02d4*/ 	.word	index@(_Z21moe_wna16_gemm_kernelI6__halfLi4ELi8EEvPKT_PS1_PKjS3_S6_PKfPKiSA_SA_tttjjjtttbb)
        /*02d8*/ 	.word	0x00000130


	//----- nvinfo : EIATTR_MIN_STACK_SIZE
	.align		4
.L_149:
        /*02dc*/ 	.byte	0x04, 0x12
        /*02de*/ 	.short	(.L_151 - .L_150)
	.align		4
.L_150:
        /*02e0*/ 	.word	index@(_Z21moe_wna16_gemm_kernelI6__halfLi4ELi4EEvPKT_PS1_PKjS3_S6_PKfPKiSA_SA_tttjjjtttbb)
        /*02e4*/ 	.word	0x00000120


	//----- nvinfo : EIATTR_MIN_STACK_SIZE
	.align		4
.L_151:
        /*02e8*/ 	.byte	0x04, 0x12
        /*02ea*/ 	.short	(.L_153 - .L_152)
	.align		4
.L_152:
        /*02ec*/ 	.word	index@(_Z21moe_wna16_gemm_kernelI6__halfLi4ELi2EEvPKT_PS1_PKjS3_S6_PKfPKiSA_SA_tttjjjtttbb)
        /*02f0*/ 	.word	0x00000120


	//----- nvinfo : EIATTR_MIN_STACK_SIZE
	.align		4
.L_153:
        /*02f4*/ 	.byte	0x04, 0x12
        /*02f6*/ 	.short	(.L_155 - .L_154)
	.align		4
.L_154:
        /*02f8*/ 	.word	index@(_Z21moe_wna16_gemm_kernelI6__halfLi4ELi1EEvPKT_PS1_PKjS3_S6_PKfPKiSA_SA_tttjjjtttbb)
        /*02fc*/ 	.word	0x00000110
.L_155:


//--------------------- .nv.info._Z21moe_wna16_gemm_kernelI13__nv_bfloat16Li8ELi8EEvPKT_PS1_PKjS3_S6_PKfPKiSA_SA_tttjjjtttbb --------------------------
	.section	.nv.info._Z21moe_wna16_gemm_kernelI13__nv_bfloat16Li8ELi8EEvPKT_PS1_PKjS3_S6_PKfPKiSA_SA_tttjjjtttbb,"",@"SHT_CUDA_INFO"
	.sectionflags	@""
	.align	4


	//----- nvinfo : EIATTR_CUDA_API_VERSION
	.align		4
        /*0000*/ 	.byte	0x04, 0x37
        /*0002*/ 	.short	(.L_157 - .L_156)
.L_156:
        /*0004*/ 	.word	0x00000082


	//----- nvinfo : EIATTR_SW2861232_WAR
	.align		4
.L_157:
        /*0008*/ 	.byte	0x01, 0x35
	.zero		2


	//----- nvinfo : EIATTR_PARAM_CBANK
	.align		4
        /*000c*/ 	.byte	0x04, 0x0a
        /*000e*/ 	.short	(.L_159 - .L_158)
	.align		4
.L_158:
        /*0010*/ 	.word	index@(.nv.constant0._Z21moe_wna16_gemm_kernelI13__nv_bfloat16Li8ELi8EEvPKT_PS1_PKjS3_S6_PKfPKiSA_SA_tttjjjtttbb)
        /*0014*/ 	.short	0x0160
        /*0016*/ 	.short	0x0064


	//----- nvinfo : EIATTR_CBANK_PARAM_SIZE
	.align		4
.L_159:
        /*0018*/ 	.byte	0x03, 0x19
        /*001a*/ 	.short	0x0064


	//----- nvinfo : EIATTR_KPARAM_INFO
	.align		4
        /*001c*/ 	.byte	0x04, 0x17
        /*001e*/ 	.short	(.L_161 - .L_160)
.L_160:
        /*0020*/ 	.word	0x00000000
        /*0024*/ 	.short	0x0013
        /*0026*/ 	.short	0x0063
        /*0028*/ 	.byte	0x00, 0xf0, 0x05, 0x00


	//----- nvinfo : EIATTR_KPARAM_INFO
	.align		4
.L_161:
        /*002c*/ 	.byte	0x04, 0x17
        /*002e*/ 	.short	(.L_163 - .L_162)
.L_162:
        /*0030*/ 	.word	0x00000000
        /*0034*/ 	.short	0x0012
        /*0036*/ 	.short	0x0062
        /*0038*/ 	.byte	0x00, 0xf0, 0x05, 0x00


	//----- nvinfo : EIATTR_KPARAM_INFO
	.align		4
.L_163:
        /*003c*/ 	.byte	0x04, 0x17
        /*003e*/ 	.short	(.L_165 - .L_164)
.L_164:
        /*0040*/ 	.word	0x00000000
        /*0044*/ 	.short	0x0011
        /*0046*/ 	.short	0x0060
        /*0048*/ 	.byte	0x00, 0xf0, 0x09, 0x00


	//----- nvinfo : EIATTR_KPARAM_INFO
	.align		4
.L_165:
        /*004c*/ 	.byte	0x04, 0x17
        /*004e*/ 	.short	(.L_167 - .L_166)
.L_166:
        /*0050*/ 	.word	0x00000000
        /*0054*/ 	.short	0x0010
        /*0056*/ 	.short	0x005e
        /*0058*/ 	.byte	0x00, 0xf0, 0x09, 0x00


	//----- nvinfo : EIATTR_KPARAM_INFO
	.align		4
.L_167:
        /*005c*/ 	.byte	0x04, 0x17
        /*005e*/ 	.short	(.L_169 - .L_168)
.L_168:
        /*0060*/ 	.word	0x00000000
        /*0064*/ 	.short	0x000f
        /*0066*/ 	.short	0x005c
        /*0068*/ 	.byte	0x00, 0xf0, 0x09, 0x00


	//----- nvinfo : EIATTR_KPARAM_INFO
	.align		4
.L_169:
        /*006c*/ 	.byte	0x04, 0x17
        /*006e*/ 	.short	(.L_171 - .L_170)
.L_170:
        /*0070*/ 	.word	0x00000000
        /*0074*/ 	.short	0x000e
        /*0076*/ 	.short	0x0058
        /*0078*/ 	.byte	0x00, 0xf0, 0x11, 0x00


	//----- nvinfo : EIATTR_KPARAM_INFO
	.align		4
.L_171:
        /*007c*/ 	.byte	0x04, 0x17
        /*007e*/ 	.short	(.L_173 - .L_172)
.L_172:
        /*0080*/ 	.word	0x00000000
        /*0084*/ 	.short	0x000d
        /*0086*/ 	.short	0x0054
        /*0088*/ 	.byte	0x00, 0xf0, 0x11, 0x00


	//----- nvinfo : EIATTR_KPARAM_INFO
	.align		4
.L_173:
        /*008c*/ 	.byte	0x04, 0x17
        /*008e*/ 	.short	(.L_175 - .L_174)
.L_174:
        /*0090*/ 	.word	0x00000000
        /*0094*/ 	.short	0x000c
        /*0096*/ 	.short	0x0050
        /*0098*/ 	.byte	0x00, 0xf0, 0x11, 0x00


	//----- nvinfo : EIATTR_KPARAM_INFO
	.align		4
.L_175:
        /*009c*/ 	.byte	0x04, 0x17
        /*009e*/ 	.short	(.L_177 - .L_176)
.L_176:
        /*00a0*/ 	.word	0x00000000
        /*00a4*/ 	.short	0x000b
        /*00a6*/ 	.short	0x004c
        /*00a8*/ 	.byte	0x00, 0xf0, 0x09, 0x00


	//----- nvinfo : EIATTR_KPARAM_INFO
	.align		4
.L_177:
        /*00ac*/ 	.byte	0x04, 0x17
        /*00ae*/ 	.short	(.L_179 - .L_178)
.L_178:
        /*00b0*/ 	.word	0x00000000
        /*00b4*/ 	.short	0x000a
        /*00b6*/ 	.short	0x004a
        /*00b8*/ 	.byte	0x00, 0xf0, 0x09, 0x00


	//----- nvinfo : EIATTR_KPARAM_INFO
	.align		4
.L_179:
        /*00bc*/ 	.byte	0x04, 0x17
        /*00be*/ 	.short	(.L_181 - .L_180)
.L_180:
        /*00c0*/ 	.word	0x00000000
        /*00c4*/ 	.short	0x0009
        /*00c6*/ 	.short	0x0048
        /*00c8*/ 	.byte	0x00, 0xf0, 0x09, 0x00


	//----- nvinfo : EIATTR_KPARAM_INFO
	.align		4
.L_181:
        /*00cc*/ 	.byte	0x04, 0x17
        /*00ce*/ 	.short	(.L_183 - .L_182)
.L_182:
        /*00d0*/ 	.word	0x00000000
        /*00d4*/ 	.short	0x0008
        /*00d6*/ 	.short	0x0040
        /*00d8*/ 	.byte	0x00, 0xf0, 0x21, 0x00


	//----- nvinfo : EIATTR_KPARAM_INFO
	.align		4
.L_183:
        /*00dc*/ 	.byte	0x04, 0x17
        /*00de*/ 	.short	(.L_185 - .L_184)
.L_184:
        /*00e0*/ 	.word	0x00000000
        /*00e4*/ 	.short	0x0007
        /*00e6*/ 	.short	0x0038
        /*00e8*/ 	.byte	0x00, 0xf0, 0x21, 0x00


	//----- nvinfo : EIATTR_KPARAM_INFO
	.align		4
.L_185:
        /*00ec*/ 	.byte	0x04, 0x17
        /*00ee*/ 	.short	(.L_187 - .L_186)
.L_186:
        /*00f0*/ 	.word	0x00000000
        /*00f4*/ 	.short	0x0006
        /*00f6*/ 	.short	0x0030
        /*00f8*/ 	.byte	0x00, 0xf0, 0x21, 0x00


	//----- nvinfo : EIATTR_KPARAM_INFO
	.align		4
.L_187:
        /*00fc*/ 	.byte	0x04, 0x17
        /*00fe*/ 	.short	(.L_189 - .L_188)
.L_188:
        /*0100*/ 	.word	0x00000000
        /*0104*/ 	.short	0x0005
        /*0106*/ 	.short	0x0028
        /*0108*/ 	.byte	0x00, 0xf0, 0x21, 0x00


	//----- nvinfo : EIATTR_KPARAM_INFO
	.align		4
.L_189:
        /*010c*/ 	.byte	0x04, 0x17
        /*010e*/ 	.short	(.L_191 - .L_190)
.L_190:
        /*0110*/ 	.word	0x00000000
        /*0114*/ 	.short	0x0004
        /*0116*/ 	.short	0x0020
        /*0118*/ 	.byte	0x00, 0xf0, 0x21, 0x00


	//----- nvinfo : EIATTR_KPARAM_INFO
	.align		4
.L_191:
        /*011c*/ 	.byte	0x04, 0x17
        /*011e*/ 	.short	(.L_193 - .L_192)
.L_192:
        /*0120*/ 	.word	0x00000000
        /*0124*/ 	.short	0x0003
        /*0126*/ 	.short	0x0018
        /*0128*/ 	.byte	0x00, 0xf0, 0x21, 0x00


	//----- nvinfo : EIATTR_KPARAM_INFO
	.align		4
.L_193:
        /*012c*/ 	.byte	0x04, 0x17
        /*012e*/ 	.short	(.L_195 - .L_194)
.L_194:
        /*0130*/ 	.word	0x00000000
        /*0134*/ 	.short	0x0002
        /*0136*/ 	.short	0x0010
        /*0138*/ 	.byte	0x00, 0xf0, 0x21, 0x00


	//----- nvinfo : EIATTR_KPARAM_INFO
	.align		4
.L_195:
        /*013c*/ 	.byte	0x04, 0x17
        /*013e*/ 	.short	(.L_197 - .L_196)
.L_196:
        /*0140*/ 	.word	0x00000000
        /*0144*/ 	.short	0x0001
        /*0146*/ 	.short	0x0008
        /*0148*/ 	.byte	0x00, 0xf0, 0x21, 0x00


	//----- nvinfo : EIATTR_KPARAM_INFO
	.align		4
.L_197:
        /*014c*/ 	.byte	0x04, 0x17
        /*014e*/ 	.short	(.L_199 - .L_198)
.L_198:
        /*0150*/ 	.word	0x00000000
        /*0154*/ 	.short	0x0000
        /*0156*/ 	.short	0x0000
        /*0158*/ 	.byte	0x00, 0xf0, 0x21, 0x00


	//----- nvinfo : EIATTR_MAXREG_COUNT
	.align		4
.L_199:
        /*015c*/ 	.byte	0x03, 0x1b
        /*015e*/ 	.short	0x00ff


	//----- nvinfo : EIATTR_NUM_BARRIERS
	.align		4
        /*0160*/ 	.byte	0x02, 0x4c
        /*0162*/ 	.byte	0x01
	.zero		1


	//----- nvinfo : EIATTR_MERCURY_ISA_VERSION
	.align		4
        /*0164*/ 	.byte	0x03, 0x5f
        /*0166*/ 	.short	0x0000


	//----- nvinfo : EIATTR_ATOM16_EMUL_INSTR_REG_MAP
	.align		4
        /*0168*/ 	.byte	0x04, 0x2e
        /*016a*/ 	.short	(.L_201 - .L_200)


	//   ....[0]....
.L_200:
        /*016c*/ 	.word	0x000020e0
        /*0170*/ 	.short	0x0002
        /*0172*/ 	.short	0x0000


	//   ....[1]....
        /*0174*/ 	.word	0x00002180
        /*0178*/ 	.short	0x0002
        /*017a*/ 	.short	0x0000


	//   ....[2]....
        /*017c*/ 	.word	0x000023c0
        /*0180*/ 	.short	0x0002
        /*0182*/ 	.short	0x0000


	//   ....[3]....
        /*0184*/ 	.word	0x00002460
        /*0188*/ 	.short	0x0002
        /*018a*/ 	.short	0x0000


	//----- nvinfo : EIATTR_EXIT_INSTR_OFFSETS
	.align		4
.L_201:
        /*018c*/ 	.byte	0x04, 0x1c
        /*018e*/ 	.short	(.L_203 - .L_202)


	//   ....[0]....
.L_202:
        /*0190*/ 	.word	0x000000c0


	//   ....[1]....
        /*0194*/ 	.word	0x00000ad0


	//   ....[2]....
        /*0198*/ 	.word	0x00000b10


	//   ....[3]....
        /*019c*/ 	.word	0x00001f10


	//   ....[4]....
        /*01a0*/ 	.word	0x00002260


	//   ....[5]....
        /*01a4*/ 	.word	0x00002530


	//----- nvinfo : EIATTR_CTAIDZ_USED
	.align		4
.L_203:
        /*01a8*/ 	.byte	0x01, 0x04
	.zero		2


	//----- nvinfo : EIATTR_CRS_STACK_SIZE
	.align		4
        /*01ac*/ 	.byte	0x04, 0x1e
        /*01ae*/ 	.short	(.L_205 - .L_204)
.L_204:
        /*01b0*/ 	.word	0x00000000
.L_205:


//--------------------- .nv.info._Z21moe_wna16_gemm_kernelI13__nv_bfloat16Li8ELi4EEvPKT_PS1_PKjS3_S6_PKfPKiSA_SA_tttjjjtttbb --------------------------
	.section	.nv.info._Z21moe_wna16_gemm_kernelI13__nv_bfloat16Li8ELi4EEvPKT_PS1_PKjS3_S6_PKfPKiSA_SA_tttjjjtttbb,"",@"SHT_CUDA_INFO"
	.sectionflags	@""
	.align	4


	//----- nvinfo : EIATTR_CUDA_API_VERSION
	.align		4
        /*0000*/ 	.byte	0x04, 0x37
        /*0002*/ 	.short	(.L_207 - .L_206)
.L_206:
        /*0004*/ 	.word	0x00000082


	//----- nvinfo : EIATTR_SW2861232_WAR
	.align		4
.L_207:
        /*0008*/ 	.byte	0x01, 0x35
	.zero		2


	//----- nvinfo : EIATTR_PARAM_CBANK
	.align		4
        /*000c*/ 	.byte	0x04, 0x0a
        /*000e*/ 	.short	(.L_209 - .L_208)
	.align		4
.L_208:
        /*0010*/ 	.word	index@(.nv.constant0._Z21moe_wna16_gemm_kernelI13__nv_bfloat16Li8ELi4EEvPKT_PS1_PKjS3_S6_PKfPKiSA_SA_tttjjjtttbb)
        /*0014*/ 	.short	0x0160
        /*0016*/ 	.short	0x0064


	//----- nvinfo : EIATTR_CBANK_PARAM_SIZE
	.align		4
.L_209:
        /*0018*/ 	.byte	0x03, 0x19
        /*001a*/ 	.short	0x0064


	//----- nvinfo : EIATTR_KPARAM_INFO
	.align		4
        /*001c*/ 	.byte	0x04, 0x17
        /*001e*/ 	.short	(.L_211 - .L_210)
.L_210:
        /*0020*/ 	.word	0x00000000
        /*0024*/ 	.short	0x0013
        /*0026*/ 	.short	0x0063
        /*0028*/ 	.byte	0x00, 0xf0, 0x05, 0x00


	//----- nvinfo : EIATTR_KPARAM_INFO
	.align		4
.L_211:
        /*002c*/ 	.byte	0x04, 0x17
        /*002e*/ 	.short	(.L_213 - .L_212)
.L_212:
        /*0030*/ 	.word	0x00000000
        /*0034*/ 	.short	0x0012
        /*0036*/ 	.short	0x0062
        /*0038*/ 	.byte	0x00, 0xf0, 0x05, 0x00


	//----- nvinfo : EIATTR_KPARAM_INFO
	.align		4
.L_213:
        /*003c*/ 	.byte	0x04, 0x17
        /*003e*/ 	.short	(.L_215 - .L_214)
.L_214:
        /*0040*/ 	.word	0x00000000
        /*0044*/ 	.short	0x0011
        /*0046*/ 	.short	0x0060
        /*0048*/ 	.byte	0x00, 0xf0, 0x09, 0x00


	//----- nvinfo : EIATTR_KPARAM_INFO
	.align		4
.L_215:
        /*004c*/ 	.byte	0x04, 0x17
        /*004e*/ 	.short	(.L_217 - .L_216)
.L_216:
        /*0050*/ 	.word	0x00000000
        /*0054*/ 	.short	0x0010
        /*0056*/ 	.short	0x005e
        /*0058*/ 	.byte	0x00, 0xf0, 0x09, 0x00


	//----- nvinfo : EIATTR_KPARAM_INFO
	.align		4
.L_217:
        /*005c*/ 	.byte	0x04, 0x17
        /*005e*/ 	.short	(.L_219 - .L_218)
.L_218:
        /*0060*/ 	.word	0x00000000
        /*0064*/ 	.short	0x000f
        /*0066*/ 	.short	0x005c
        /*0068*/ 	.byte	0x00, 0xf0, 0x09, 0x00


	//----- nvinfo : EIATTR_KPARAM_INFO
	.align		4
.L_219:
        /*006c*/ 	.byte	0x04, 0x17
        /*006e*/ 	.short	(.L_221 - .L_220)
.L_220:
        /*0070*/ 	.word	0x00000000
        /*0074*/ 	.short	0x000e
        /*0076*/ 	.short	0x0058
        /*0078*/ 	.byte	0x00, 0xf0, 0x11, 0x00


	//----- nvinfo : EIATTR_KPARAM_INFO
	.align		4
.L_221:
        /*007c*/ 	.byte	0x04, 0x17
        /*007e*/ 	.short	(.L_223 - .L_222)
.L_222:
        /*0080*/ 	.word	0x00000000
        /*0084*/ 	.short	0x000d
        /*0086*/ 	.short	0x0054
        /*0088*/ 	.byte	0x00, 0xf0, 0x11, 0x00


	//----- nvinfo : EIATTR_KPARAM_INFO
	.align		4
.L_223:
        /*008c*/ 	.byte	0x04, 0x17
        /*008e*/ 	.short	(.L_225 - .L_224)
.L_224:
        /*0090*/ 	.word	0x00000000
        /*0094*/ 	.short	0x000c
        /*0096*/ 	.short	0x0050
        /*0098*/ 	.byte	0x00, 0xf0, 0x11, 0x00


	//----- nvinfo : EIATTR_KPARAM_INFO
	.align		4
.L_225:
        /*009c*/ 	.byte	0x04, 0x17
        /*009e*/ 	.short	(.L_227 - .L_226)
.L_226:
        /*00a0*/ 	.word	0x00000000
        /*00a4*/ 	.short	0x000b
        /*00a6*/ 	.short	0x004c
        /*00a8*/ 	.byte	0x00, 0xf0, 0x09, 0x00


	//----- nvinfo : EIATTR_KPARAM_INFO
	.align		4
.L_227:
        /*00ac*/ 	.byte	0x04, 0x17
        /*00ae*/ 	.short	(.L_229 - .L_228)
.L_228:
        /*00b0*/ 	.word	0x00000000
        /*00b4*/ 	.short	0x000a
        /*00b6*/ 	.short	0x004a
        /*00b8*/ 	.byte	0x00, 0xf0, 0x09, 0x00


	//----- nvinfo : EIATTR_KPARAM_INFO
	.align		4
.L_229:
        /*00bc*/ 	.byte	0x04, 0x17
        /*00be*/ 	.short	(.L_231 - .L_230)
.L_230:
        /*00c0*/ 	.word	0x00000000
        /*00c4*/ 	.short	0x0009
        /*00c6*/ 	.short	0x0048
        /*00c8*/ 	.byte	0x00, 0xf0, 0x09, 0x00


	//----- nvinfo : EIATTR_KPARAM_INFO
	.align		4
.L_231:
        /*00cc*/ 	.byte	0x04, 0x17
        /*00ce*/ 	.short	(.L_233 - .L_232)
.L_232:
        /*00d0*/ 	.word	0x00000000
        /*00d4*/ 	.short	0x0008
        /*00d6*/ 	.short	0x0040
        /*00d8*/ 	.byte	0x00, 0xf0, 0x21, 0x00


	//----- nvinfo : EIATTR_KPARAM_INFO
	.align		4
.L_233:
        /*00dc*/ 	.byte	0x04, 0x17
        /*00de*/ 	.short	(.L_235 - .L_234)
.L_234:
        /*00e0*/ 	.word	0x00000000
        /*00e4*/ 	.short	0x0007
        /*00e6*/ 	.short	0x0038
        /*00e8*/ 	.byte	0x00, 0xf0, 0x21, 0x00


	//----- nvinfo : EIATTR_KPARAM_INFO
	.align		4
.L_235:
        /*00ec*/ 	.byte	0x04, 0x17
        /*00ee*/ 	.short	(.L_237 - .L_236)
.L_236:
        /*00f0*/ 	.word	0x00000000
        /*00f4*/ 	.short	0x0006
        /*00f6*/ 	.short	0x0030
        /*00f8*/ 	.byte	0x00, 0xf0, 0x21, 0x00


	//----- nvinfo : EIATTR_KPARAM_INFO
	.align		4
.L_237:
        /*00fc*/ 	.byte	0x04, 0x17
        /*00fe*/ 	.short	(.L_239 - .L_238)
.L_238:
        /*0100*/ 	.word	0x00000000
        /*0104*/ 	.short	0x0005
        /*0106*/ 	.short	0x0028
        /*0108*/ 	.byte	0x00, 0xf0, 0x21, 0x00


	//----- nvinfo : EIATTR_KPARAM_INFO
	.align		4
.L_239:
        /*010c*/ 	.byte	0x04, 0x17
        /*010e*/ 	.short	(.L_241 - .L_240)
.L_240:
        /*0110*/ 	.word	0x00000000
        /*0114*/ 	.short	0x0004
        /*0116*/ 	.short	0x0020
        /*0118*/ 	.byte	0x00, 0xf0, 0x21, 0x00


	//----- nvinfo : EIATTR_KPARAM_INFO
	.align		4
.L_241:
        /*011c*/ 	.byte	0x04, 0x17
        /*011e*/ 	.short	(.L_243 - .L_242)
.L_242:
        /*0120*/ 	.word	0x00000000
        /*0124*/ 	.short	0x0003
        /*0126*/ 	.short	0x0018
        /*0128*/ 	.byte	0x00, 0xf0, 0x21, 0x00


	//----- nvinfo : EIATTR_KPARAM_INFO
	.align		4
.L_243:
        /*012c*/ 	.byte	0x04, 0x17
        /*012e*/ 	.short	(.L_245 - .L_244)
.L_244:
        /*0130*/ 	.word	0x00000000
        /*0134*/ 	.short	0x0002
        /*0136*/ 	.short	0x0010
        /*0138*/ 	.byte	0x00, 0xf0, 0x21, 0x00


	//----- nvinfo : EIATTR_KPARAM_INFO
	.align		4
.L_245:
        /*013c*/ 	.byte	0x04, 0x17
        /*013e*/ 	.short	(.L_247 - .L_246)
.L_246:
        /*0140*/ 	.word	0x00000000
        /*0144*/ 	.short	0x0001
        /*0146*/ 	.short	0x0008
        /*0148*/ 	.byte	0x00, 0xf0, 0x21, 0x00


	//----- nvinfo : EIATTR_KPARAM_INFO
	.align		4
.L_247:
        /*014c*/ 	.byte	0x04, 0x17
        /*014e*/ 	.short	(.L_249 - .L_248)
.L_248:
        /*0150*/ 	.word	0x00000000
        /*0154*/ 	.short	0x0000
        /*0156*/ 	.short	0x0000
        /*0158*/ 	.byte	0x00, 0xf0, 0x21, 0x00


	//----- nvinfo : EIATTR_MAXREG_COUNT
	.align		4
.L_249:
        /*015c*/ 	.byte	0x03, 0x1b
        /*015e*/ 	.short	0x00ff


	//----- nvinfo : EIATTR_NUM_BARRIERS
	.align		4
        /*0160*/ 	.byte	0x02, 0x4c
        /*0162*/ 	.byte	0x01
	.zero		1


	//----- nvinfo : EIATTR_MERCURY_ISA_VERSION
	.align		4
        /*0164*/ 	.byte	0x03, 0x5f
        /*0166*/ 	.short	0x0000


	//----- nvinfo : EIATTR_ATOM16_EMUL_INSTR_REG_MAP
	.align		4
        /*0168*/ 	.byte	0x04, 0x2e
        /*016a*/ 	.short	(.L_251 - .L_250)


	//   ....[0]....
.L_250:
        /*016c*/ 	.word	0x000020d0
        /*0170*/ 	.short	0x0002
        /*0172*/ 	.short	0x0000


	//   ....[1]....
        /*0174*/ 	.word	0x00002170
        /*0178*/ 	.short	0x0002
        /*017a*/ 	.short	0x0000


	//   ....[2]....
        /*017c*/ 	.word	0x000023b0
        /*0180*/ 	.short	0x0002
        /*0182*/ 	.short	0x0000


	//   ....[3]....
        /*0184*/ 	.word	0x00002450
        /*0188*/ 	.short	0x0002
        /*018a*/ 	.short	0x0000


	//----- nvinfo : EIATTR_EXIT_INSTR_OFFSETS
	.align		4
.L_251:
        /*018c*/ 	.byte	0x04, 0x1c
        /*018e*/ 	.short	(.L_253 - .L_252)


	//   ....[0]....
.L_252:
        /*0190*/ 	.word	0x000000c0


	//   ....[1]....
        /*0194*/ 	.word	0x00000ac0


	//   ....[2]....
        /*0198*/ 	.word	0x00000b00


	//   ....[3]....
        /*019c*/ 	.word	0x00001f00


	//   ....[4]....
        /*01a0*/ 	.word	0x00002250


	//   ....[5]....
        /*01a4*/ 	.word	0x00002520


	//----- nvinfo : EIATTR_CTAIDZ_USED
	.align		4
.L_253:
        /*01a8*/ 	.byte	0x01, 0x04
	.zero		2


	//----- nvinfo : EIATTR_CRS_STACK_SIZE
	.align		4
        /*01ac*/ 	.byte	0x04, 0x1e
        /*01ae*/ 	.short	(.L_255 - .L_254)
.L_254:
        /*01b0*/ 	.word	0x00000000
.L_255:


//--------------------- .nv.info._Z21moe_wna16_gemm_kernelI13__nv_bfloat16Li8ELi2EEvPKT_PS1_PKjS3_S6_PKfPKiSA_SA_tttjjjtttbb --------------------------
	.section	.nv.info._Z21moe_wna16_gemm_kernelI13__nv_bfloat16Li8ELi2EEvPKT_PS1_PKjS3_S6_PKfPKiSA_SA_tttjjjtttbb,"",@"SHT_CUDA_INFO"
	.sectionflags	@""
	.align	4


	//----- nvinfo : EIATTR_CUDA_API_VERSION
	.align		4
        /*0000*/ 	.byte	0x04, 0x37
        /*0002*/ 	.short	(.L_257 - .L_256)
.L_256:
        /*0004*/ 	.word	0x00000082


	//----- nvinfo : EIATTR_SW2861232_WAR
	.align		4
.L_257:
        /*0008*/ 	.byte	0x01, 0x35
	.zero		2


	//----- nvinfo : EIATTR_PARAM_CBANK
	.align		4
        /*000c*/ 	.byte	0x04, 0x0a
        /*000e*/ 	.short	(.L_259 - .L_258)
	.align		4
.L_258:
        /*0010*/ 	.word	index@(.nv.constant0._Z21moe_wna16_gemm_kernelI13__nv_bfloat16Li8ELi2EEvPKT_PS1_PKjS3_S6_PKfPKiSA_SA_tttjjjtttbb)
        /*0014*/ 	.short	0x0160
        /*0016*/ 	.short	0x0064


	//----- nvinfo : EIATTR_CBANK_PARAM_SIZE
	.align		4
.L_259:
        /*0018*/ 	.byte	0x03, 0x19
        /*001a*/ 	.short	0x0064


	//----- nvinfo : EIATTR_KPARAM_INFO
	.align		4
        /*001c*/ 	.byte	0x04, 0x17
        /*001e*/ 	.short	(.L_261 - .L_260)
.L_260:
        /*0020*/ 	.word	0x00000000
        /*0024*/ 	.short	0x0013
        /*0026*/ 	.short	0x0063
        /*0028*/ 	.byte	0x00, 0xf0, 0x05, 0x00


	//----- nvinfo : EIATTR_KPARAM_INFO
	.align		4
.L_261:
        /*002c*/ 	.byte	0x04, 0x17
        /*002e*/ 	.short	(.L_263 - .L_262)
.L_262:
        /*0030*/ 	.word	0x00000000
        /*0034*/ 	.short	0x0012
        /*0036*/ 	.short	0x0062
        /*0038*/ 	.byte	0x00, 0xf0, 0x05, 0x00


	//----- nvinfo : EIATTR_KPARAM_INFO
	.align		4
.L_263:
        /*003c*/ 	.byte	0x04, 0x17
        /*003e*/ 	.short	(.L_265 - .L_264)
.L_264:
        /*0040*/ 	.word	0x00000000
        /*0044*/ 	.short	0x0011
        /*0046*/ 	.short	0x0060
        /*0048*/ 	.byte	0x00, 0xf0, 0x09, 0x00


	//----- nvinfo : EIATTR_KPARAM_INFO
	.align		4
.L_265:
        /*004c*/ 	.byte	0x04, 0x17
        /*004e*/ 	.short	(.L_267 - .L_266)
.L_266:
        /*0050*/ 	.word	0x00000000
        /*0054*/ 	.short	0x0010
        /*0056*/ 	.short	0x005e
        /*0058*/ 	.byte	0x00, 0xf0, 0x09, 0x00


	//----- nvinfo : EIATTR_KPARAM_INFO
	.align		4
.L_267:
        /*005c*/ 	.byte	0x04, 0x17
        /*005e*/ 	.short	(.L_269 - .L_268)
.L_268:
        /*0060*/ 	.word	0x00000000
        /*0064*/ 	.short	0x000f
        /*0066*/ 	.short	0x005c
        /*0068*/ 	.byte	0x00, 0xf0, 0x09, 0x00


	//----- nvinfo : EIATTR_KPARAM_INFO
	.align		4
.L_269:
        /*006c*/ 	.byte	0x04, 0x17
        /*006e*/ 	.short	(.L_271 - .L_270)
.L_270:
        /*0070*/ 	.word	0x00000000
        /*0074*/ 	.short	0x000e
        /*0076*/ 	.short	0x0058
        /*0078*/ 	.byte	0x00, 0xf0, 0x11, 0x00


	//----- nvinfo : EIATTR_KPARAM_INFO
	.align		4
.L_271:
        /*007c*/ 	.byte	0x04, 0x17
        /*007e*/ 	.short	(.L_273 - .L_272)
.L_272:
        /*0080*/ 	.word	0x00000000
        /*0084*/ 	.short	0x000d
        /*0086*/ 	.short	0x0054
        /*0088*/ 	.byte	0x00, 0xf0, 0x11, 0x00


	//----- nvinfo : EIATTR_KPARAM_INFO
	.align		4
.L_273:
        /*008c*/ 	.byte	0x04, 0x17
        /*008e*/ 	.short	(.L_275 - .L_274)
.L_274:
        /*0090*/ 	.word	0x00000000
        /*0094*/ 	.short	0x000c
        /*0096*/ 	.short	0x0050
        /*0098*/ 	.byte	0x00, 0xf0, 0x11, 0x00


	//----- nvinfo : EIATTR_KPARAM_INFO
	.align		4
.L_275:
        /*009c*/ 	.byte	0x04, 0x17
        /*009e*/ 	.short	(.L_277 - .L_276)
.L_276:
        /*00a0*/ 	.word	0x00000000
        /*00a4*/ 	.short	0x000b
        /*00a6*/ 	.short	0x004c
        /*00a8*/ 	.byte	0x00, 0xf0, 0x09, 0x00


	//----- nvinfo : EIATTR_KPARAM_INFO
	.align		4
.L_277:
        /*00ac*/ 	.byte	0x04, 0x17
        /*00ae*/ 	.short	(.L_279 - .L_278)
.L_278:
        /*00b0*/ 	.word	0x00000000
        /*00b4*/ 	.short	0x000a
        /*00b6*/ 	.short	0x004a
        /*00b8*/ 	.byte	0x00, 0xf0, 0x09, 0x00


	//----- nvinfo : EIATTR_KPARAM_INFO
	.align		4
.L_279:
        /*00bc*/ 	.byte	0x04, 0x17
        /*00be*/ 	.short	(.L_281 - .L_280)
.L_280:
        /*00c0*/ 	.word	0x00000000
        /*00c4*/ 	.short	0x0009
        /*00c6*/ 	.short	0x0048
        /*00c8*/ 	.byte	0x00, 0xf0, 0x09, 0x00


	//----- nvinfo : EIATTR_KPARAM_INFO
	.align		4
.L_281:
        /*00cc*/ 	.byte	0x04, 0x17
        /*00ce*/ 	.short	(.L_283 - .L_282)
.L_282:
        /*00d0*/ 	.word	0x00000000
        /*00d4*/ 	.short	0x0008
        /*00d6*/ 	.short	0x0040
        /*00d8*/ 	.byte	0x00, 0xf0, 0x21, 0x00


	//----- nvinfo : EIATTR_KPARAM_INFO
	.align		4
.L_283:
        /*00dc*/ 	.byte	0x04, 0x17
        /*00de*/ 	.short	(.L_285 - .L_284)
.L_284:
        /*00e0*/ 	.word	0x00000000
        /*00e4*/ 	.short	0x0007
        /*00e6*/ 	.short	0x0038
        /*00e8*/ 	.byte	0x00, 0xf0, 0x21, 0x00


	//----- nvinfo : EIATTR_KPARAM_INFO
	.align		4
.L_285:
        /*00ec*/ 	.byte	0x04, 0x17
        /*00ee*/ 	.short	(.L_287 - .L_286)
.L_286:
        /*00f0*/ 	.word	0x00000000
        /*00f4*/ 	.short	0x0006
        /*00f6*/ 	.short	0x0030
        /*00f8*/ 	.byte	0x00, 0xf0, 0x21, 0x00


	//----- nvinfo : EIATTR_KPARAM_INFO
	.align		4
.L_287:
        /*00fc*/ 	.byte	0x04, 0x17
        /*00fe*/ 	.short	(.L_289 - .L_288)
.L_288:
        /*0100*/ 	.word	0x00000000
        /*0104*/ 	.short	0x0005
        /*0106*/ 	.short	0x0028
        /*0108*/ 	.byte	0x00, 0xf0, 0x21, 0x00


	//----- nvinfo : EIATTR_KPARAM_INFO
	.align		4
.L_289:
        /*010c*/ 	.byte	0x04, 0x17
        /*010e*/ 	.short	(.L_291 - .L_290)
.L_290:
        /*0110*/ 	.word	0x00000000
        /*0114*/ 	.short	0x0004
        /*0116*/ 	.short	0x0020
        /*0118*/ 	.byte	0x00, 0xf0, 0x21, 0x00


	//----- nvinfo : EIATTR_KPARAM_INFO
	.align		4
.L_291:
        /*011c*/ 	.byte	0x04, 0x17
        /*011e*/ 	.short	(.L_293 - .L_292)
.L_292:
        /*0120*/ 	.word	0x00000000
        /*0124*/ 	.short	0x0003
        /*0126*/ 	.short	0x0018
        /*0128*/ 	.byte	0x00, 0xf0, 0x21, 0x00


	//----- nvinfo : EIATTR_KPARAM_INFO
	.align		4
.L_293:
        /*012c*/ 	.byte	0x04, 0x17
        /*012e*/ 	.short	(.L_295 - .L_294)
.L_294:
        /*0130*/ 	.word	0x00000000
        /*0134*/ 	.short	0x0002
        /*0136*/ 	.short	0x0010
        /*0138*/ 	.byte	0x00, 0xf0, 0x21, 0x00


	//----- nvinfo : EIATTR_KPARAM_INFO
	.align		4
.L_295:
        /*013c*/ 	.byte	0x04, 0x17
        /*013e*/ 	.short	(.L_297 - .L_296)
.L_296:
        /*0140*/ 	.word	0x00000000
        /*0144*/ 	.short	0x0001
        /*0146*/ 	.short	0x0008
        /*0148*/ 	.byte	0x00, 0xf0, 0x21, 0x00


	//----- nvinfo : EIATTR_KPARAM_INFO
	.align		4
.L_297:
        /*014c*/ 	.byte	0x04, 0x17
        /*014e*/ 	.short	(.L_299 - .L_298)
.L_298:
        /*0150*/ 	.word	0x00000000
        /*0154*/ 	.short	0x0000
        /*0156*/ 	.short	0x0000
        /*0158*/ 	.byte	0x00, 0xf0, 0x21, 0x00


	//----- nvinfo : EIATTR_MAXREG_COUNT
	.align		4
.L_299:
        /*015c*/ 	.byte	0x03, 0x1b
        /*015e*/ 	.short	0x00ff


	//----- nvinfo : EIATTR_NUM_BARRIERS
	.align		4
        /*0160*/ 	.byte	0x02, 0x4c
        /*0162*/ 	.byte	0x01
	.zero		1


	//----- nvinfo : EIATTR_MERCURY_ISA_VERSION
	.align		4
        /*0164*/ 	.byte	0x03, 0x5f
        /*0166*/ 	.short	0x0000


	//----- nvinfo : EIATTR_ATOM16_EMUL_INSTR_REG_MAP
	.align		4
        /*0168*/ 	.byte	0x04, 0x2e
        /*016a*/ 	.short	(.L_301 - .L_300)


	//   ....[0]....
.L_300:
        /*016c*/ 	.word	0x000020c0
        /*0170*/ 	.short	0x0002
        /*0172*/ 	.short	0x0000


	//   ....[1]....
        /*0174*/ 	.word	0x00002160
        /*0178*/ 	.short	0x0002
        /*017a*/ 	.short	0x0000


	//   ....[2]....
        /*017c*/ 	.word	0x000023a0
        /*0180*/ 	.short	0x0002
        /*0182*/ 	.short	0x0000


	//   ....[3]....
        /*0184*/ 	.word	0x00002440
        /*0188*/ 	.short	0x0002
        /*018a*/ 	.short	0x0000


	//----- nvinfo : EIATTR_EXIT_INSTR_OFFSETS
	.align		4
.L_301:
        /*018c*/ 	.byte	0x04, 0x1c
        /*018e*/ 	.short	(.L_303 - .L_302)


	//   ....[0]....
.L_302:
        /*0190*/ 	.word	0x000000c0


	//   ....[1]....
        /*0194*/ 	.word	0x00000ac0


	//   ....[2]....
        /*0198*/ 	.word	0x00000b00


	//   ....[3]....
        /*019c*/ 	.word	0x00001ef0


	//   ....[4]....
        /*01a0*/ 	.word	0x00002240


	//   ....[5]....
        /*01a4*/ 	.word	0x00002510


	//----- nvinfo : EIATTR_CTAIDZ_USED
	.align		4
.L_303:
        /*01a8*/ 	.byte	0x01, 0x04
	.zero		2


	//----- nvinfo : EIATTR_CRS_STACK_SIZE
	.align		4
        /*01ac*/ 	.byte	0x04, 0x1e
        /*01ae*/ 	.short	(.L_305 - .L_304)
.L_304:
        /*01b0*/ 	.word	0x00000000
.L_305:


//--------------------- .nv.info._Z21moe_wna16_gemm_kernelI13__nv_bfloat16Li8ELi1EEvPKT_PS1_PKjS3_S6_PKfPKiSA_SA_tttjjjtttbb --------------------------
	.section	.nv.info._Z21moe_wna16_gemm_kernelI13__nv_bfloat16Li8ELi1EEvPKT_PS1_PKjS3_S6_PKfPKiSA_SA_tttjjjtttbb,"",@"SHT_CUDA_INFO"
	.sectionflags	@""
	.align	4


	//----- nvinfo : EIATTR_CUDA_API_VERSION
	.align		4
        /*0000*/ 	.byte	0x04, 0x37
        /*0002*/ 	.short	(.L_307 - .L_306)
.L_306:
        /*0004*/ 	.word	0x00000082


	//----- nvinfo : EIATTR_SW2861232_WAR
	.align		4
.L_307:
        /*0008*/ 	.byte	0x01, 0x35
	.zero		2


	//----- nvinfo : EIATTR_PARAM_CBANK
	.align		4
        /*000c*/ 	.byte	0x04, 0x0a
        /*000e*/ 	.short	(.L_309 - .L_308)
	.align		4
.L_308:
        /*0010*/ 	.word	index@(.nv.constant0._Z21moe_wna16_gemm_kernelI13__nv_bfloat16Li8ELi1EEvPKT_PS1_PKjS3_S6_PKfPKiSA_SA_tttjjjtttbb)
        /*0014*/ 	.short	0x0160
        /*0016*/ 	.short	0x0064


	//----- nvinfo : EIATTR_CBANK_PARAM_SIZE
	.align		4
.L_309:
        /*0018*/ 	.byte	0x03, 0x19
        /*001a*/ 	.short	0x0064


	//----- nvinfo : EIATTR_KPARAM_INFO
	.align		4
        /*001c*/ 	.byte	0x04, 0x17
        /*001e*/ 	.short	(.L_311 - .L_310)
.L_310:
        /*0020*/ 	.word	0x00000000
        /*0024*/ 	.short	0x0013
        /*0026*/ 	.short	0x0063
        /*0028*/ 	.byte	0x00, 0xf0, 0x05, 0x00


	//----- nvinfo : EIATTR_KPARAM_INFO
	.align		4
.L_311:
        /*002c*/ 	.byte	0x04, 0x17
        /*002e*/ 	.short	(.L_313 - .L_312)
.L_312:
        /*0030*/ 	.word	0x00000000
        /*0034*/ 	.short	0x0012
        /*0036*/ 	.short	0x0062
        /*0038*/ 	.byte	0x00, 0xf0, 0x05, 0x00


	//----- nvinfo : EIATTR_KPARAM_INFO
	.align		4
.L_313:
        /*003c*/ 	.byte	0x04, 0x17
        /*003e*/ 	.short	(.L_315 - .L_314)
.L_314:
        /*0040*/ 	.word	0x00000000
        /*0044*/ 	.short	0x0011
        /*0046*/ 	.short	0x0060
        /*0048*/ 	.byte	0x00, 0xf0, 0x09, 0x00


	//----- nvinfo : EIATTR_KPARAM_INFO
	.align		4
.L_315:
        /*004c*/ 	.byte	0x04, 0x17
        /*004e*/ 	.short	(.L_317 - .L_316)
.L_316:
        /*0050*/ 	.word	0x00000000
        /*0054*/ 	.short	0x0010
        /*0056*/ 	.short	0x005e
        /*0058*/ 	.byte	0x00, 0xf0, 0x09, 0x00


	//----- nvinfo : EIATTR_KPARAM_INFO
	.align		4
.L_317:
        /*005c*/ 	.byte	0x04, 0x17
        /*005e*/ 	.short	(.L_319 - .L_318)
.L_318:
        /*0060*/ 	.word	0x00000000
        /*0064*/ 	.short	0x000f
        /*0066*/ 	.short	0x005c
        /*0068*/ 	.byte	0x00, 0xf0, 0x09, 0x00


	//----- nvinfo : EIATTR_KPARAM_INFO
	.align		4
.L_319:
        /*006c*/ 	.byte	0x04, 0x17
        /*006e*/ 	.short	(.L_321 - .L_320)
.L_320:
        /*0070*/ 	.word	0x00000000
        /*0074*/ 	.short	0x000e
        /*0076*/ 	.short	0x0058
        /*0078*/ 	.byte	0x00, 0xf0, 0x11, 0x00


	//----- nvinfo : EIATTR_KPARAM_INFO
	.align		4
.L_321:
        /*007c*/ 	.byte	0x04, 0x17
        /*007e*/ 	.short	(.L_323 - .L_322)
.L_322:
        /*0080*/ 	.word	0x00000000
        /*0084*/ 	.short	0x000d
        /*0086*/ 	.short	0x0054
        /*0088*/ 	.byte	0x00, 0xf0, 0x11, 0x00


	//----- nvinfo : EIATTR_KPARAM_INFO
	.align		4
.L_323:
        /*008c*/ 	.byte	0x04, 0x17
        /*008e*/ 	.short	(.L_325 - .L_324)
.L_324:
        /*0090*/ 	.word	0x00000000
        /*0094*/ 	.short	0x000c
        /*0096*/ 	.short	0x0050
        /*0098*/ 	.byte	0x00, 0xf0, 0x11, 0x00


	//----- nvinfo : EIATTR_KPARAM_INFO
	.align		4
.L_325:
        /*009c*/ 	.byte	0x04, 0x17
        /*009e*/ 	.short	(.L_327 - .L_326)
.L_326:
        /*00a0*/ 	.word	0x00000000
        /*00a4*/ 	.short	0x000b
        /*00a6*/ 	.short	0x004c
        /*00a8*/ 	.byte	0x00, 0xf0, 0x09, 0x00


	//----- nvinfo : EIATTR_KPARAM_INFO
	.align		4
.L_327:
        /*00ac*/ 	.byte	0x04, 0x17
        /*00ae*/ 	.short	(.L_329 - .L_328)
.L_328:
        /*00b0*/ 	.word	0x00000000
        /*00b4*/ 	.short	0x000a
        /*00b6*/ 	.short	0x004a
        /*00b8*/ 	.byte	0x00, 0xf0, 0x09, 0x00


	//----- nvinfo : EIATTR_KPARAM_INFO
	.align		4
.L_329:
        /*00bc*/ 	.byte	0x04, 0x17
        /*00be*/ 	.short	(.L_331 - .L_330)
.L_330:
        /*00c0*/ 	.word	0x00000000
        /*00c4*/ 	.short	0x0009
        /*00c6*/ 	.short	0x0048
        /*00c8*/ 	.byte	0x00, 0xf0, 0x09, 0x00


	//----- nvinfo : EIATTR_KPARAM_INFO
	.align		4
.L_331:
        /*00cc*/ 	.byte	0x04, 0x17
        /*00ce*/ 	.short	(.L_333 - .L_332)
.L_332:
        /*00d0*/ 	.word	0x00000000
        /*00d4*/ 	.short	0x0008
        /*00d6*/ 	.short	0x0040
        /*00d8*/ 	.byte	0x00, 0xf0, 0x21, 0x00


	//----- nvinfo : EIATTR_KPARAM_INFO
	.align		4
.L_333:
        /*00dc*/ 	.byte	0x04, 0x17
        /*00de*/ 	.short	(.L_335 - .L_334)
.L_334:
        /*00e0*/ 	.word	0x00000000
        /*00e4*/ 	.short	0x0007
        /*00e6*/ 	.short	0x0038
        /*00e8*/ 	.byte	0x00, 0xf0, 0x21, 0x00


	//----- nvinfo : EIATTR_KPARAM_INFO
	.align		4
.L_335:
        /*00ec*/ 	.byte	0x04, 0x17
        /*00ee*/ 	.short	(.L_337 - .L_336)
.L_336:
        /*00f0*/ 	.word	0x00000000
        /*00f4*/ 	.short	0x0006
        /*00f6*/ 	.short	0x0030
        /*00f8*/ 	.byte	0x00, 0xf0, 0x21, 0x00


	//----- nvinfo : EIATTR_KPARAM_INFO
	.align		4
.L_337:
        /*00fc*/ 	.byte	0x04, 0x17
        /*00fe*/ 	.short	(.L_339 - .L_338)
.L_338:
        /*0100*/ 	.word	0x00000000
        /*0104*/ 	.short	0x0005
        /*0106*/ 	.short	0x0028
        /*0108*/ 	.byte	0x00, 0xf0, 0x21, 0x00


	//----- nvinfo : EIATTR_KPARAM_INFO
	.align		4
.L_339:
        /*010c*/ 	.byte	0x04, 0x17
        /*010e*/ 	.short	(.L_341 - .L_340)
.L_340:
        /*0110*/ 	.word	0x00000000
        /*0114*/ 	.short	0x0004
        /*0116*/ 	.short	0x0020
        /*0118*/ 	.byte	0x00, 0xf0, 0x21, 0x00


	//----- nvinfo : EIATTR_KPARAM_INFO
	.align		4
.L_341:
        /*011c*/ 	.byte	0x04, 0x17
        /*011e*/ 	.short	(.L_343 - .L_342)
.L_342:
        /*0120*/ 	.word	0x00000000
        /*0124*/ 	.short	0x0003
        /*0126*/ 	.short	0x0018
        /*0128*/ 	.byte	0x00, 0xf0, 0x21, 0x00


	//----- nvinfo : EIATTR_KPARAM_INFO
	.align		4
.L_343:
        /*012c*/ 	.byte	0x04, 0x17
        /*012e*/ 	.short	(.L_345 - .L_344)
.L_344:
        /*0130*/ 	.word	0x00000000
        /*0134*/ 	.short	0x0002
        /*0136*/ 	.short	0x0010
        /*0138*/ 	.byte	0x00, 0xf0, 0x21, 0x00


	//----- nvinfo : EIATTR_KPARAM_INFO
	.align		4
.L_345:
        /*013c*/ 	.byte	0x04, 0x17
        /*013e*/ 	.short	(.L_347 - .L_346)
.L_346:
        /*0140*/ 	.word	0x00000000
        /*0144*/ 	.short	0x0001
        /*0146*/ 	.short	0x0008
        /*0148*/ 	.byte	0x00, 0xf0, 0x21, 0x00


	//----- nvinfo : EIATTR_KPARAM_INFO
	.align		4
.L_347:
        /*014c*/ 	.byte	0x04, 0x17
        /*014e*/ 	.short	(.L_349 - .L_348)
.L_348:
        /*0150*/ 	.word	0x00000000
        /*0154*/ 	.short	0x0000
        /*0156*/ 	.short	0x0000
        /*0158*/ 	.byte	0x00, 0xf0, 0x21, 0x00


	//----- nvinfo : EIATTR_MAXREG_COUNT
	.align		4
.L_349:
        /*015c*/ 	.byte	0x03, 0x1b
        /*015e*/ 	.short	0x00ff


	//----- nvinfo : EIATTR_NUM_BARRIERS
	.align		4
        /*0160*/ 	.byte	0x02, 0x4c
        /*0162*/ 	.byte	0x01
	.zero		1


	//----- nvinfo : EIATTR_MERCURY_ISA_VERSION
	.align		4
        /*0164*/ 	.byte	0x03, 0x5f
        /*0166*/ 	.short	0x0000


	//----- nvinfo : EIATTR_ATOM16_EMUL_INSTR_REG_MAP
	.align		4
        /*0168*/ 	.byte	0x04, 0x2e
        /*016a*/ 	.short	(.L_351 - .L_350)


	//   ....[0]....
.L_350:
        /*016c*/ 	.word	0x00002000
        /*0170*/ 	.short	0x0002
        /*0172*/ 	.short	0x0000


	//   ....[1]....
        /*0174*/ 	.word	0x000020a0
        /*0178*/ 	.short	0x0002
        /*017a*/ 	.short	0x0000


	//   ....[2]....
        /*017c*/ 	.word	0x000022e0
        /*0180*/ 	.short	0x0002
        /*0182*/ 	.short	0x0000


	//   ....[3]....
        /*0184*/ 	.word	0x00002380
        /*0188*/ 	.short	0x0002
        /*018a*/ 	.short	0x0000


	//----- nvinfo : EIATTR_EXIT_INSTR_OFFSETS
	.align		4
.L_351:
        /*018c*/ 	.byte	0x04, 0x1c
        /*018e*/ 	.short	(.L_353 - .L_352)


	//   ....[0]....
.L_352:
        /*0190*/ 	.word	0x000000c0


	//   ....[1]....
        /*0194*/ 	.word	0x00000ac0


	//   ....[2]....
        /*0198*/ 	.word	0x00000b00


	//   ....[3]....
        /*019c*/ 	.word	0x00001e30


	//   ....[4]....
        /*01a0*/ 	.word	0x00002180


	//   ....[5]....
        /*01a4*/ 	.word	0x00002450


	//----- nvinfo : EIATTR_CTAIDZ_USED
	.align		4
.L_353:
        /*01a8*/ 	.byte	0x01, 0x04
	.zero		2


	//----- nvinfo : EIATTR_CRS_STACK_SIZE
	.align		4
        /*01ac*/ 	.byte	0x04, 0x1e
        /*01ae*/ 	.short	(.L_355 - .L_354)
.L_354:
        /*01b0*/ 	.word	0x00000000
.L_355:


//--------------------- .nv.info._Z21moe_wna16_gemm_kernelI13__nv_bfloat16Li4ELi8EEvPKT_PS1_PKjS3_S6_PKfPKiSA_SA_tttjjjtttbb --------------------------
	.section	.nv.info._Z21moe_wna16_gemm_kernelI13__nv_bfloat16Li4ELi8EEvPKT_PS1_PKjS3_S6_PKfPKiSA_SA_tttjjjtttbb,"",@"SHT_CUDA_INFO"
	.sectionflags	@""
	.align	4


	//----- nvinfo : EIATTR_CUDA_API_VERSION
	.align		4
        /*0000*/ 	.byte	0x04, 0x37
        /*0002*/ 	.short	(.L_357 - .L_356)
.L_356:
        /*0004*/ 	.word	0x00000082


	//----- nvinfo : EIATTR_SW2861232_WAR
	.align		4
.L_357:
        /*0008*/ 	.byte	0x01, 0x35
	.zero		2


	//----- nvinfo : EIATTR_PARAM_CBANK
	.align		4
        /*000c*/ 	.byte	0x04, 0x0a
        /*000e*/ 	.short	(.L_359 - .L_358)
	.align		4
.L_358:
        /*0010*/ 	.word	index@(.nv.constant0._Z21moe_wna16_gemm_kernelI13__nv_bfloat16Li4ELi8EEvPKT_PS1_PKjS3_S6_PKfPKiSA_SA_tttjjjtttbb)
        /*0014*/ 	.short	0x0160
        /*0016*/ 	.short	0x0064


	//----- nvinfo : EIATTR_CBANK_PARAM_SIZE
	.align		4
.L_359:
        /*0018*/ 	.byte	0x03, 0x19
        /*001a*/ 	.short	0x0064


	//----- nvinfo : EIATTR_KPARAM_INFO
	.align		4
        /*001c*/ 	.byte	0x04, 0x17
        /*001e*/ 	.short	(.L_361 - .L_360)
.L_360:
        /*0020*/ 	.word	0x00000000
        /*0024*/ 	.short	0x0013
        /*0026*/ 	.short	0x0063
        /*0028*/ 	.byte	0x00, 0xf0, 0x05, 0x00


	//----- nvinfo : EIATTR_KPARAM_INFO
	.align		4
.L_361:
        /*002c*/ 	.byte	0x04, 0x17
        /*002e*/ 	.short	(.L_363 - .L_362)
.L_362:
        /*0030*/ 	.word	0x00000000
        /*0034*/ 	.short	0x0012
        /*0036*/ 	.short	0x0062
        /*0038*/ 	.byte	0x00, 0xf0, 0x05, 0x00


	//----- nvinfo : EIATTR_KPARAM_INFO
	.align		4
.L_363:
        /*003c*/ 	.byte	0x04, 0x17
        /*003e*/ 	.short	(.L_365 - .L_364)
.L_364:
        /*0040*/ 	.word	0x00000000
        /*0044*/ 	.short	0x0011
        /*0046*/ 	.short	0x0060
        /*0048*/ 	.byte	0x00, 0xf0, 0x09, 0x00


	//----- nvinfo : EIATTR_KPARAM_INFO
	.align		4
.L_365:
        /*004c*/ 	.byte	0x04, 0x17
        /*004e*/ 	.short	(.L_367 - .L_366)
.L_366:
        /*0050*/ 	.word	0x00000000
        /*0054*/ 	.short	0x0010
        /*0056*/ 	.short	0x005e
        /*0058*/ 	.byte	0x00, 0xf0, 0x09, 0x00


	//----- nvinfo : EIATTR_KPARAM_INFO
	.align		4
.L_367:
        /*005c*/ 	.byte	0x04, 0x17
        /*005e*/ 	.short	(.L_369 - .L_368)
.L_368:
        /*0060*/ 	.word	0x00000000
        /*0064*/ 	.short	0x000f
        /*0066*/ 	.short	0x005c
        /*0068*/ 	.byte	0x00, 0xf0, 0x09, 0x00


	//----- nvinfo : EIATTR_KPARAM_INFO
	.align		4
.L_369:
        /*006c*/ 	.byte	0x04, 0x17
        /*006e*/ 	.short	(.L_371 - .L_370)
.L_370:
        /*0070*/ 	.word	0x00000000
        /*0074*/ 	.short	0x000e
        /*0076*/ 	.short	0x0058
        /*0078*/ 	.byte	0x00, 0xf0, 0x11, 0x00


	//----- nvinfo : EIATTR_KPARAM_INFO
	.align		4
.L_371:
        /*007c*/ 	.byte	0x04, 0x17
        /*007e*/ 	.short	(.L_373 - .L_372)
.L_372:
        /*0080*/ 	.word	0x00000000
        /*0084*/ 	.short	0x000d
        /*0086*/ 	.short	0x0054
        /*0088*/ 	.byte	0x00, 0xf0, 0x11, 0x00


	//----- nvinfo : EIATTR_KPARAM_INFO
	.align		4
.L_373:
        /*008c*/ 	.byte	0x04, 0x17
        /*008e*/ 	.short	(.L_375 - .L_374)
.L_374:
        /*0090*/ 	.word	0x00000000
        /*0094*/ 	.short	0x000c
        /*0096*/ 	.short	0x0050
        /*0098*/ 	.byte	0x00, 0xf0, 0x11, 0x00


	//----- nvinfo : EIATTR_KPARAM_INFO
	.align		4
.L_375:
        /*009c*/ 	.byte	0x04, 0x17
        /*009e*/ 	.short	(.L_377 - .L_376)
.L_376:
        /*00a0*/ 	.word	0x00000000
        /*00a4*/ 	.short	0x000b
        /*00a6*/ 	.short	0x004c
        /*00a8*/ 	.byte	0x00, 0xf0, 0x09, 0x00


	//----- nvinfo : EIATTR_KPARAM_INFO
	.align		4
.L_377:
        /*00ac*/ 	.byte	0x04, 0x17
        /*00ae*/ 	.short	(.L_379 - .L_378)
.L_378:
        /*00b0*/ 	.word	0x00000000
        /*00b4*/ 	.short	0x000a
        /*00b6*/ 	.short	0x004a
        /*00b8*/ 	.byte	0x00, 0xf0, 0x09, 0x00


	//----- nvinfo : EIATTR_KPARAM_INFO
	.align		4
.L_379:
        /*00bc*/ 	.byte	0x04, 0x17
        /*00be*/ 	.short	(.L_381 - .L_380)
.L_380:
        /*00c0*/ 	.word	0x00000000
        /*00c4*/ 	.short	0x0009
        /*00c6*/ 	.short	0x0048
        /*00c8*/ 	.byte	0x00, 0xf0, 0x09, 0x00


	//----- nvinfo : EIATTR_KPARAM_INFO
	.align		4
.L_381:
        /*00cc*/ 	.byte	0x04, 0x17
        /*00ce*/ 	.short	(.L_383 - .L_382)
.L_382:
        /*00d0*/ 	.word	0x00000000
        /*00d4*/ 	.short	0x0008
        /*00d6*/ 	.short	0x0040
        /*00d8*/ 	.byte	0x00, 0xf0, 0x21, 0x00


	//----- nvinfo : EIATTR_KPARAM_INFO
	.align		4
.L_383:
        /*00dc*/ 	.byte	0x04, 0x17
        /*00de*/ 	.short	(.L_385 - .L_384)
.L_384:
        /*00e0*/ 	.word	0x00000000
        /*00e4*/ 	.short	0x0007
        /*00e6*/ 	.short	0x0038
        /*00e8*/ 	.byte	0x00, 0xf0, 0x21, 0x00


	//----- nvinfo : EIATTR_KPARAM_INFO
	.align		4
.L_385:
        /*00ec*/ 	.byte	0x04, 0x17
        /*00ee*/ 	.short	(.L_387 - .L_386)
.L_386:
        /*00f0*/ 	.word	0x00000000
        /*00f4*/ 	.short	0x0006
        /*00f6*/ 	.short	0x0030
        /*00f8*/ 	.byte	0x00, 0xf0, 0x21, 0x00


	//----- nvinfo : EIATTR_KPARAM_INFO
	.align		4
.L_387:
        /*00fc*/ 	.byte	0x04, 0x17
        /*00fe*/ 	.short	(.L_389 - .L_388)
.L_388:
        /*0100*/ 	.word	0x00000000
        /*0104*/ 	.short	0x0005
        /*0106*/ 	.short	0x0028
        /*0108*/ 	.byte	0x00, 0xf0, 0x21, 0x00


	//----- nvinfo : EIATTR_KPARAM_INFO
	.align		4
.L_389:
        /*010c*/ 	.byte	0x04, 0x17
        /*010e*/ 	.short	(.L_391 - .L_390)
.L_390:
        /*0110*/ 	.word	0x00000000
        /*0114*/ 	.short	0x0004
        /*0116*/ 	.short	0x0020
        /*0118*/ 	.byte	0x00, 0xf0, 0x21, 0x00


	//----- nvinfo : EIATTR_KPARAM_INFO
	.align		4
.L_391:
        /*011c*/ 	.byte	0x04, 0x17
        /*011e*/ 	.short	(.L_393 - .L_392)
.L_392:
        /*0120*/ 	.word	0x00000000
        /*0124*/ 	.short	0x0003
        /*0126*/ 	.short	0x0018
        /*0128*/ 	.byte	0x00, 0xf0, 0x21, 0x00


	//----- nvinfo : EIATTR_KPARAM_INFO
	.align		4
.L_393:
        /*012c*/ 	.byte	0x04, 0x17
        /*012e*/ 	.short	(.L_395 - .L_394)
.L_394:
        /*0130*/ 	.word	0x00000000
        /*0134*/ 	.short	0x0002
        /*0136*/ 	.short	0x0010
        /*0138*/ 	.byte	0x00, 0xf0, 0x21, 0x00


	//----- nvinfo : EIATTR_KPARAM_INFO
	.align		4
.L_395:
        /*013c*/ 	.byte	0x04, 0x17
        /*013e*/ 	.short	(.L_397 - .L_396)
.L_396:
        /*0140*/ 	.word	0x00000000
        /*0144*/ 	.short	0x0001
        /*0146*/ 	.short	0x0008
        /*0148*/ 	.byte	0x00, 0xf0, 0x21, 0x00


	//----- nvinfo : EIATTR_KPARAM_INFO
	.align		4
.L_397:
        /*014c*/ 	.byte	0x04, 0x17
        /*014e*/ 	.short	(.L_399 - .L_398)
.L_398:
        /*0150*/ 	.word	0x00000000
        /*0154*/ 	.short	0x0000
        /*0156*/ 	.short	0x0000
        /*0158*/ 	.byte	0x00, 0xf0, 0x21, 0x00


	//----- nvinfo : EIATTR_MAXREG_COUNT
	.align		4
.L_399:
        /*015c*/ 	.byte	0x03, 0x1b
        /*015e*/ 	.short	0x00ff


	//----- nvinfo : EIATTR_NUM_BARRIERS
	.align		4
        /*0160*/ 	.byte	0x02, 0x4c
        /*0162*/ 	.byte	0x01
	.zero		1


	//----- nvinfo : EIATTR_MERCURY_ISA_VERSION
	.align		4
        /*0164*/ 	.byte	0x03, 0x5f
        /*0166*/ 	.short	0x0000


	//----- nvinfo : EIATTR_ATOM16_EMUL_INSTR_REG_MAP
	.align		4
        /*0168*/ 	.byte	0x04, 0x2e
        /*016a*/ 	.short	(.L_401 - .L_400)


	//   ....[0]....
.L_400:
        /*016c*/ 	.word	0x00002130
        /*0170*/ 	.short	0x0002
        /*0172*/ 	.short	0x0000


	//   ....[1]....
        /*0174*/ 	.word	0x000021d0
        /*0178*/ 	.short	0x0002
        /*017a*/ 	.short	0x0000


	//   ....[2]....
        /*017c*/ 	.word	0x00002410
        /*0180*/ 	.short	0x0002
        /*0182*/ 	.short	0x0000


	//   ....[3]....
        /*0184*/ 	.word	0x000024b0
        /*0188*/ 	.short	0x0002
        /*018a*/ 	.short	0x0000


	//----- nvinfo : EIATTR_EXIT_INSTR_OFFSETS
	.align		4
.L_401:
        /*018c*/ 	.byte	0x04, 0x1c
        /*018e*/ 	.short	(.L_403 - .L_402)


	//   ....[0]....
.L_402:
        /*0190*/ 	.word	0x000000d0


	//   ....[1]....
        /*0194*/ 	.word	0x00000b20


	//   ....[2]....
        /*0198*/ 	.word	0x00000b60


	//   ....[3]....
        /*019c*/ 	.word	0x00001f60


	//   ....[4]....
        /*01a0*/ 	.word	0x000022b0


	//   ....[5]....
        /*01a4*/ 	.word	0x00002580


	//----- nvinfo : EIATTR_CTAIDZ_USED
	.align		4
.L_403:
        /*01a8*/ 	.byte	0x01, 0x04
	.zero		2


	//----- nvinfo : EIATTR_CRS_STACK_SIZE
	.align		4
        /*01ac*/ 	.byte	0x04, 0x1e
        /*01ae*/ 	.short	(.L_405 - .L_404)
.L_404:
        /*01b0*/ 	.word	0x00000000
.L_405:


//--------------------- .nv.info._Z21moe_wna16_gemm_kernelI13__nv_bfloat16Li4ELi4EEvPKT_PS1_PKjS3_S6_PKfPKiSA_SA_tttjjjtttbb --------------------------
	.section	.nv.info._Z21moe_wna16_gemm_kernelI13__nv_bfloat16Li4ELi4EEvPKT_PS1_PKjS3_S6_PKfPKiSA_SA_tttjjjtttbb,"",@"SHT_CUDA_INFO"
	.sectionflags	@""
	.align	4


	//----- nvinfo : EIATTR_CUDA_API_VERSION
	.align		4
        /*0000*/ 	.byte	0x04, 0x37
        /*0002*/ 	.short	(.L_407 - .L_406)
.L_406:
        /*0004*/ 	.word	0x00000082


	//----- nvinfo : EIATTR_SW2861232_WAR
	.align		4
.L_407:
        /*0008*/ 	.byte	0x01, 0x35
	.zero		2


	//----- nvinfo : EIATTR_PARAM_CBANK
	.align		4
        /*000c*/ 	.byte	0x04, 0x0a
        /*000e*/ 	.short	(.L_409 - .L_408)
	.align		4
.L_408:
        /*0010*/ 	.word	index@(.nv.constant0._Z21moe_wna16_gemm_kernelI13__nv_bfloat16Li4ELi4EEvPKT_PS1_PKjS3_S6_PKfPKiSA_SA_tttjjjtttbb)
        /*0014*/ 	.short	0x0160
        /*0016*/ 	.short	0x0064


	//----- nvinfo : EIATTR_CBANK_PARAM_SIZE
	.align		4
.L_409:
        /*0018*/ 	.byte	0x03, 0x19
        /*001a*/ 	.short	0x0064


	//----- nvinfo : EIATTR_KPARAM_INFO
	.align		4
        /*001c*/ 	.byte	0x04, 0x17
        /*001e*/ 	.short	(.L_411 - .L_410)
.L_410:
        /*0020*/ 	.word	0x00000000
        /*0024*/ 	.short	0x0013
        /*0026*/ 	.short	0x0063
        /*0028*/ 	.byte	0x00, 0xf0, 0x05, 0x00


	//----- nvinfo : EIATTR_KPARAM_INFO
	.align		4
.L_411:
        /*002c*/ 	.byte	0x04, 0x17
        /*002e*/ 	.short	(.L_413 - .L_412)
.L_412:
        /*0030*/ 	.word	0x00000000
        /*0034*/ 	.short	0x0012
        /*0036*/ 	.short	0x0062
        /*0038*/ 	.byte	0x00, 0xf0, 0x05, 0x00


	//----- nvinfo : EIATTR_KPARAM_INFO
	.align		4
.L_413:
        /*003c*/ 	.byte	0x04, 0x17
        /*003e*/ 	.short	(.L_415 - .L_414)
.L_414:
        /*0040*/ 	.word	0x00000000
        /*0044*/ 	.short	0x0011
        /*0046*/ 	.short	0x0060
        /*0048*/ 	.byte	0x00, 0xf0, 0x09, 0x00


	//----- nvinfo : EIATTR_KPARAM_INFO
	.align		4
.L_415:
        /*004c*/ 	.byte	0x04, 0x17
        /*004e*/ 	.short	(.L_417 - .L_416)
.L_416:
        /*0050*/ 	.word	0x00000000
        /*0054*/ 	.short	0x0010
        /*0056*/ 	.short	0x005e
        /*0058*/ 	.byte	0x00, 0xf0, 0x09, 0x00


	//----- nvinfo : EIATTR_KPARAM_INFO
	.align		4
.L_417:
        /*005c*/ 	.byte	0x04, 0x17
        /*005e*/ 	.short	(.L_419 - .L_418)
.L_418:
        /*0060*/ 	.word	0x00000000
        /*0064*/ 	.short	0x000f
        /*0066*/ 	.short	0x005c
        /*0068*/ 	.byte	0x00, 0xf0, 0x09, 0x00


	//----- nvinfo : EIATTR_KPARAM_INFO
	.align		4
.L_419:
        /*006c*/ 	.byte	0x04, 0x17
        /*006e*/ 	.short	(.L_421 - .L_420)
.L_420:
        /*0070*/ 	.word	0x00000000
        /*0074*/ 	.short	0x000e
        /*0076*/ 	.short	0x0058
        /*0078*/ 	.byte	0x00, 0xf0, 0x11, 0x00


	//----- nvinfo : EIATTR_KPARAM_INFO
	.align		4
.L_421:
        /*007c*/ 	.byte	0x04, 0x17
        /*007e*/ 	.short	(.L_423 - .L_422)
.L_422:
        /*0080*/ 	.word	0x00000000
        /*0084*/ 	.short	0x000d
        /*0086*/ 	.short	0x0054
        /*0088*/ 	.byte	0x00, 0xf0, 0x11, 0x00


	//----- nvinfo : EIATTR_KPARAM_INFO
	.align		4
.L_423:
        /*008c*/ 	.byte	0x04, 0x17
        /*008e*/ 	.short	(.L_425 - .L_424)
.L_424:
        /*0090*/ 	.word	0x00000000
        /*0094*/ 	.short	0x000c
        /*0096*/ 	.short	0x0050
        /*0098*/ 	.byte	0x00, 0xf0, 0x11, 0x00


	//----- nvinfo : EIATTR_KPARAM_INFO
	.align		4
.L_425:
        /*009c*/ 	.byte	0x04, 0x17
        /*009e*/ 	.short	(.L_427 - .L_426)
.L_426:
        /*00a0*/ 	.word	0x00000000
        /*00a4*/ 	.short	0x000b
        /*00a6*/ 	.short	0x004c
        /*00a8*/ 	.byte	0x00, 0xf0, 0x09, 0x00


	//----- nvinfo : EIATTR_KPARAM_INFO
	.align		4
.L_427:
        /*00ac*/ 	.byte	0x04, 0x17
        /*00ae*/ 	.short	(.L_429 - .L_428)
.L_428:
        /*00b0*/ 	.word	0x00000000
        /*00b4*/ 	.short	0x000a
        /*00b6*/ 	.short	0x004a
        /*00b8*/ 	.byte	0x00, 0xf0, 0x09, 0x00


	//----- nvinfo : EIATTR_KPARAM_INFO
	.align		4
.L_429:
        /*00bc*/ 	.byte	0x04, 0x17
        /*00be*/ 	.short	(.L_431 - .L_430)
.L_430:
        /*00c0*/ 	.word	0x00000000
        /*00c4*/ 	.short	0x0009
        /*00c6*/ 	.short	0x0048
        /*00c8*/ 	.byte	0x00, 0xf0, 0x09, 0x00


	//----- nvinfo : EIATTR_KPARAM_INFO
	.align		4
.L_431:
        /*00cc*/ 	.byte	0x04, 0x17
        /*00ce*/ 	.short	(.L_433 - .L_432)
.L_432:
        /*00d0*/ 	.word	0x00000000
        /*00d4*/ 	.short	0x0008
        /*00d6*/ 	.short	0x0040
        /*00d8*/ 	.byte	0x00, 0xf0, 0x21, 0x00


	//----- nvinfo : EIATTR_KPARAM_INFO
	.align		4
.L_433:
        /*00dc*/ 	.byte	0x04, 0x17
        /*00de*/ 	.short	(.L_435 - .L_434)
.L_434:
        /*00e0*/ 	.word	0x00000000
        /*00e4*/ 	.short	0x0007
        /*00e6*/ 	.short	0x0038
        /*00e8*/ 	.byte	0x00, 0xf0, 0x21, 0x00


	//----- nvinfo : EIATTR_KPARAM_INFO
	.align		4
.L_435:
        /*00ec*/ 	.byte	0x04, 0x17
        /*00ee*/ 	.short	(.L_437 - .L_436)
.L_436:
        /*00f0*/ 	.word	0x00000000
        /*00f4*/ 	.short	0x0006
        /*00f6*/ 	.short	0x0030
        /*00f8*/ 	.byte	0x00, 0xf0, 0x21, 0x00


	//----- nvinfo : EIATTR_KPARAM_INFO
	.align		4
.L_437:
        /*00fc*/ 	.byte	0x04, 0x17
        /*00fe*/ 	.short	(.L_439 - .L_438)
.L_438:
        /*0100*/ 	.word	0x00000000
        /*0104*/ 	.short	0x0005
        /*0106*/ 	.short	0x0028
        /*0108*/ 	.byte	0x00, 0xf0, 0x21, 0x00


	//----- nvinfo : EIATTR_KPARAM_INFO
	.align		4
.L_439:
        /*010c*/ 	.byte	0x04, 0x17
        /*010e*/ 	.short	(.L_441 - .L_440)
.L_440:
        /*0110*/ 	.word	0x00000000
        /*0114*/ 	.short	0x0004
        /*0116*/ 	.short	0x0020
        /*0118*/ 	.byte	0x00, 0xf0, 0x21, 0x00


	//----- nvinfo : EIATTR_KPARAM_INFO
	.align		4
.L_441:
        /*011c*/ 	.byte	0x04, 0x17
        /*011e*/ 	.short	(.L_443 - .L_442)
.L_442:
        /*0120*/ 	.word	0x00000000
        /*0124*/ 	.short	0x0003
        /*0126*/ 	.short	0x0018
        /*0128*/ 	.byte	0x00, 0xf0, 0x21, 0x00


	//----- nvinfo : EIATTR_KPARAM_INFO
	.align		4
.L_443:
        /*012c*/ 	.byte	0x04, 0x17
        /*012e*/ 	.short	(.L_445 - .L_444)
.L_444:
        /*0130*/ 	.word	0x00000000
        /*0134*/ 	.short	0x0002
        /*0136*/ 	.short	0x0010
        /*0138*/ 	.byte	0x00, 0xf0, 0x21, 0x00


	//----- nvinfo : EIATTR_KPARAM_INFO
	.align		4
.L_445:
        /*013c*/ 	.byte	0x04, 0x17
        /*013e*/ 	.short	(.L_447 - .L_446)
.L_446:
        /*0140*/ 	.word	0x00000000
        /*0144*/ 	.short	0x0001
        /*0146*/ 	.short	0x0008
        /*0148*/ 	.byte	0x00, 0xf0, 0x21, 0x00


	//----- nvinfo : EIATTR_KPARAM_INFO
	.align		4
.L_447:
        /*014c*/ 	.byte	0x04, 0x17
        /*014e*/ 	.short	(.L_449 - .L_448)
.L_448:
        /*0150*/ 	.word	0x00000000
        /*0154*/ 	.short	0x0000
        /*0156*/ 	.short	0x0000
        /*0158*/ 	.byte	0x00, 0xf0, 0x21, 0x00


	//----- nvinfo : EIATTR_MAXREG_COUNT
	.align		4
.L_449:
        /*015c*/ 	.byte	0x03, 0x1b
        /*015e*/ 	.short	0x00ff


	//----- nvinfo : EIATTR_NUM_BARRIERS
	.align		4
        /*0160*/ 	.byte	0x02, 0x4c
        /*0162*/ 	.byte	0x01
	.zero		1


	//----- nvinfo : EIATTR_MERCURY_ISA_VERSION
	.align		4
        /*0164*/ 	.byte	0x03, 0x5f
        /*0166*/ 	.short	0x0000


	//----- nvinfo : EIATTR_ATOM16_EMUL_INSTR_REG_MAP
	.align		4
        /*0168*/ 	.byte	0x04, 0x2e
        /*016a*/ 	.short	(.L_451 - .L_450)


	//   ....[0]....
.L_450:
        /*016c*/ 	.word	0x00002110
        /*0170*/ 	.short	0x0002
        /*0172*/ 	.short	0x0000


	//   ....[1]....
        /*0174*/ 	.word	0x000021b0
        /*0178*/ 	.short	0x0002
        /*017a*/ 	.short	0x0000


	//   ....[2]....
        /*017c*/ 	.word	0x000023f0
        /*0180*/ 	.short	0x0002
        /*0182*/ 	.short	0x0000


	//   ....[3]....
        /*0184*/ 	.word	0x00002490
        /*0188*/ 	.short	0x0002
        /*018a*/ 	.short	0x0000


	//----- nvinfo : EIATTR_EXIT_INSTR_OFFSETS
	.align		4
.L_451:
        /*018c*/ 	.byte	0x04, 0x1c
        /*018e*/ 	.short	(.L_453 - .L_452)


	//   ....[0]....
.L_452:
        /*0190*/ 	.word	0x000000d0


	//   ....[1]....
        /*0194*/ 	.word	0x00000b20


	//   ....[2]....
        /*0198*/ 	.word	0x00000b60


	//   ....[3]....
        /*019c*/ 	.word	0x00001f40


	//   ....[4]....
        /*01a0*/ 	.word	0x00002290


	//   ....[5]....
        /*01a4*/ 	.word	0x00002560


	//----- nvinfo : EIATTR_CTAIDZ_USED
	.align		4
.L_453:
        /*01a8*/ 	.byte	0x01, 0x04
	.zero		2


	//----- nvinfo : EIATTR_CRS_STACK_SIZE
	.align		4
        /*01ac*/ 	.byte	0x04, 0x1e
        /*01ae*/ 	.short	(.L_455 - .L_454)
.L_454:
        /*01b0*/ 	.word	0x00000000
.L_455:


//--------------------- .nv.info._Z21moe_wna16_gemm_kernelI13__nv_bfloat16Li4ELi2EEvPKT_PS1_PKjS3_S6_PKfPKiSA_SA_tttjjjtttbb --------------------------
	.section	.nv.info._Z21moe_wna16_gemm_kernelI13__nv_bfloat16Li4ELi2EEvPKT_PS1_PKjS3_S6_PKfPKiSA_SA_tttjjjtttbb,"",@"SHT_CUDA_INFO"
	.sectionflags	@""
	.align	4


	//----- nvinfo : EIATTR_CUDA_API_VERSION
	.align		4
        /*0000*/ 	.byte	0x04, 0x37
        /*0002*/ 	.short	(.L_457 - .L_456)
.L_456:
        /*0004*/ 	.word	0x00000082


	//----- nvinfo : EIATTR_SW2861232_WAR
	.align		4
.L_457:
        /*0008*/ 	.byte	0x01, 0x35
	.zero		2


	//----- nvinfo : EIATTR_PARAM_CBANK
	.align		4
        /*000c*/ 	.byte	0x04, 0x0a
        /*000e*/ 	.short	(.L_459 - .L_458)
	.align		4
.L_458:
        /*0010*/ 	.word	index@(.nv.constant0._Z21moe_wna16_gemm_kernelI13__nv_bfloat16Li4ELi2EEvPKT_PS1_PKjS3_S6_PKfPKiSA_SA_tttjjjtttbb)
        /*0014*/ 	.short	0x0160
        /*0016*/ 	.short	0x0064


	//----- nvinfo : EIATTR_CBANK_PARAM_SIZE
	.align		4
.L_459:
        /*0018*/ 	.byte	0x03, 0x19
        /*001a*/ 	.short	0x0064


	//----- nvinfo : EIATTR_KPARAM_INFO
	.align		4
        /*001c*/ 	.byte	0x04, 0x17
        /*001e*/ 	.short	(.L_461 - .L_460)
.L_460:
        /*0020*/ 	.word	0x00000000
        /*0024*/ 	.short	0x0013
        /*0026*/ 	.short	0x0063
        /*0028*/ 	.byte	0x00, 0xf0, 0x05, 0x00


	//----- nvinfo : EIATTR_KPARAM_INFO
	.align		4
.L_461:
        /*002c*/ 	.byte	0x04, 0x17
        /*002e*/ 	.short	(.L_463 - .L_462)
.L_462:
        /*0030*/ 	.word	0x00000000
        /*0034*/ 	.short	0x0012
        /*0036*/ 	.short	0x0062
        /*0038*/ 	.byte	0x00, 0xf0, 0x05, 0x00


	//----- nvinfo : EIATTR_KPARAM_INFO
	.align		4
.L_463:
        /*003c*/ 	.byte	0x04, 0x17
        /*003e*/ 	.short	(.L_465 - .L_464)
.L_464:
        /*0040*/ 	.word	0x00000000
        /*0044*/ 	.short	0x0011
        /*0046*/ 	.short	0x0060
        /*0048*/ 	.byte	0x00, 0xf0, 0x09, 0x00


	//----- nvinfo : EIATTR_KPARAM_INFO
	.align		4
.L_465:
        /*004c*/ 	.byte	0x04, 0x17
        /*004e*/ 	.short	(.L_467 - .L_466)
.L_466:
        /*0050*/ 	.word	0x00000000
        /*0054*/ 	.short	0x0010
        /*0056*/ 	.short	0x005e
        /*0058*/ 	.byte	0x00, 0xf0, 0x09, 0x00


	//----- nvinfo : EIATTR_KPARAM_INFO
	.align		4
.L_467:
        /*005c*/ 	.byte	0x04, 0x17
        /*005e*/ 	.short	(.L_469 - .L_468)
.L_468:
        /*0060*/ 	.word	0x00000000
        /*0064*/ 	.short	0x000f
        /*0066*/ 	.short	0x005c
        /*0068*/ 	.byte	0x00, 0xf0, 0x09, 0x00


	//----- nvinfo : EIATTR_KPARAM_INFO
	.align		4
.L_469:
        /*006c*/ 	.byte	0x04, 0x17
        /*006e*/ 	.short	(.L_471 - .L_470)
.L_470:
        /*0070*/ 	.word	0x00000000
        /*0074*/ 	.short	0x000e
        /*0076*/ 	.short	0x0058
        /*0078*/ 	.byte	0x00, 0xf0, 0x11, 0x00


	//----- nvinfo : EIATTR_KPARAM_INFO
	.align		4
.L_471:
        /*007c*/ 	.byte	0x04, 0x17
        /*007e*/ 	.short	(.L_473 - .L_472)
.L_472:
        /*0080*/ 	.word	0x00000000
        /*0084*/ 	.short	0x000d
        /*0086*/ 	.short	0x0054
        /*0088*/ 	.byte	0x00, 0xf0, 0x11, 0x00


	//----- nvinfo : EIATTR_KPARAM_INFO
	.align		4
.L_473:
        /*008c*/ 	.byte	0x04, 0x17
        /*008e*/ 	.short	(.L_475 - .L_474)
.L_474:
        /*0090*/ 	.word	0x00000000
        /*0094*/ 	.short	0x000c
        /*0096*/ 	.short	0x0050
        /*0098*/ 	.byte	0x00, 0xf0, 0x11, 0x00


	//----- nvinfo : EIATTR_KPARAM_INFO
	.align		4
.L_475:
        /*009c*/ 	.byte	0x04, 0x17
        /*009e*/ 	.short	(.L_477 - .L_476)
.L_476:
        /*00a0*/ 	.word	0x00000000
        /*00a4*/ 	.short	0x000b
        /*00a6*/ 	.short	0x004c
        /*00a8*/ 	.byte	0x00, 0xf0, 0x09, 0x00


	//----- nvinfo : EIATTR_KPARAM_INFO
	.align		4
.L_477:
        /*00ac*/ 	.byte	0x04, 0x17
        /*00ae*/ 	.short	(.L_479 - .L_478)
.L_478:
        /*00b0*/ 	.word	0x00000000
        /*00b4*/ 	.short	0x000a
        /*00b6*/ 	.short	0x004a
        /*00b8*/ 	.byte	0x00, 0xf0, 0x09, 0x00


	//----- nvinfo : EIATTR_KPARAM_INFO
	.align		4
.L_479:
        /*00bc*/ 	.byte	0x04, 0x17
        /*00be*/ 	.short	(.L_481 - .L_480)
.L_480:
        /*00c0*/ 	.word	0x00000000
        /*00c4*/ 	.short	0x0009
        /*00c6*/ 	.short	0x0048
        /*00c8*/ 	.byte	0x00, 0xf0, 0x09, 0x00


	//----- nvinfo : EIATTR_KPARAM_INFO
	.align		4
.L_481:
        /*00cc*/ 	.byte	0x04, 0x17
        /*00ce*/ 	.short	(.L_483 - .L_482)
.L_482:
        /*00d0*/ 	.word	0x00000000
        /*00d4*/ 	.short	0x0008
        /*00d6*/ 	.short	0x0040
        /*00d8*/ 	.byte	0x00, 0xf0, 0x21, 0x00


	//----- nvinfo : EIATTR_KPARAM_INFO
	.align		4
.L_483:
        /*00dc*/ 	.byte	0x04, 0x17
        /*00de*/ 	.short	(.L_485 - .L_484)
.L_484:
        /*00e0*/ 	.word	0x00000000
        /*00e4*/ 	.short	0x0007
        /*00e6*/ 	.short	0x0038
        /*00e8*/ 	.byte	0x00, 0xf0, 0x21, 0x00


	//----- nvinfo : EIATTR_KPARAM_INFO
	.align		4
.L_485:
        /*00ec*/ 	.byte	0x04, 0x17
        /*00ee*/ 	.short	(.L_487 - .L_486)
.L_486:
        /*00f0*/ 	.word	0x00000000
        /*00f4*/ 	.short	0x0006
        /*00f6*/ 	.short	0x0030
        /*00f8*/ 	.byte	0x00, 0xf0, 0x21, 0x00


	//----- nvinfo : EIATTR_KPARAM_INFO
	.align		4
.L_487:
        /*00fc*/ 	.byte	0x04, 0x17
        /*00fe*/ 	.short	(.L_489 - .L_488)
.L_488:
        /*0100*/ 	.word	0x00000000
        /*0104*/ 	.short	0x0005
        /*0106*/ 	.short	0x0028
        /*0108*/ 	.byte	0x00, 0xf0, 0x21, 0x00


	//----- nvinfo : EIATTR_KPARAM_INFO
	.align		4
.L_489:
        /*010c*/ 	.byte	0x04, 0x17
        /*010e*/ 	.short	(.L_491 - .L_490)
.L_490:
        /*0110*/ 	.word	0x00000000
        /*0114*/ 	.short	0x0004
        /*0116*/ 	.short	0x0020
        /*0118*/ 	.byte	0x00, 0xf0, 0x21, 0x00


	//----- nvinfo : EIATTR_KPARAM_INFO
	.align		4
.L_491:
        /*011c*/ 	.byte	0x04, 0x17
        /*011e*/ 	.short	(.L_493 - .L_492)
.L_492:
        /*0120*/ 	.word	0x00000000
        /*0124*/ 	.short	0x0003
        /*0126*/ 	.short	0x0018
        /*0128*/ 	.byte	0x00, 0xf0, 0x21, 0x00


	//----- nvinfo : EIATTR_KPARAM_INFO
	.align		4
.L_493:
        /*012c*/ 	.byte	0x04, 0x17
        /*012e*/ 	.short	(.L_495 - .L_494)
.L_494:
        /*0130*/ 	.word	0x00000000
        /*0134*/ 	.short	0x0002
        /*0136*/ 	.short	0x0010
        /*0138*/ 	.byte	0x00, 0xf0, 0x21, 0x00


	//----- nvinfo : EIATTR_KPARAM_INFO
	.align		4
.L_495:
        /*013c*/ 	.byte	0x04, 0x17
        /*013e*/ 	.short	(.L_497 - .L_496)
.L_496:
        /*0140*/ 	.word	0x00000000
        /*0144*/ 	.short	0x0001
        /*0146*/ 	.short	0x0008
        /*0148*/ 	.byte	0x00, 0xf0, 0x21, 0x00


	//----- nvinfo : EIATTR_KPARAM_INFO
	.align		4
.L_497:
        /*014c*/ 	.byte	0x04, 0x17
        /*014e*/ 	.short	(.L_499 - .L_498)
.L_498:
        /*0150*/ 	.word	0x00000000
        /*0154*/ 	.short	0x0000
        /*0156*/ 	.short	0x0000
        /*0158*/ 	.byte	0x00, 0xf0, 0x21, 0x00


	//----- nvinfo : EIATTR_MAXREG_COUNT
	.align		4
.L_499:
        /*015c*/ 	.byte	0x03, 0x1b
        /*015e*/ 	.short	0x00ff


	//----- nvinfo : EIATTR_NUM_BARRIERS
	.align		4
        /*0160*/ 	.byte	0x02, 0x4c
        /*0162*/ 	.byte	0x01
	.zero		1


	//----- nvinfo : EIATTR_MERCURY_ISA_VERSION
	.align		4
        /*0164*/ 	.byte	0x03, 0x5f
        /*0166*/ 	.short	0x0000


	//----- nvinfo : EIATTR_ATOM16_EMUL_INSTR_REG_MAP
	.align		4
        /*0168*/ 	.byte	0x04, 0x2e
        /*016a*/ 	.short	(.L_501 - .L_500)


	//   ....[0]....
.L_500:
        /*016c*/ 	.word	0x00002130
        /*0170*/ 	.short	0x0002
        /*0172*/ 	.short	0x0000


	//   ....[1]....
        /*0174*/ 	.word	0x000021d0
        /*0178*/ 	.short	0x0002
        /*017a*/ 	.short	0x0000


	//   ....[2]....
        /*017c*/ 	.word	0x00002410
        /*0180*/ 	.short	0x0002
        /*0182*/ 	.short	0x0000


	//   ....[3]....
        /*0184*/ 	.word	0x000024b0
        /*0188*/ 	.short	0x0002
        /*018a*/ 	.short	0x0000


	//----- nvinfo : EIATTR_EXIT_INSTR_OFFSETS
	.align		4
.L_501:
        /*018c*/ 	.byte	0x04, 0x1c
        /*018e*/ 	.short	(.L_503 - .L_502)


	//   ....[0]....
.L_502:
        /*0190*/ 	.word	0x000000d0


	//   ....[1]....
        /*0194*/ 	.word	0x00000b20


	//   ....[2]....
        /*0198*/ 	.word	0x00000b60


	//   ....[3]....
        /*019c*/ 	.word	0x00001f60


	//   ....[4]....
        /*01a0*/ 	.word	0x000022b0


	//   ....[5]....
        /*01a4*/ 	.word	0x00002580


	//----- nvinfo : EIATTR_CTAIDZ_USED
	.align		4
.L_503:
        /*01a8*/ 	.byte	0x01, 0x04
	.zero		2


	//----- nvinfo : EIATTR_CRS_STACK_SIZE
	.align		4
        /*01ac*/ 	.byte	0x04, 0x1e
        /*01ae*/ 	.short	(.L_505 - .L_504)
.L_504:
        /*01b0*/ 	.word	0x00000000
.L_505:


//--------------------- .nv.info._Z21moe_wna16_gemm_kernelI13__nv_bfloat16Li4ELi1EEvPKT_PS1_PKjS3_S6_PKfPKiSA_SA_tttjjjtttbb --------------------------
	.section	.nv.info._Z21moe_wna16_gemm_kernelI13__nv_bfloat16Li4ELi1EEvPKT_PS1_PKjS3_S6_PKfPKiSA_SA_tttjjjtttbb,"",@"SHT_CUDA_INFO"
	.sectionflags	@""
	.align	4


	//----- nvinfo : EIATTR_CUDA_API_VERSION
	.align		4
        /*0000*/ 	.byte	0x04, 0x37
        /*0002*/ 	.short	(.L_507 - .L_506)
.L_506:
        /*0004*/ 	.word	0x00000082


	//----- nvinfo : EIATTR_SW2861232_WAR
	.align		4
.L_507:
        /*0008*/ 	.byte	0x01, 0x35
	.zero		2


	//----- nvinfo : EIATTR_PARAM_CBANK
	.align		4
        /*000c*/ 	.byte	0x04, 0x0a
        /*000e*/ 	.short	(.L_509 - .L_508)
	.align		4
.L_508:
        /*0010*/ 	.word	index@(.nv.constant0._Z21moe_wna16_gemm_kernelI13__nv_bfloat16Li4ELi1EEvPKT_PS1_PKjS3_S6_PKfPKiSA_SA_tttjjjtttbb)
        /*0014*/ 	.short	0x0160
        /*0016*/ 	.short	0x0064


	//----- nvinfo : EIATTR_CBANK_PARAM_SIZE
	.align		4
.L_509:
        /*0018*/ 	.byte	0x03, 0x19
        /*001a*/ 	.short	0x0064


	//----- nvinfo : EIATTR_KPARAM_INFO
	.align		4
        /*001c*/ 	.byte	0x04, 0x17
        /*001e*/ 	.short	(.L_511 - .L_510)
.L_510:
        /*0020*/ 	.word	0x00000000
        /*0024*/ 	.short	0x0013
        /*0026*/ 	.short	0x0063
        /*0028*/ 	.byte	0x00, 0xf0, 0x05, 0x00


	//----- nvinfo : EIATTR_KPARAM_INFO
	.align		4
.L_511:
        /*002c*/ 	.byte	0x04, 0x17
        /*002e*/ 	.short	(.L_513 - .L_512)
.L_512:
        /*0030*/ 	.word	0x00000000
        /*0034*/ 	.short	0x0012
        /*0036*/ 	.short	0x0062
        /*0038*/ 	.byte	0x00, 0xf0, 0x05, 0x00


	//----- nvinfo : EIATTR_KPARAM_INFO
	.align		4
.L_513:
        /*003c*/ 	.byte	0x04, 0x17
        /*003e*/ 	.short	(.L_515 - .L_514)
.L_514:
        /*0040*/ 	.word	0x00000000
        /*0044*/ 	.short	0x0011
        /*0046*/ 	.short	0x0060
        /*0048*/ 	.byte	0x00, 0xf0, 0x09, 0x00


	//----- nvinfo : EIATTR_KPARAM_INFO
	.align		4
.L_515:
        /*004c*/ 	.byte	0x04, 0x17
        /*004e*/ 	.short	(.L_517 - .L_516)
.L_516:
        /*0050*/ 	.word	0x00000000
        /*0054*/ 	.short	0x0010
        /*0056*/ 	.short	0x005e
        /*0058*/ 	.byte	0x00, 0xf0, 0x09, 0x00


	//----- nvinfo : EIATTR_KPARAM_INFO
	.align		4
.L_517:
        /*005c*/ 	.byte	0x04, 0x17
        /*005e*/ 	.short	(.L_519 - .L_518)
.L_518:
        /*0060*/ 	.word	0x00000000
        /*0064*/ 	.short	0x000f
        /*0066*/ 	.short	0x005c
        /*0068*/ 	.byte	0x00, 0xf0, 0x09, 0x00


	//----- nvinfo : EIATTR_KPARAM_INFO
	.align		4
.L_519:
        /*006c*/ 	.byte	0x04, 0x17
        /*006e*/ 	.short	(.L_521 - .L_520)
.L_520:
        /*0070*/ 	.word	0x00000000
        /*0074*/ 	.short	0x000e
        /*0076*/ 	.short	0x0058
        /*0078*/ 	.byte	0x00, 0xf0, 0x11, 0x00


	//----- nvinfo : EIATTR_KPARAM_INFO
	.align		4
.L_521:
        /*007c*/ 	.byte	0x04, 0x17
        /*007e*/ 	.short	(.L_523 - .L_522)
.L_522:
        /*0080*/ 	.word	0x00000000
        /*0084*/ 	.short	0x000d
        /*0086*/ 	.short	0x0054
        /*0088*/ 	.byte	0x00, 0xf0, 0x11, 0x00


	//----- nvinfo : EIATTR_KPARAM_INFO
	.align		4
.L_523:
        /*008c*/ 	.byte	0x04, 0x17
        /*008e*/ 	.short	(.L_525 - .L_524)
.L_524:
        /*0090*/ 	.word	0x00000000
        /*0094*/ 	.short	0x000c
        /*0096*/ 	.short	0x0050
        /*0098*/ 	.byte	0x00, 0xf0, 0x11, 0x00


	//----- nvinfo : EIATTR_KPARAM_INFO
	.align		4
.L_525:
        /*009c*/ 	.byte	0x04, 0x17
        /*009e*/ 	.short	(.L_527 - .L_526)
.L_526:
        /*00a0*/ 	.word	0x00000000
        /*00a4*/ 	.short	0x000b
        /*00a6*/ 	.short	0x004c
        /*00a8*/ 	.byte	0x00, 0xf0, 0x09, 0x00


	//----- nvinfo : EIATTR_KPARAM_INFO
	.align		4
.L_527:
        /*00ac*/ 	.byte	0x04, 0x17
        /*00ae*/ 	.short	(.L_529 - .L_528)
.L_528:
        /*00b0*/ 	.word	0x00000000
        /*00b4*/ 	.short	0x000a
        /*00b6*/ 	.short	0x004a
        /*00b8*/ 	.byte	0x00, 0xf0, 0x09, 0x00


	//----- nvinfo : EIATTR_KPARAM_INFO
	.align		4
.L_529:
        /*00bc*/ 	.byte	0x04, 0x17
        /*00be*/ 	.short	(.L_531 - .L_530)
.L_530:
        /*00c0*/ 	.word	0x00000000
        /*00c4*/ 	.short	0x0009
        /*00c6*/ 	.short	0x0048
        /*00c8*/ 	.byte	0x00, 0xf0, 0x09, 0x00


	//----- nvinfo : EIATTR_KPARAM_INFO
	.align		4
.L_531:
        /*00cc*/ 	.byte	0x04, 0x17
        /*00ce*/ 	.short	(.L_533 - .L_532)
.L_532:
        /*00d0*/ 	.word	0x00000000
        /*00d4*/ 	.short	0x0008
        /*00d6*/ 	.short	0x0040
        /*00d8*/ 	.byte	0x00, 0xf0, 0x21, 0x00


	//----- nvinfo : EIATTR_KPARAM_INFO
	.align		4
.L_533:
        /*00dc*/ 	.byte	0x04, 0x17
        /*00de*/ 	.short	(.L_535 - .L_534)
.L_534:
        /*00e0*/ 	.word	0x00000000
        /*00e4*/ 	.short	0x0007
        /*00e6*/ 	.short	0x0038
        /*00e8*/ 	.byte	0x00, 0xf0, 0x21, 0x00


	//----- nvinfo : EIATTR_KPARAM_INFO
	.align		4
.L_535:
        /*00ec*/ 	.byte	0x04, 0x17
        /*00ee*/ 	.short	(.L_537 - .L_536)
.L_536:
        /*00f0*/ 	.word	0x00000000
        /*00f4*/ 	.short	0x0006
        /*00f6*/ 	.short	0x0030
        /*00f8*/ 	.byte	0x00, 0xf0, 0x21, 0x00


	//----- nvinfo : EIATTR_KPARAM_INFO
	.align		4
.L_537:
        /*00fc*/ 	.byte	0x04, 0x17
        /*00fe*/ 	.short	(.L_539 - .L_538)
.L_538:
        /*0100*/ 	.word	0x00000000
        /*0104*/ 	.short	0x0005
        /*0106*/ 	.short	0x0028
        /*0108*/ 	.byte	0x00, 0xf0, 0x21, 0x00


	//----- nvinfo : EIATTR_KPARAM_INFO
	.align		4
.L_539:
        /*010c*/ 	.byte	0x04, 0x17
        /*010e*/ 	.short	(.L_541 - .L_540)
.L_540:
        /*0110*/ 	.word	0x00000000
        /*0114*/ 	.short	0x0004
        /*0116*/ 	.short	0x0020
        /*0118*/ 	.byte	0x00, 0xf0, 0x21, 0x00


	//----- nvinfo : EIATTR_KPARAM_INFO
	.align		4
.L_541:
        /*011c*/ 	.byte	0x04, 0x17
        /*011e*/ 	.short	(.L_543 - .L_542)
.L_542:
        /*0120*/ 	.word	0x00000000
        /*0124*/ 	.short	0x0003
        /*0126*/ 	.short	0x0018
        /*0128*/ 	.byte	0x00, 0xf0, 0x21, 0x00


	//----- nvinfo : EIATTR_KPARAM_INFO
	.align		4
.L_543:
        /*012c*/ 	.byte	0x04, 0x17
        /*012e*/ 	.short	(.L_545 - .L_544)
.L_544:
        /*0130*/ 	.word	0x00000000
        /*0134*/ 	.short	0x0002
        /*0136*/ 	.short	0x0010
        /*0138*/ 	.byte	0x00, 0xf0, 0x21, 0x00


	//----- nvinfo : EIATTR_KPARAM_INFO
	.align		4
.L_545:
        /*013c*/ 	.byte	0x04, 0x17
        /*013e*/ 	.short	(.L_547 - .L_546)
.L_546:
        /*0140*/ 	.word	0x00000000
        /*0144*/ 	.short	0x0001
        /*0146*/ 	.short	0x0008
        /*0148*/ 	.byte	0x00, 0xf0, 0x21, 0x00


	//----- nvinfo : EIATTR_KPARAM_INFO
	.align		4
.L_547:
        /*014c*/ 	.byte	0x04, 0x17
        /*014e*/ 	.short	(.L_549 - .L_548)
.L_548:
        /*0150*/ 	.word	0x00000000
        /*0154*/ 	.short	0x0000
        /*0156*/ 	.short	0x0000
        /*0158*/ 	.byte	0x00, 0xf0, 0x21, 0x00


	//----- nvinfo : EIATTR_MAXREG_COUNT
	.align		4
.L_549:
        /*015c*/ 	.byte	0x03, 0x1b
        /*015e*/ 	.short	0x00ff


	//----- nvinfo : EIATTR_NUM_BARRIERS
	.align		4
        /*0160*/ 	.byte	0x02, 0x4c
        /*0162*/ 	.byte	0x01
	.zero		1


	//----- nvinfo : EIATTR_MERCURY_ISA_VERSION
	.align		4
        /*0164*/ 	.byte	0x03, 0x5f
        /*0166*/ 	.short	0x0000


	//----- nvinfo : EIATTR_ATOM16_EMUL_INSTR_REG_MAP
	.align		4
        /*0168*/ 	.byte	0x04, 0x2e
        /*016a*/ 	.short	(.L_551 - .L_550)


	//   ....[0]....
.L_550:
        /*016c*/ 	.word	0x00002060
        /*0170*/ 	.short	0x0002
        /*0172*/ 	.short	0x0000


	//   ....[1]....
        /*0174*/ 	.word	0x00002100
        /*0178*/ 	.short	0x0002
        /*017a*/ 	.short	0x0000


	//   ....[2]....
        /*017c*/ 	.word	0x00002340
        /*0180*/ 	.short	0x0002
        /*0182*/ 	.short	0x0000


	//   ....[3]....
        /*0184*/ 	.word	0x000023e0
        /*0188*/ 	.short	0x0002
        /*018a*/ 	.short	0x0000


	//----- nvinfo : EIATTR_EXIT_INSTR_OFFSETS
	.align		4
.L_551:
        /*018c*/ 	.byte	0x04, 0x1c
        /*018e*/ 	.short	(.L_553 - .L_552)


	//   ....[0]....
.L_552:
        /*0190*/ 	.word	0x000000d0


	//   ....[1]....
        /*0194*/ 	.word	0x00000b20


	//   ....[2]....
        /*0198*/ 	.word	0x00000b60


	//   ....[3]....
        /*019c*/ 	.word	0x00001e90


	//   ....[4]....
        /*01a0*/ 	.word	0x000021e0


	//   ....[5]....
        /*01a4*/ 	.word	0x000024b0


	//----- nvinfo : EIATTR_CTAIDZ_USED
	.align		4
.L_553:
        /*01a8*/ 	.byte	0x01, 0x04
	.zero		2


	//----- nvinfo : EIATTR_CRS_STACK_SIZE
	.align		4
        /*01ac*/ 	.byte	0x04, 0x1e
        /*01ae*/ 	.short	(.L_555 - .L_554)
.L_554:
        /*01b0*/ 	.word	0x00000000
.L_555:


//--------------------- .nv.info._Z21moe_wna16_gemm_kernelI6__halfLi8ELi8EEvPKT_PS1_PKjS3_S6_PKfPKiSA_SA_tttjjjtttbb --------------------------
	.section	.nv.info._Z21moe_wna16_gemm_kernelI6__halfLi8ELi8EEvPKT_PS1_PKjS3_S6_PKfPKiSA_SA_tttjjjtttbb,"",@"SHT_CUDA_INFO"
	.sectionflags	@""
	.align	4


	//----- nvinfo : EIATTR_CUDA_API_VERSION
	.align		4
        /*0000*/ 	.byte	0x04, 0x37
        /*0002*/ 	.short	(.L_557 - .L_556)
.L_556:
        /*0004*/ 	.word	0x00000082


	//----- nvinfo : EIATTR_SW2861232_WAR
	.align		4
.L_557:
        /*0008*/ 	.byte	0x01, 0x35
	.zero		2


	//----- nvinfo : EIATTR_PARAM_CBANK
	.align		4
        /*000c*/ 	.byte	0x04, 0x0a
        /*000e*/ 	.short	(.L_559 - .L_558)
	.align		4
.L_558:
        /*0010*/ 	.word	index@(.nv.constant0._Z21moe_wna16_gemm_kernelI6__halfLi8ELi8EEvPKT_PS1_PKjS3_S6_PKfPKiSA_SA_tttjjjtttbb)
        /*0014*/ 	.short	0x0160
        /*0016*/ 	.short	0x0064


	//----- nvinfo : EIATTR_CBANK_PARAM_SIZE
	.align		4
.L_559:
        /*0018*/ 	.byte	0x03, 0x19
        /*001a*/ 	.short	0x0064


	//----- nvinfo : EIATTR_KPARAM_INFO
	.align		4
        /*001c*/ 	.byte	0x04, 0x17
        /*001e*/ 	.short	(.L_561 - .L_560)
.L_560:
        /*0020*/ 	.word	0x00000000
        /*0024*/ 	.short	0x0013
        /*0026*/ 	.short	0x0063
        /*0028*/ 	.byte	0x00, 0xf0, 0x05, 0x00


	//----- nvinfo : EIATTR_KPARAM_INFO
	.align		4
.L_561:
        /*002c*/ 	.byte	0x04, 0x17
        /*002e*/ 	.short	(.L_563 - .L_562)
.L_562:
        /*0030*/ 	.word	0x00000000
        /*0034*/ 	.short	0x0012
        /*0036*/ 	.short	0x0062
        /*0038*/ 	.byte	0x00, 0xf0, 0x05, 0x00


	//----- nvinfo : EIATTR_KPARAM_INFO
	.align		4
.L_563:
        /*003c*/ 	.byte	0x04, 0x17
        /*003e*/ 	.short	(.L_565 - .L_564)
.L_564:
        /*0040*/ 	.word	0x00000000
        /*0044*/ 	.short	0x0011
        /*0046*/ 	.short	0x0060
        /*0048*/ 	.byte	0x00, 0xf0, 0x09, 0x00


	//----- nvinfo : EIATTR_KPARAM_INFO
	.align		4
.L_565:
        /*004c*/ 	.byte	0x04, 0x17
        /*004e*/ 	.short	(.L_567 - .L_566)
.L_566:
        /*0050*/ 	.word	0x00000000
        /*0054*/ 	.short	0x0010
        /*0056*/ 	.short	0x005e
        /*0058*/ 	.byte	0x00, 0xf0, 0x09, 0x00


	//----- nvinfo : EIATTR_KPARAM_INFO
	.align		4
.L_567:
        /*005c*/ 	.byte	0x04, 0x17
        /*005e*/ 	.short	(.L_569 - .L_568)
.L_568:
        /*0060*/ 	.word	0x00000000
        /*0064*/ 	.short	0x000f
        /*0066*/ 	.short	0x005c
        /*0068*/ 	.byte	0x00, 0xf0, 0x09, 0x00


	//----- nvinfo : EIATTR_KPARAM_INFO
	.align		4
.L_569:
        /*006c*/ 	.byte	0x04, 0x17
        /*006e*/ 	.short	(.L_571 - .L_570)
.L_570:
        /*0070*/ 	.word	0x00000000
        /*0074*/ 	.short	0x000e
        /*0076*/ 	.short	0x0058
        /*0078*/ 	.byte	0x00, 0xf0, 0x11, 0x00


	//----- nvinfo : EIATTR_KPARAM_INFO
	.align		4
.L_571:
        /*007c*/ 	.byte	0x04, 0x17
        /*007e*/ 	.short	(.L_573 - .L_572)
.L_572:
        /*0080*/ 	.word	0x00000000
        /*0084*/ 	.short	0x000d
        /*0086*/ 	.short	0x0054
        /*0088*/ 	.byte	0x00, 0xf0, 0x11, 0x00


	//----- nvinfo : EIATTR_KPARAM_INFO
	.align		4
.L_573:
        /*008c*/ 	.byte	0x04, 0x17
        /*008e*/ 	.short	(.L_575 - .L_574)
.L_574:
        /*0090*/ 	.word	0x00000000
        /*0094*/ 	.short	0x000c
        /*0096*/ 	.short	0x0050
        /*0098*/ 	.byte	0x00, 0xf0, 0x11, 0x00


	//----- nvinfo : EIATTR_KPARAM_INFO
	.align		4
.L_575:
        /*009c*/ 	.byte	0x04, 0x17
        /*009e*/ 	.short	(.L_577 - .L_576)
.L_576:
        /*00a0*/ 	.word	0x00000000
        /*00a4*/ 	.short	0x000b
        /*00a6*/ 	.short	0x004c
        /*00a8*/ 	.byte	0x00, 0xf0, 0x09, 0x00


	//----- nvinfo : EIATTR_KPARAM_INFO
	.align		4
.L_577:
        /*00ac*/ 	.byte	0x04, 0x17
        /*00ae*/ 	.short	(.L_579 - .L_578)
.L_578:
        /*00b0*/ 	.word	0x00000000
        /*00b4*/ 	.short	0x000a
        /*00b6*/ 	.short	0x004a
        /*00b8*/ 	.byte	0x00, 0xf0, 0x09, 0x00


	//----- nvinfo : EIATTR_KPARAM_INFO
	.align		4
.L_579:
        /*00bc*/ 	.byte	0x04, 0x17
        /*00be*/ 	.short	(.L_581 - .L_580)
.L_580:
        /*00c0*/ 	.word	0x00000000
        /*00c4*/ 	.short	0x0009
        /*00c6*/ 	.short	0x0048
        /*00c8*/ 	.byte	0x00, 0xf0, 0x09, 0x00


	//----- nvinfo : EIATTR_KPARAM_INFO
	.align		4
.L_581:
        /*00cc*/ 	.byte	0x04, 0x17
        /*00ce*/ 	.short	(.L_583 - .L_582)
.L_582:
        /*00d0*/ 	.word	0x00000000
        /*00d4*/ 	.short	0x0008
        /*00d6*/ 	.short	0x0040
        /*00d8*/ 	.byte	0x00, 0xf0, 0x21, 0x00


	//----- nvinfo : EIATTR_KPARAM_INFO
	.align		4
.L_583:
        /*00dc*/ 	.byte	0x04, 0x17
        /*00de*/ 	.short	(.L_585 - .L_584)
.L_584:
        /*00e0*/ 	.word	0x00000000
        /*00e4*/ 	.short	0x0007
        /*00e6*/ 	.short	0x0038
        /*00e8*/ 	.byte	0x00, 0xf0, 0x21, 0x00


	//----- nvinfo : EIATTR_KPARAM_INFO
	.align		4
.L_585:
        /*00ec*/ 	.byte	0x04, 0x17
        /*00ee*/ 	.short	(.L_587 - .L_586)
.L_586:
        /*00f0*/ 	.word	0x00000000
        /*00f4*/ 	.short	0x0006
        /*00f6*/ 	.short	0x0030
        /*00f8*/ 	.byte	0x00, 0xf0, 0x21, 0x00


	//----- nvinfo : EIATTR_KPARAM_INFO
	.align		4
.L_587:
        /*00fc*/ 	.byte	0x04, 0x17
        /*00fe*/ 	.short	(.L_589 - .L_588)
.L_588:
        /*0100*/ 	.word	0x00000000
        /*0104*/ 	.short	0x0005
        /*0106*/ 	.short	0x0028
        /*0108*/ 	.byte	0x00, 0xf0, 0x21, 0x00


	//----- nvinfo : EIATTR_KPARAM_INFO
	.align		4
.L_589:
        /*010c*/ 	.byte	0x04, 0x17
        /*010e*/ 	.short	(.L_591 - .L_590)
.L_590:
        /*0110*/ 	.word	0x00000000
        /*0114*/ 	.short	0x0004
        /*0116*/ 	.short	0x0020
        /*0118*/ 	.byte	0x00, 0xf0, 0x21, 0x00


	//----- nvinfo : EIATTR_KPARAM_INFO
	.align		4
.L_591:
        /*011c*/ 	.byte	0x04, 0x17
        /*011e*/ 	.short	(.L_593 - .L_592)
.L_592:
        /*0120*/ 	.word	0x00000000
        /*0124*/ 	.short	0x0003
        /*0126*/ 	.short	0x0018
        /*0128*/ 	.byte	0x00, 0xf0, 0x21, 0x00


	//----- nvinfo : EIATTR_KPARAM_INFO
	.align		4
.L_593:
        /*012c*/ 	.byte	0x04, 0x17
        /*012e*/ 	.short	(.L_595 - .L_594)
.L_594:
        /*0130*/ 	.word	0x00000000
        /*0134*/ 	.short	0x0002
        /*0136*/ 	.short	0x0010
        /*0138*/ 	.byte	0x00, 0xf0, 0x21, 0x00


	//----- nvinfo : EIATTR_KPARAM_INFO
	.align		4
.L_595:
        /*013c*/ 	.byte	0x04, 0x17
        /*013e*/ 	.short	(.L_597 - .L_596)
.L_596:
        /*0140*/ 	.word	0x00000000
        /*0144*/ 	.short	0x0001
        /*0146*/ 	.short	0x0008
        /*0148*/ 	.byte	0x00, 0xf0, 0x21, 0x00


	//----- nvinfo : EIATTR_KPARAM_INFO
	.align		4
.L_597:
        /*014c*/ 	.byte	0x04, 0x17
        /*014e*/ 	.short	(.L_599 - .L_598)
.L_598:
        /*0150*/ 	.word	0x00000000
        /*0154*/ 	.short	0x0000
        /*0156*/ 	.short	0x0000
        /*0158*/ 	.byte	0x00, 0xf0, 0x21, 0x00


	//----- nvinfo : EIATTR_MAXREG_COUNT
	.align		4
.L_599:
        /*015c*/ 	.byte	0x03, 0x1b
        /*015e*/ 	.short	0x00ff


	//----- nvinfo : EIATTR_NUM_BARRIERS
	.align		4
        /*0160*/ 	.byte	0x02, 0x4c
        /*0162*/ 	.byte	0x01
	.zero		1


	//----- nvinfo : EIATTR_MERCURY_ISA_VERSION
	.align		4
        /*0164*/ 	.byte	0x03, 0x5f
        /*0166*/ 	.short	0x0000


	//----- nvinfo : EIATTR_ATOM16_EMUL_INSTR_REG_MAP
	.align		4
        /*0168*/ 	.byte	0x04, 0x2e
        /*016a*/ 	.short	(.L_601 - .L_600)


	//   ....[0]....
.L_600:
        /*016c*/ 	.word	0x00002020
        /*0170*/ 	.short	0x0006
        /*0172*/ 	.short	0x0000


	//   ....[1]....
        /*0174*/ 	.word	0x000020b0
        /*0178*/ 	.short	0x0006
        /*017a*/ 	.short	0x0000


	//   ....[2]....
        /*017c*/ 	.word	0x00002250
        /*0180*/ 	.short	0x0006
        /*0182*/ 	.short	0x0000


	//   ....[3]....
        /*0184*/ 	.word	0x000022b0
        /*0188*/ 	.short	0x0006
        /*018a*/ 	.short	0x0000


	//   ....[4]....
        /*018c*/ 	.word	0x00002450
        /*0190*/ 	.short	0x0006
        /*0192*/ 	.short	0x0000


	//   ....[5]....
        /*0194*/ 	.word	0x000024b0
        /*0198*/ 	.short	0x0006
        /*019a*/ 	.short	0x0000


	//   ....[6]....
        /*019c*/ 	.word	0x00002650
        /*01a0*/ 	.short	0x0002
        /*01a2*/ 	.short	0x0000


	//   ....[7]....
        /*01a4*/ 	.word	0x000026b0
        /*01a8*/ 	.short	0x0002
        /*01aa*/ 	.short	0x0000


	//   ....[8]....
        /*01ac*/ 	.word	0x000028c0
        /*01b0*/ 	.short	0x0002
        /*01b2*/ 	.short	0x0000


	//   ....[9]....
        /*01b4*/ 	.word	0x00002950
        /*01b8*/ 	.short	0x0002
        /*01ba*/ 	.short	0x0000


	//----- nvinfo : EIATTR_EXIT_INSTR_OFFSETS
	.align		4
.L_601:
        /*01bc*/ 	.byte	0x04, 0x1c
        /*01be*/ 	.short	(.L_603 - .L_602)


	//   ....[0]....
.L_602:
        /*01c0*/ 	.word	0x000000c0


	//   ....[1]....
        /*01c4*/ 	.word	0x00000ac0


	//   ....[2]....
        /*01c8*/ 	.word	0x00000b00


	//   ....[3]....
        /*01cc*/ 	.word	0x00001e00


	//   ....[4]....
        /*01d0*/ 	.word	0x00002750


	//   ....[5]....
        /*01d4*/ 	.word	0x000029f0


	//----- nvinfo : EIATTR_CTAIDZ_USED
	.align		4
.L_603:
        /*01d8*/ 	.byte	0x01, 0x04
	.zero		2


	//----- nvinfo : EIATTR_CRS_STACK_SIZE
	.align		4
        /*01dc*/ 	.byte	0x04, 0x1e
        /*01de*/ 	.short	(.L_605 - .L_604)
.L_604:
        /*01e0*/ 	.word	0x00000000
.L_605:


//--------------------- .nv.info._Z21moe_wna16_gemm_kernelI6__halfLi8ELi4EEvPKT_PS1_PKjS3_S6_PKfPKiSA_SA_tttjjjtttbb --------------------------
	.section	.nv.info._Z21moe_wna16_gemm_kernelI6__halfLi8ELi4EEvPKT_PS1_PKjS3_S6_PKfPKiSA_SA_tttjjjtttbb,"",@"SHT_CUDA_INFO"
	.sectionflags	@""
	.align	4


	//----- nvinfo : EIATTR_CUDA_API_VERSION
	.align		4
        /*0000*/ 	.byte	0x04, 0x37
        /*0002*/ 	.short	(.L_607 - .L_606)
.L_606:
        /*0004*/ 	.word	0x00000082


	//----- nvinfo : EIATTR_SW2861232_WAR
	.align		4
.L_607:
        /*0008*/ 	.byte	0x01, 0x35
	.zero		2


	//----- nvinfo : EIATTR_PARAM_CBANK
	.align		4
        /*000c*/ 	.byte	0x04, 0x0a
        /*000e*/ 	.short	(.L_609 - .L_608)
	.align		4
.L_608:
        /*0010*/ 	.word	index@(.nv.constant0._Z21moe_wna16_gemm_kernelI6__halfLi8ELi4EEvPKT_PS1_PKjS3_S6_PKfPKiSA_SA_tttjjjtttbb)
        /*0014*/ 	.short	0x0160
        /*0016*/ 	.short	0x0064


	//----- nvinfo : EIATTR_CBANK_PARAM_SIZE
	.align		4
.L_609:
        /*0018*/ 	.byte	0x03, 0x19
        /*001a*/ 	.short	0x0064


	//----- nvinfo : EIATTR_KPARAM_INFO
	.align		4
        /*001c*/ 	.byte	0x04, 0x17
        /*001e*/ 	.short	(.L_611 - .L_610)
.L_610:
        /*0020*/ 	.word	0x00000000
        /*0024*/ 	.short	0x0013
        /*0026*/ 	.short	0x0063
        /*0028*/ 	.byte	0x00, 0xf0, 0x05, 0x00


	//----- nvinfo : EIATTR_KPARAM_INFO
	.align		4
.L_611:
        /*002c*/ 	.byte	0x04, 0x17
        /*002e*/ 	.short	(.L_613 - .L_612)
.L_612:
        /*0030*/ 	.word	0x00000000
        /*0034*/ 	.short	0x0012
        /*0036*/ 	.short	0x0062
        /*0038*/ 	.byte	0x00, 0xf0, 0x05, 0x00


	//----- nvinfo : EIATTR_KPARAM_INFO
	.align		4
.L_613:
        /*003c*/ 	.byte	0x04, 0x17
        /*003e*/ 	.short	(.L_615 - .L_614)
.L_614:
        /*0040*/ 	.word	0x00000000
        /*0044*/ 	.short	0x0011
        /*0046*/ 	.short	0x0060
        /*0048*/ 	.byte	0x00, 0xf0, 0x09, 0x00


	//----- nvinfo : EIATTR_KPARAM_INFO
	.align		4
.L_615:
        /*004c*/ 	.byte	0x04, 0x17
        /*004e*/ 	.short	(.L_617 - .L_616)
.L_616:
        /*0050*/ 	.word	0x00000000
        /*0054*/ 	.short	0x0010
        /*0056*/ 	.short	0x005e
        /*0058*/ 	.byte	0x00, 0xf0, 0x09, 0x00


	//----- nvinfo : EIATTR_KPARAM_INFO
	.align		4
.L_617:
        /*005c*/ 	.byte	0x04, 0x17
        /*005e*/ 	.short	(.L_619 - .L_618)
.L_618:
        /*0060*/ 	.word	0x00000000
        /*0064*/ 	.short	0x000f
        /*0066*/ 	.short	0x005c
        /*0068*/ 	.byte	0x00, 0xf0, 0x09, 0x00


	//----- nvinfo : EIATTR_KPARAM_INFO
	.align		4
.L_619:
        /*006c*/ 	.byte	0x04, 0x17
        /*006e*/ 	.short	(.L_621 - .L_620)
.L_620:
        /*0070*/ 	.word	0x00000000
        /*0074*/ 	.short	0x000e
        /*0076*/ 	.short	0x0058
        /*0078*/ 	.byte	0x00, 0xf0, 0x11, 0x00


	//----- nvinfo : EIATTR_KPARAM_INFO
	.align		4
.L_621:
        /*007c*/ 	.byte	0x04, 0x17
        /*007e*/ 	.short	(.L_623 - .L_622)
.L_622:
        /*0080*/ 	.word	0x00000000
        /*0084*/ 	.short	0x000d
        /*0086*/ 	.short	0x0054
        /*0088*/ 	.byte	0x00, 0xf0, 0x11, 0x00


	//----- nvinfo : EIATTR_KPARAM_INFO
	.align		4
.L_623:
        /*008c*/ 	.byte	0x04, 0x17
        /*008e*/ 	.short	(.L_625 - .L_624)
.L_624:
        /*0090*/ 	.word	0x00000000
        /*0094*/ 	.short	0x000c
        /*0096*/ 	.short	0x0050
        /*0098*/ 	.byte	0x00, 0xf0, 0x11, 0x00


	//----- nvinfo : EIATTR_KPARAM_INFO
	.align		4
.L_625:
        /*009c*/ 	.byte	0x04, 0x17
        /*009e*/ 	.short	(.L_627 - .L_626)
.L_626:
        /*00a0*/ 	.word	0x00000000
        /*00a4*/ 	.short	0x000b
        /*00a6*/ 	.short	0x004c
        /*00a8*/ 	.byte	0x00, 0xf0, 0x09, 0x00


	//----- nvinfo : EIATTR_KPARAM_INFO
	.align		4
.L_627:
        /*00ac*/ 	.byte	0x04, 0x17
        /*00ae*/ 	.short	(.L_629 - .L_628)
.L_628:
        /*00b0*/ 	.word	0x00000000
        /*00b4*/ 	.short	0x000a
        /*00b6*/ 	.short	0x004a
        /*00b8*/ 	.byte	0x00, 0xf0, 0x09, 0x00


	//----- nvinfo : EIATTR_KPARAM_INFO
	.align		4
.L_629:
        /*00bc*/ 	.byte	0x04, 0x17
        /*00be*/ 	.short	(.L_631 - .L_630)
.L_630:
        /*00c0*/ 	.word	0x00000000
        /*00c4*/ 	.short	0x0009
        /*00c6*/ 	.short	0x0048
        /*00c8*/ 	.byte	0x00, 0xf0, 0x09, 0x00


	//----- nvinfo : EIATTR_KPARAM_INFO
	.align		4
.L_631:
        /*00cc*/ 	.byte	0x04, 0x17
        /*00ce*/ 	.short	(.L_633 - .L_632)
.L_632:
        /*00d0*/ 	.word	0x00000000
        /*00d4*/ 	.short	0x0008
        /*00d6*/ 	.short	0x0040
        /*00d8*/ 	.byte	0x00, 0xf0, 0x21, 0x00


	//----- nvinfo : EIATTR_KPARAM_INFO
	.align		4
.L_633:
        /*00dc*/ 	.byte	0x04, 0x17
        /*00de*/ 	.short	(.L_635 - .L_634)
.L_634:
        /*00e0*/ 	.word	0x00000000
        /*00e4*/ 	.short	0x0007
        /*00e6*/ 	.short	0x0038
        /*00e8*/ 	.byte	0x00, 0xf0, 0x21, 0x00


	//----- nvinfo : EIATTR_KPARAM_INFO
	.align		4
.L_635:
        /*00ec*/ 	.byte	0x04, 0x17
        /*00ee*/ 	.short	(.L_637 - .L_636)
.L_636:
        /*00f0*/ 	.word	0x00000000
        /*00f4*/ 	.short	0x0006
        /*00f6*/ 	.short	0x0030
        /*00f8*/ 	.byte	0x00, 0xf0, 0x21, 0x00


	//----- nvinfo : EIATTR_KPARAM_INFO
	.align		4
.L_637:
        /*00fc*/ 	.byte	0x04, 0x17
        /*00fe*/ 	.short	(.L_639 - .L_638)
.L_638:
        /*0100*/ 	.word	0x00000000
        /*0104*/ 	.short	0x0005
        /*0106*/ 	.short	0x0028
        /*0108*/ 	.byte	0x00, 0xf0, 0x21, 0x00


	//----- nvinfo : EIATTR_KPARAM_INFO
	.align		4
.L_639:
        /*010c*/ 	.byte	0x04, 0x17
        /*010e*/ 	.short	(.L_641 - .L_640)
.L_640:
        /*0110*/ 	.word	0x00000000
        /*0114*/ 	.short	0x0004
        /*0116*/ 	.short	0x0020
        /*0118*/ 	.byte	0x00, 0xf0, 0x21, 0x00


	//----- nvinfo : EIATTR_KPARAM_INFO
	.align		4
.L_641:
        /*011c*/ 	.byte	0x04, 0x17
        /*011e*/ 	.short	(.L_643 - .L_642)
.L_642:
        /*0120*/ 	.word	0x00000000
        /*0124*/ 	.short	0x0003
        /*0126*/ 	.short	0x0018
        /*0128*/ 	.byte	0x00, 0xf0, 0x21, 0x00


	//----- nvinfo : EIATTR_KPARAM_INFO
	.align		4
.L_643:
        /*012c*/ 	.byte	0x04, 0x17
        /*012e*/ 	.short	(.L_645 - .L_644)
.L_644:
        /*0130*/ 	.word	0x00000000
        /*0134*/ 	.short	0x0002
        /*0136*/ 	.short	0x0010
        /*0138*/ 	.byte	0x00, 0xf0, 0x21, 0x00


	//----- nvinfo : EIATTR_KPARAM_INFO
	.align		4
.L_645:
        /*013c*/ 	.byte	0x04, 0x17
        /*013e*/ 	.short	(.L_647 - .L_646)
.L_646:
        /*0140*/ 	.word	0x00000000
        /*0144*/ 	.short	0x0001
        /*0146*/ 	.short	0x0008
        /*0148*/ 	.byte	0x00, 0xf0, 0x21, 0x00


	//----- nvinfo : EIATTR_KPARAM_INFO
	.align		4
.L_647:
        /*014c*/ 	.byte	0x04, 0x17
        /*014e*/ 	.short	(.L_649 - .L_648)
.L_648:
        /*0150*/ 	.word	0x00000000
        /*0154*/ 	.short	0x0000
        /*0156*/ 	.short	0x0000
        /*0158*/ 	.byte	0x00, 0xf0, 0x21, 0x00


	//----- nvinfo : EIATTR_MAXREG_COUNT
	.align		4
.L_649:
        /*015c*/ 	.byte	0x03, 0x1b
        /*015e*/ 	.short	0x00ff


	//----- nvinfo : EIATTR_NUM_BARRIERS
	.align		4
        /*0160*/ 	.byte	0x02, 0x4c
        /*0162*/ 	.byte	0x01
	.zero		1


	//----- nvinfo : EIATTR_MERCURY_ISA_VERSION
	.align		4
        /*0164*/ 	.byte	0x03, 0x5f
        /*0166*/ 	.short	0x0000


	//----- nvinfo : EIATTR_ATOM16_EMUL_INSTR_REG_MAP
	.align		4
        /*0168*/ 	.byte	0x04, 0x2e
        /*016a*/ 	.short	(.L_651 - .L_650)


	//   ....[0]....
.L_650:
        /*016c*/ 	.word	0x00002050
        /*0170*/ 	.short	0x0006
        /*0172*/ 	.short	0x0000


	//   ....[1]....
        /*0174*/ 	.word	0x000020c0
        /*0178*/ 	.short	0x0006
        /*017a*/ 	.short	0x0000


	//   ....[2]....
        /*017c*/ 	.word	0x00002240
        /*0180*/ 	.short	0x0006
        /*0182*/ 	.short	0x0000


	//   ....[3]....
        /*0184*/ 	.word	0x000022c0
        /*0188*/ 	.short	0x0006
        /*018a*/ 	.short	0x0000


	//   ....[4]....
        /*018c*/ 	.word	0x00002440
        /*0190*/ 	.short	0x0006
        /*0192*/ 	.short	0x0000


	//   ....[5]....
        /*0194*/ 	.word	0x000024c0
        /*0198*/ 	.short	0x0006
        /*019a*/ 	.short	0x0000


	//   ....[6]....
        /*019c*/ 	.word	0x00002640
        /*01a0*/ 	.short	0x0002
        /*01a2*/ 	.short	0x0000


	//   ....[7]....
        /*01a4*/ 	.word	0x000026c0
        /*01a8*/ 	.short	0x0002
        /*01aa*/ 	.short	0x0000


	//   ....[8]....
        /*01ac*/ 	.word	0x00002900
        /*01b0*/ 	.short	0x0002
        /*01b2*/ 	.short	0x0000


	//   ....[9]....
        /*01b4*/ 	.word	0x00002960
        /*01b8*/ 	.short	0x0002
        /*01ba*/ 	.short	0x0000


	//----- nvinfo : EIATTR_EXIT_INSTR_OFFSETS
	.align		4
.L_651:
        /*01bc*/ 	.byte	0x04, 0x1c
        /*01be*/ 	.short	(.L_653 - .L_652)


	//   ....[0]....
.L_652:
        /*01c0*/ 	.word	0x000000c0


	//   ....[1]....
        /*01c4*/ 	.word	0x00000ac0


	//   ....[2]....
        /*01c8*/ 	.word	0x00000b00


	//   ....[3]....
        /*01cc*/ 	.word	0x00001e10


	//   ....[4]....
        /*01d0*/ 	.word	0x00002760


	//   ....[5]....
        /*01d4*/ 	.word	0x00002a00


	//----- nvinfo : EIATTR_CTAIDZ_USED
	.align		4
.L_653:
        /*01d8*/ 	.byte	0x01, 0x04
	.zero		2


	//----- nvinfo : EIATTR_CRS_STACK_SIZE
	.align		4
        /*01dc*/ 	.byte	0x04, 0x1e
        /*01de*/ 	.short	(.L_655 - .L_654)
.L_654:
        /*01e0*/ 	.word	0x00000000
.L_655:


//--------------------- .nv.info._Z21moe_wna16_gemm_kernelI6__halfLi8ELi2EEvPKT_PS1_PKjS3_S6_PKfPKiSA_SA_tttjjjtttbb --------------------------
	.section	.nv.info._Z21moe_wna16_gemm_kernelI6__halfLi8ELi2EEvPKT_PS1_PKjS3_S6_PKfPKiSA_SA_tttjjjtttbb,"",@"SHT_CUDA_INFO"
	.sectionflags	@""
	.align	4


	//----- nvinfo : EIATTR_CUDA_API_VERSION
	.align		4
        /*0000*/ 	.byte	0x04, 0x37
        /*0002*/ 	.short	(.L_657 - .L_656)
.L_656:
        /*0004*/ 	.word	0x00000082


	//----- nvinfo : EIATTR_SW2861232_WAR
	.align		4
.L_657:
        /*0008*/ 	.byte	0x01, 0x35
	.zero		2


	//----- nvinfo : EIATTR_PARAM_CBANK
	.align		4
        /*000c*/ 	.byte	0x04, 0x0a
        /*000e*/ 	.short	(.L_659 - .L_658)
	.align		4
.L_658:
        /*0010*/ 	.word	index@(.nv.constant0._Z21moe_wna16_gemm_kernelI6__halfLi8ELi2EEvPKT_PS1_PKjS3_S6_PKfPKiSA_SA_tttjjjtttbb)
        /*0014*/ 	.short	0x0160
        /*0016*/ 	.short	0x0064


	//----- nvinfo : EIATTR_CBANK_PARAM_SIZE
	.align		4
.L_659:
        /*0018*/ 	.byte	0x03, 0x19
        /*001a*/ 	.short	0x0064


	//----- nvinfo : EIATTR_KPARAM_INFO
	.align		4
        /*001c*/ 	.byte	0x04, 0x17
        /*001e*/ 	.short	(.L_661 - .L_660)
.L_660:
        /*0020*/ 	.word	0x00000000
        /*0024*/ 	.short	0x0013
        /*0026*/ 	.short	0x0063
        /*0028*/ 	.byte	0x00, 0xf0, 0x05, 0x00


	//----- nvinfo : EIATTR_KPARAM_INFO
	.align		4
.L_661:
        /*002c*/ 	.byte	0x04, 0x17
        /*002e*/ 	.short	(.L_663 - .L_662)
.L_662:
        /*0030*/ 	.word	0x00000000
        /*0034*/ 	.short	0x0012
        /*0036*/ 	.short	0x0062
        /*0038*/ 	.byte	0x00, 0xf0, 0x05, 0x00


	//----- nvinfo : EIATTR_KPARAM_INFO
	.align		4
.L_663:
        /*003c*/ 	.byte	0x04, 0x17
        /*003e*/ 	.short	(.L_665 - .L_664)
.L_664:
        /*0040*/ 	.word	0x00000000
        /*0044*/ 	.short	0x0011
        /*0046*/ 	.short	0x0060
        /*0048*/ 	.byte	0x00, 0xf0, 0x09, 0x00


	//----- nvinfo : EIATTR_KPARAM_INFO
	.align		4
.L_665:
        /*004c*/ 	.byte	0x04, 0x17
        /*004e*/ 	.short	(.L_667 - .L_666)
.L_666:
        /*0050*/ 	.word	0x00000000
        /*0054*/ 	.short	0x0010
        /*0056*/ 	.short	0x005e
        /*0058*/ 	.byte	0x00, 0xf0, 0x09, 0x00


	//----- nvinfo : EIATTR_KPARAM_INFO
	.align		4
.L_667:
        /*005c*/ 	.byte	0x04, 0x17
        /*005e*/ 	.short	(.L_669 - .L_668)
.L_668:
        /*0060*/ 	.word	0x00000000
        /*0064*/ 	.short	0x000f
        /*0066*/ 	.short	0x005c
        /*0068*/ 	.byte	0x00, 0xf0, 0x09, 0x00


	//----- nvinfo : EIATTR_KPARAM_INFO
	.align		4
.L_669:
        /*006c*/ 	.byte	0x04, 0x17
        /*006e*/ 	.short	(.L_671 - .L_670)
.L_670:
        /*0070*/ 	.word	0x00000000
        /*0074*/ 	.short	0x000e
        /*0076*/ 	.short	0x0058
        /*0078*/ 	.byte	0x00, 0xf0, 0x11, 0x00


	//----- nvinfo : EIATTR_KPARAM_INFO
	.align		4
.L_671:
        /*007c*/ 	.byte	0x04, 0x17
        /*007e*/ 	.short	(.L_673 - .L_672)
.L_672:
        /*0080*/ 	.word	0x00000000
        /*0084*/ 	.short	0x000d
        /*0086*/ 	.short	0x0054
        /*0088*/ 	.byte	0x00, 0xf0, 0x11, 0x00


	//----- nvinfo : EIATTR_KPARAM_INFO
	.align		4
.L_673:
        /*008c*/ 	.byte	0x04, 0x17
        /*008e*/ 	.short	(.L_675 - .L_674)
.L_674:
        /*0090*/ 	.word	0x00000000
        /*0094*/ 	.short	0x000c
        /*0096*/ 	.short	0x0050
        /*0098*/ 	.byte	0x00, 0xf0, 0x11, 0x00


	//----- nvinfo : EIATTR_KPARAM_INFO
	.align		4
.L_675:
        /*009c*/ 	.byte	0x04, 0x17
        /*009e*/ 	.short	(.L_677 - .L_676)
.L_676:
        /*00a0*/ 	.word	0x00000000
        /*00a4*/ 	.short	0x000b
        /*00a6*/ 	.short	0x004c
        /*00a8*/ 	.byte	0x00, 0xf0, 0x09, 0x00


	//----- nvinfo : EIATTR_KPARAM_INFO
	.align		4
.L_677:
        /*00ac*/ 	.byte	0x04, 0x17
        /*00ae*/ 	.short	(.L_679 - .L_678)
.L_678:
        /*00b0*/ 	.word	0x00000000
        /*00b4*/ 	.short	0x000a
        /*00b6*/ 	.short	0x004a
        /*00b8*/ 	.byte	0x00, 0xf0, 0x09, 0x00


	//----- nvinfo : EIATTR_KPARAM_INFO
	.align		4
.L_679:
        /*00bc*/ 	.byte	0x04, 0x17
        /*00be*/ 	.short	(.L_681 - .L_680)
.L_680:
        /*00c0*/ 	.word	0x00000000
        /*00c4*/ 	.short	0x0009
        /*00c6*/ 	.short	0x0048
        /*00c8*/ 	.byte	0x00, 0xf0, 0x09, 0x00


	//----- nvinfo : EIATTR_KPARAM_INFO
	.align		4
.L_681:
        /*00cc*/ 	.byte	0x04, 0x17
        /*00ce*/ 	.short	(.L_683 - .L_682)
.L_682:
        /*00d0*/ 	.word	0x00000000
        /*00d4*/ 	.short	0x0008
        /*00d6*/ 	.short	0x0040
        /*00d8*/ 	.byte	0x00, 0xf0, 0x21, 0x00


	//----- nvinfo : EIATTR_KPARAM_INFO
	.align		4
.L_683:
        /*00dc*/ 	.byte	0x04, 0x17
        /*00de*/ 	.short	(.L_685 - .L_684)
.L_684:
        /*00e0*/ 	.word	0x00000000
        /*00e4*/ 	.short	0x0007
        /*00e6*/ 	.short	0x0038
        /*00e8*/ 	.byte	0x00, 0xf0, 0x21, 0x00


	//----- nvinfo : EIATTR_KPARAM_INFO
	.align		4
.L_685:
        /*00ec*/ 	.byte	0x04, 0x17
        /*00ee*/ 	.short	(.L_687 - .L_686)
.L_686:
        /*00f0*/ 	.word	0x00000000
        /*00f4*/ 	.short	0x0006
        /*00f6*/ 	.short	0x0030
        /*00f8*/ 	.byte	0x00, 0xf0, 0x21, 0x00


	//----- nvinfo : EIATTR_KPARAM_INFO
	.align		4
.L_687:
        /*00fc*/ 	.byte	0x04, 0x17
        /*00fe*/ 	.short	(.L_689 - .L_688)
.L_688:
        /*0100*/ 	.word	0x00000000
        /*0104*/ 	.short	0x0005
        /*0106*/ 	.short	0x0028
        /*0108*/ 	.byte	0x00, 0xf0, 0x21, 0x00


	//----- nvinfo : EIATTR_KPARAM_INFO
	.align		4
.L_689:
        /*010c*/ 	.byte	0x04, 0x17
        /*010e*/ 	.short	(.L_691 - .L_690)
.L_690:
        /*0110*/ 	.word	0x00000000
        /*0114*/ 	.short	0x0004
        /*0116*/ 	.short	0x0020
        /*0118*/ 	.byte	0x00, 0xf0, 0x21, 0x00


	//----- nvinfo : EIATTR_KPARAM_INFO
	.align		4
.L_691:
        /*011c*/ 	.byte	0x04, 0x17
        /*011e*/ 	.short	(.L_693 - .L_692)
.L_692:
        /*0120*/ 	.word	0x00000000
        /*0124*/ 	.short	0x0003
        /*0126*/ 	.short	0x0018
        /*0128*/ 	.byte	0x00, 0xf0, 0x21, 0x00


	//----- nvinfo : EIATTR_KPARAM_INFO
	.align		4
.L_693:
        /*012c*/ 	.byte	0x04, 0x17
        /*012e*/ 	.short	(.L_695 - .L_694)
.L_694:
        /*0130*/ 	.word	0x00000000
        /*0134*/ 	.short	0x0002
        /*0136*/ 	.short	0x0010
        /*0138*/ 	.byte	0x00, 0xf0, 0x21, 0x00


	//----- nvinfo : EIATTR_KPARAM_INFO
	.align		4
.L_695:
        /*013c*/ 	.byte	0x04, 0x17
        /*013e*/ 	.short	(.L_697 - .L_696)
.L_696:
        /*0140*/ 	.word	0x00000000
        /*0144*/ 	.short	0x0001
        /*0146*/ 	.short	0x0008
        /*0148*/ 	.byte	0x00, 0xf0, 0x21, 0x00


	//----- nvinfo : EIATTR_KPARAM_INFO
	.align		4
.L_697:
        /*014c*/ 	.byte	0x04, 0x17
        /*014e*/ 	.short	(.L_699 - .L_698)
.L_698:
        /*0150*/ 	.word	0x00000000
        /*0154*/ 	.short	0x0000
        /*0156*/ 	.short	0x0000
        /*0158*/ 	.byte	0x00, 0xf0, 0x21, 0x00


	//----- nvinfo : EIATTR_MAXREG_COUNT
	.align		4
.L_699:
        /*015c*/ 	.byte	0x03, 0x1b
        /*015e*/ 	.short	0x00ff


	//----- nvinfo : EIATTR_NUM_BARRIERS
	.align		4
        /*0160*/ 	.byte	0x02, 0x4c
        /*0162*/ 	.byte	0x01
	.zero		1


	//----- nvinfo : EIATTR_MERCURY_ISA_VERSION
	.align		4
        /*0164*/ 	.byte	0x03, 0x5f
        /*0166*/ 	.short	0x0000


	//----- nvinfo : EIATTR_ATOM16_EMUL_INSTR_REG_MAP
	.align		4
        /*0168*/ 	.byte	0x04, 0x2e
        /*016a*/ 	.short	(.L_701 - .L_700)


	//   ....[0]....
.L_700:
        /*016c*/ 	.word	0x00002030
        /*0170*/ 	.short	0x0006
        /*0172*/ 	.short	0x0000


	//   ....[1]....
        /*0174*/ 	.word	0x000020a0
        /*0178*/ 	.short	0x0006
        /*017a*/ 	.short	0x0000


	//   ....[2]....
        /*017c*/ 	.word	0x00002220
        /*0180*/ 	.short	0x0006
        /*0182*/ 	.short	0x0000


	//   ....[3]....
        /*0184*/ 	.word	0x000022a0
        /*0188*/ 	.short	0x0006
        /*018a*/ 	.short	0x0000


	//   ....[4]....
        /*018c*/ 	.word	0x00002420
        /*0190*/ 	.short	0x0006
        /*0192*/ 	.short	0x0000


	//   ....[5]....
        /*0194*/ 	.word	0x000024a0
        /*0198*/ 	.short	0x0006
        /*019a*/ 	.short	0x0000


	//   ....[6]....
        /*019c*/ 	.word	0x00002620
        /*01a0*/ 	.short	0x0002
        /*01a2*/ 	.short	0x0000


	//   ....[7]....
        /*01a4*/ 	.word	0x000026a0
        /*01a8*/ 	.short	0x0002
        /*01aa*/ 	.short	0x0000


	//   ....[8]....
        /*01ac*/ 	.word	0x000028e0
        /*01b0*/ 	.short	0x0002
        /*01b2*/ 	.short	0x0000


	//   ....[9]....
        /*01b4*/ 	.word	0x00002940
        /*01b8*/ 	.short	0x0002
        /*01ba*/ 	.short	0x0000


	//----- nvinfo : EIATTR_EXIT_INSTR_OFFSETS
	.align		4
.L_701:
        /*01bc*/ 	.byte	0x04, 0x1c
        /*01be*/ 	.short	(.L_703 - .L_702)


	//   ....[0]....
.L_702:
        /*01c0*/ 	.word	0x000000c0


	//   ....[1]....
        /*01c4*/ 	.word	0x00000ac0


	//   ....[2]....
        /*01c8*/ 	.word	0x00000b00


	//   ....[3]....
        /*01cc*/ 	.word	0x00001df0


	//   ....[4]....
        /*01d0*/ 	.word	0x00002740


	//   ....[5]....
        /*01d4*/ 	.word	0x000029e0


	//----- nvinfo : EIATTR_CTAIDZ_USED
	.align		4
.L_703:
        /*01d8*/ 	.byte	0x01, 0x04
	.zero		2


	//----- nvinfo : EIATTR_CRS_STACK_SIZE
	.align		4
        /*01dc*/ 	.byte	0x04, 0x1e
        /*01de*/ 	.short	(.L_705 - .L_704)
.L_704:
        /*01e0*/ 	.word	0x00000000
.L_705:


//--------------------- .nv.info._Z21moe_wna16_gemm_kernelI6__halfLi8ELi1EEvPKT_PS1_PKjS3_S6_PKfPKiSA_SA_tttjjjtttbb --------------------------
	.section	.nv.info._Z21moe_wna16_gemm_kernelI6__halfLi8ELi1EEvPKT_PS1_PKjS3_S6_PKfPKiSA_SA_tttjjjtttbb,"",@"SHT_CUDA_INFO"
	.sectionflags	@""
	.align	4


	//----- nvinfo : EIATTR_CUDA_API_VERSION
	.align		4
        /*0000*/ 	.byte	0x04, 0x37
        /*0002*/ 	.short	(.L_707 - .L_706)
.L_706:
        /*0004*/ 	.word	0x00000082


	//----- nvinfo : EIATTR_SW2861232_WAR
	.align		4
.L_707:
        /*0008*/ 	.byte	0x01, 0x35
	.zero		2


	//----- nvinfo : EIATTR_PARAM_CBANK
	.align		4
        /*000c*/ 	.byte	0x04, 0x0a
        /*000e*/ 	.short	(.L_709 - .L_708)
	.align		4
.L_708:
        /*0010*/ 	.word	index@(.nv.constant0._Z21moe_wna16_gemm_kernelI6__halfLi8ELi1EEvPKT_PS1_PKjS3_S6_PKfPKiSA_SA_tttjjjtttbb)
        /*0014*/ 	.short	0x0160
        /*0016*/ 	.short	0x0064


	//----- nvinfo : EIATTR_CBANK_PARAM_SIZE
	.align		4
.L_709:
        /*0018*/ 	.byte	0x03, 0x19
        /*001a*/ 	.short	0x0064


	//----- nvinfo : EIATTR_KPARAM_INFO
	.align		4
        /*001c*/ 	.byte	0x04, 0x17
        /*001e*/ 	.short	(.L_711 - .L_710)
.L_710:
        /*0020*/ 	.word	0x00000000
        /*0024*/ 	.short	0x0013
        /*0026*/ 	.short	0x0063
        /*0028*/ 	.byte	0x00, 0xf0, 0x05, 0x00


	//----- nvinfo : EIATTR_KPARAM_INFO
	.align		4
.L_711:
        /*002c*/ 	.byte	0x04, 0x17
        /*002e*/ 	.short	(.L_713 - .L_712)
.L_712:
        /*0030*/ 	.word	0x00000000
        /*0034*/ 	.short	0x0012
        /*0036*/ 	.short	0x0062
        /*0038*/ 	.byte	0x00, 0xf0, 0x05, 0x00


	//----- nvinfo : EIATTR_KPARAM_INFO
	.align		4
.L_713:
        /*003c*/ 	.byte	0x04, 0x17
        /*003e*/ 	.short	(.L_715 - .L_714)
.L_714:
        /*0040*/ 	.word	0x00000000
        /*0044*/ 	.short	0x0011
        /*0046*/ 	.short	0x0060
        /*0048*/ 	.byte	0x00, 0xf0, 0x09, 0x00


	//----- nvinfo : EIATTR_KPARAM_INFO
	.align		4
.L_715:
        /*004c*/ 	.byte	0x04, 0x17
        /*004e*/ 	.short	(.L_717 - .L_716)
.L_716:
        /*0050*/ 	.word	0x00000000
        /*0054*/ 	.short	0x0010
        /*0056*/ 	.short	0x005e
        /*0058*/ 	.byte	0x00, 0xf0, 0x09, 0x00


	//----- nvinfo : EIATTR_KPARAM_INFO
	.align		4
.L_717:
        /*005c*/ 	.byte	0x04, 0x17
        /*005e*/ 	.short	(.L_719 - .L_718)
.L_718:
        /*0060*/ 	.word	0x00000000
        /*0064*/ 	.short	0x000f
        /*0066*/ 	.short	0x005c
        /*0068*/ 	.byte	0x00, 0xf0, 0x09, 0x00


	//----- nvinfo : EIATTR_KPARAM_INFO
	.align		4
.L_719:
        /*006c*/ 	.byte	0x04, 0x17
        /*006e*/ 	.short	(.L_721 - .L_720)
.L_720:
        /*0070*/ 	.word	0x00000000
        /*0074*/ 	.short	0x000e
        /*0076*/ 	.short	0x0058
        /*0078*/ 	.byte	0x00, 0xf0, 0x11, 0x00


	//----- nvinfo : EIATTR_KPARAM_INFO
	.align		4
.L_721:
        /*007c*/ 	.byte	0x04, 0x17
        /*007e*/ 	.short	(.L_723 - .L_722)
.L_722:
        /*0080*/ 	.word	0x00000000
        /*0084*/ 	.short	0x000d
        /*0086*/ 	.short	0x0054
        /*0088*/ 	.byte	0x00, 0xf0, 0x11, 0x00


	//----- nvinfo : EIATTR_KPARAM_INFO
	.align		4
.L_723:
        /*008c*/ 	.byte	0x04, 0x17
        /*008e*/ 	.short	(.L_725 - .L_724)
.L_724:
        /*0090*/ 	.word	0x00000000
        /*0094*/ 	.short	0x000c
        /*0096*/ 	.short	0x0050
        /*0098*/ 	.byte	0x00, 0xf0, 0x11, 0x00


	//----- nvinfo : EIATTR_KPARAM_INFO
	.align		4
.L_725:
        /*009c*/ 	.byte	0x04, 0x17
        /*009e*/ 	.short	(.L_727 - .L_726)
.L_726:
        /*00a0*/ 	.word	0x00000000
        /*00a4*/ 	.short	0x000b
        /*00a6*/ 	.short	0x004c
        /*00a8*/ 	.byte	0x00, 0xf0, 0x09, 0x00


	//----- nvinfo : EIATTR_KPARAM_INFO
	.align		4
.L_727:
        /*00ac*/ 	.byte	0x04, 0x17
        /*00ae*/ 	.short	(.L_729 - .L_728)
.L_728:
        /*00b0*/ 	.word	0x00000000
        /*00b4*/ 	.short	0x000a
        /*00b6*/ 	.short	0x004a
        /*00b8*/ 	.byte	0x00, 0xf0, 0x09, 0x00


	//----- nvinfo : EIATTR_KPARAM_INFO
	.align		4
.L_729:
        /*00bc*/ 	.byte	0x04, 0x17
        /*00be*/ 	.short	(.L_731 - .L_730)
.L_730:
        /*00c0*/ 	.word	0x00000000
        /*00c4*/ 	.short	0x0009
        /*00c6*/ 	.short	0x0048
        /*00c8*/ 	.byte	0x00, 0xf0, 0x09, 0x00


	//----- nvinfo : EIATTR_KPARAM_INFO
	.align		4
.L_731:
        /*00cc*/ 	.byte	0x04, 0x17
        /*00ce*/ 	.short	(.L_733 - .L_732)
.L_732:
        /*00d0*/ 	.word	0x00000000
        /*00d4*/ 	.short	0x0008
        /*00d6*/ 	.short	0x0040
        /*00d8*/ 	.byte	0x00, 0xf0, 0x21, 0x00


	//----- nvinfo : EIATTR_KPARAM_INFO
	.align		4
.L_733:
        /*00dc*/ 	.byte	0x04, 0x17
        /*00de*/ 	.short	(.L_735 - .L_734)
.L_734:
        /*00e0*/ 	.word	0x00000000
        /*00e4*/ 	.short	0x0007
        /*00e6*/ 	.short	0x0038
        /*00e8*/ 	.byte	0x00, 0xf0, 0x21, 0x00


	//----- nvinfo : EIATTR_KPARAM_INFO
	.align		4
.L_735:
        /*00ec*/ 	.byte	0x04, 0x17
        /*00ee*/ 	.short	(.L_737 - .L_736)
.L_736:
        /*00f0*/ 	.word	0x00000000
        /*00f4*/ 	.short	0x0006
        /*00f6*/ 	.short	0x0030
        /*00f8*/ 	.byte	0x00, 0xf0, 0x21, 0x00


	//----- nvinfo : EIATTR_KPARAM_INFO
	.align		4
.L_737:
        /*00fc*/ 	.byte	0x04, 0x17
        /*00fe*/ 	.short	(.L_739 - .L_738)
.L_738:
        /*0100*/ 	.word	0x00000000
        /*0104*/ 	.short	0x0005
        /*0106*/ 	.short	0x0028
        /*0108*/ 	.byte	0x00, 0xf0, 0x21, 0x00


	//----- nvinfo : EIATTR_KPARAM_INFO
	.align		4
.L_739:
        /*010c*/ 	.byte	0x04, 0x17
        /*010e*/ 	.short	(.L_741 - .L_740)
.L_740:
        /*0110*/ 	.word	0x00000000
        /*0114*/ 	.short	0x0004
        /*0116*/ 	.short	0x0020
        /*0118*/ 	.byte	0x00, 0xf0, 0x21, 0x00


	//----- nvinfo : EIATTR_KPARAM_INFO
	.align		4
.L_741:
        /*011c*/ 	.byte	0x04, 0x17
        /*011e*/ 	.short	(.L_743 - .L_742)
.L_742:
        /*0120*/ 	.word	0x00000000
        /*0124*/ 	.short	0x0003
        /*0126*/ 	.short	0x0018
        /*0128*/ 	.byte	0x00, 0xf0, 0x21, 0x00


	//----- nvinfo : EIATTR_KPARAM_INFO
	.align		4
.L_743:
        /*012c*/ 	.byte	0x04, 0x17
        /*012e*/ 	.short	(.L_745 - .L_744)
.L_744:
        /*0130*/ 	.word	0x00000000
        /*0134*/ 	.short	0x0002
        /*0136*/ 	.short	0x0010
        /*0138*/ 	.byte	0x00, 0xf0, 0x21, 0x00


	//----- nvinfo : EIATTR_KPARAM_INFO
	.align		4
.L_745:
        /*013c*/ 	.byte	0x04, 0x17
        /*013e*/ 	.short	(.L_747 - .L_746)
.L_746:
        /*0140*/ 	.word	0x00000000
        /*0144*/ 	.short	0x0001
        /*0146*/ 	.short	0x0008
        /*0148*/ 	.byte	0x00, 0xf0, 0x21, 0x00


	//----- nvinfo : EIATTR_KPARAM_INFO
	.align		4
.L_747:
        /*014c*/ 	.byte	0x04, 0x17
        /*014e*/ 	.short	(.L_749 - .L_748)
.L_748:
        /*0150*/ 	.word	0x00000000
        /*0154*/ 	.short	0x0000
        /*0156*/ 	.short	0x0000
        /*0158*/ 	.byte	0x00, 0xf0, 0x21, 0x00


	//----- nvinfo : EIATTR_MAXREG_COUNT
	.align		4
.L_749:
        /*015c*/ 	.byte	0x03, 0x1b
        /*015e*/ 	.short	0x00ff


	//----- nvinfo : EIATTR_NUM_BARRIERS
	.align		4
        /*0160*/ 	.byte	0x02, 0x4c
        /*0162*/ 	.byte	0x01
	.zero		1


	//----- nvinfo : EIATTR_MERCURY_ISA_VERSION
	.align		4
        /*0164*/ 	.byte	0x03, 0x5f
        /*0166*/ 	.short	0x0000


	//----- nvinfo : EIATTR_ATOM16_EMUL_INSTR_REG_MAP
	.align		4
        /*0168*/ 	.byte	0x04, 0x2e
        /*016a*/ 	.short	(.L_751 - .L_750)


	//   ....[0]....
.L_750:
        /*016c*/ 	.word	0x00001f70
        /*0170*/ 	.short	0x0006
        /*0172*/ 	.short	0x0000


	//   ....[1]....
        /*0174*/ 	.word	0x00001fe0
        /*0178*/ 	.short	0x0006
        /*017a*/ 	.short	0x0000


	//   ....[2]....
        /*017c*/ 	.word	0x00002160
        /*0180*/ 	.short	0x0006
        /*0182*/ 	.short	0x0000


	//   ....[3]....
        /*0184*/ 	.word	0x000021e0
        /*0188*/ 	.short	0x0006
        /*018a*/ 	.short	0x0000


	//   ....[4]....
        /*018c*/ 	.word	0x00002360
        /*0190*/ 	.short	0x0006
        /*0192*/ 	.short	0x0000


	//   ....[5]....
        /*0194*/ 	.word	0x000023e0
        /*0198*/ 	.short	0x0006
        /*019a*/ 	.short	0x0000


	//   ....[6]....
        /*019c*/ 	.word	0x00002560
        /*01a0*/ 	.short	0x0002
        /*01a2*/ 	.short	0x0000


	//   ....[7]....
        /*01a4*/ 	.word	0x000025e0
        /*01a8*/ 	.short	0x0002
        /*01aa*/ 	.short	0x0000


	//   ....[8]....
        /*01ac*/ 	.word	0x00002820
        /*01b0*/ 	.short	0x0002
        /*01b2*/ 	.short	0x0000


	//   ....[9]....
        /*01b4*/ 	.word	0x00002880
        /*01b8*/ 	.short	0x0002
        /*01ba*/ 	.short	0x0000


	//----- nvinfo : EIATTR_EXIT_INSTR_OFFSETS
	.align		4
.L_751:
        /*01bc*/ 	.byte	0x04, 0x1c
        /*01be*/ 	.short	(.L_753 - .L_752)


	//   ....[0]....
.L_752:
        /*01c0*/ 	.word	0x000000c0


	//   ....[1]....
        /*01c4*/ 	.word	0x00000ac0


	//   ....[2]....
        /*01c8*/ 	.word	0x00000b00


	//   ....[3]....
        /*01cc*/ 	.word	0x00001d30


	//   ....[4]....
        /*01d0*/ 	.word	0x00002680


	//   ....[5]....
        /*01d4*/ 	.word	0x00002920


	//----- nvinfo : EIATTR_CTAIDZ_USED
	.align		4
.L_753:
        /*01d8*/ 	.byte	0x01, 0x04
	.zero		2


	//----- nvinfo : EIATTR_CRS_STACK_SIZE
	.align		4
        /*01dc*/ 	.byte	0x04, 0x1e
        /*01de*/ 	.short	(.L_755 - .L_754)
.L_754:
        /*01e0*/ 	.word	0x00000000
.L_755:


//--------------------- .nv.info._Z21moe_wna16_gemm_kernelI6__halfLi4ELi8EEvPKT_PS1_PKjS3_S6_PKfPKiSA_SA_tttjjjtttbb --------------------------
	.section	.nv.info._Z21moe_wna16_gemm_kernelI6__halfLi4ELi8EEvPKT_PS1_PKjS3_S6_PKfPKiSA_SA_tttjjjtttbb,"",@"SHT_CUDA_INFO"
	.sectionflags	@""
	.align	4


	//----- nvinfo : EIATTR_CUDA_API_VERSION
	.align		4
        /*0000*/ 	.byte	0x04, 0x37
        /*0002*/ 	.short	(.L_757 - .L_756)
.L_756:
        /*0004*/ 	.word	0x00000082


	//----- nvinfo : EIATTR_SW2861232_WAR
	.align		4
.L_757:
        /*0008*/ 	.byte	0x01, 0x35
	.zero		2


	//----- nvinfo : EIATTR_PARAM_CBANK
	.align		4
        /*000c*/ 	.byte	0x04, 0x0a
        /*000e*/ 	.short	(.L_759 - .L_758)
	.align		4
.L_758:
        /*0010*/ 	.word	index@(.nv.constant0._Z21moe_wna16_gemm_kernelI6__halfLi4ELi8EEvPKT_PS1_PKjS3_S6_PKfPKiSA_SA_tttjjjtttbb)
        /*0014*/ 	.short	0x0160
        /*0016*/ 	.short	0x0064


	//----- nvinfo : EIATTR_CBANK_PARAM_SIZE
	.align		4
.L_759:
        /*0018*/ 	.byte	0x03, 0x19
        /*001a*/ 	.short	0x0064


	//----- nvinfo : EIATTR_KPARAM_INFO
	.align		4
        /*001c*/ 	.byte	0x04, 0x17
        /*001e*/ 	.short	(.L_761 - .L_760)
.L_760:
        /*0020*/ 	.word	0x00000000
        /*0024*/ 	.short	0x0013
        /*0026*/ 	.short	0x0063
        /*0028*/ 	.byte	0x00, 0xf0, 0x05, 0x00


	//----- nvinfo : EIATTR_KPARAM_INFO
	.align		4
.L_761:
        /*002c*/ 	.byte	0x04, 0x17
        /*002e*/ 	.short	(.L_763 - .L_762)
.L_762:
        /*0030*/ 	.word	0x00000000
        /*0034*/ 	.short	0x0012
        /*0036*/ 	.short	0x0062
        /*0038*/ 	.byte	0x00, 0xf0, 0x05, 0x00


	//----- nvinfo : EIATTR_KPARAM_INFO
	.align		4
.L_763:
        /*003c*/ 	.byte	0x04, 0x17
        /*003e*/ 	.short	(.L_765 - .L_764)
.L_764:
        /*0040*/ 	.word	0x00000000
        /*0044*/ 	.short	0x0011
        /*0046*/ 	.short	0x0060
        /*0048*/ 	.byte	0x00, 0xf0, 0x09, 0x00


	//----- nvinfo : EIATTR_KPARAM_INFO
	.align		4
.L_765:
        /*004c*/ 	.byte	0x04, 0x17
        /*004e*/ 	.short	(.L_767 - .L_766)
.L_766:
        /*0050*/ 	.word	0x00000000
        /*0054*/ 	.short	0x0010
        /*0056*/ 	.short	0x005e
        /*0058*/ 	.byte	0x00, 0xf0, 0x09, 0x00


	//----- nvinfo : EIATTR_KPARAM_INFO
	.align		4
.L_767:
        /*005c*/ 	.byte	0x04, 0x17
        /*005e*/ 	.short	(.L_769 - .L_768)
.L_768:
        /*0060*/ 	.word	0x00000000
        /*0064*/ 	.short	0x000f
        /*0066*/ 	.short	0x005c
        /*0068*/ 	.byte	0x00, 0xf0, 0x09, 0x00


	//----- nvinfo : EIATTR_KPARAM_INFO
	.align		4
.L_769:
        /*006c*/ 	.byte	0x04, 0x17
        /*006e*/ 	.short	(.L_771 - .L_770)
.L_770:
        /*0070*/ 	.word	0x00000000
        /*0074*/ 	.short	0x000e
        /*0076*/ 	.short	0x0058
        /*0078*/ 	.byte	0x00, 0xf0, 0x11, 0x00


	//----- nvinfo : EIATTR_KPARAM_INFO
	.align		4
.L_771:
        /*007c*/ 	.byte	0x04, 0x17
        /*007e*/ 	.short	(.L_773 - .L_772)
.L_772:
        /*0080*/ 	.word	0x00000000
        /*0084*/ 	.short	0x000d
        /*0086*/ 	.short	0x0054
        /*0088*/ 	.byte	0x00, 0xf0, 0x11, 0x00


	//----- nvinfo : EIATTR_KPARAM_INFO
	.align		4
.L_773:
        /*008c*/ 	.byte	0x04, 0x17
        /*008e*/ 	.short	(.L_775 - .L_774)
.L_774:
        /*0090*/ 	.word	0x00000000
        /*0094*/ 	.short	0x000c
        /*0096*/ 	.short	0x0050
        /*0098*/ 	.byte	0x00, 0xf0, 0x11, 0x00


	//----- nvinfo : EIATTR_KPARAM_INFO
	.align		4
.L_775:
        /*009c*/ 	.byte	0x04, 0x17
        /*009e*/ 	.short	(.L_777 - .L_776)
.L_776:
        /*00a0*/ 	.word	0x00000000
        /*00a4*/ 	.short	0x000b
        /*00a6*/ 	.short	0x004c
        /*00a8*/ 	.byte	0x00, 0xf0, 0x09, 0x00


	//----- nvinfo : EIATTR_KPARAM_INFO
	.align		4
.L_777:
        /*00ac*/ 	.byte	0x04, 0x17
        /*00ae*/ 	.short	(.L_779 - .L_778)
.L_778:
        /*00b0*/ 	.word	0x00000000
        /*00b4*/ 	.short	0x000a
        /*00b6*/ 	.short	0x004a
        /*00b8*/ 	.byte	0x00, 0xf0, 0x09, 0x00


	//----- nvinfo : EIATTR_KPARAM_INFO
	.align		4
.L_779:
        /*00bc*/ 	.byte	0x04, 0x17
        /*00be*/ 	.short	(.L_781 - .L_780)
.L_780:
        /*00c0*/ 	.word	0x00000000
        /*00c4*/ 	.short	0x0009
        /*00c6*/ 	.short	0x0048
        /*00c8*/ 	.byte	0x00, 0xf0, 0x09, 0x00


	//----- nvinfo : EIATTR_KPARAM_INFO
	.align		4
.L_781:
        /*00cc*/ 	.byte	0x04, 0x17
        /*00ce*/ 	.short	(.L_783 - .L_782)
.L_782:
        /*00d0*/ 	.word	0x00000000
        /*00d4*/ 	.short	0x0008
        /*00d6*/ 	.short	0x0040
        /*00d8*/ 	.byte	0x00, 0xf0, 0x21, 0x00


	//----- nvinfo : EIATTR_KPARAM_INFO
	.align		4
.L_783:
        /*00dc*/ 	.byte	0x04, 0x17
        /*00de*/ 	.short	(.L_785 - .L_784)
.L_784:
        /*00e0*/ 	.word	0x00000000
        /*00e4*/ 	.short	0x0007
        /*00e6*/ 	.short	0x0038
        /*00e8*/ 	.byte	0x00, 0xf0, 0x21, 0x00


	//----- nvinfo : EIATTR_KPARAM_INFO
	.align		4
.L_785:
        /*00ec*/ 	.byte	0x04, 0x17
        /*00ee*/ 	.short	(.L_787 - .L_786)
.L_786:
        /*00f0*/ 	.word	0x00000000
        /*00f4*/ 	.short	0x0006
        /*00f6*/ 	.short	0x0030
        /*00f8*/ 	.byte	0x00, 0xf0, 0x21, 0x00


	//----- nvinfo : EIATTR_KPARAM_INFO
	.align		4
.L_787:
        /*00fc*/ 	.byte	0x04, 0x17
        /*00fe*/ 	.short	(.L_789 - .L_788)
.L_788:
        /*0100*/ 	.word	0x00000000
        /*0104*/ 	.short	0x0005
        /*0106*/ 	.short	0x0028
        /*0108*/ 	.byte	0x00, 0xf0, 0x21, 0x00


	//----- nvinfo : EIATTR_KPARAM_INFO
	.align		4
.L_789:
        /*010c*/ 	.byte	0x04, 0x17
        /*010e*/ 	.short	(.L_791 - .L_790)
.L_790:
        /*0110*/ 	.word	0x00000000
        /*0114*/ 	.short	0x0004
        /*0116*/ 	.short	0x0020
        /*0118*/ 	.byte	0x00, 0xf0, 0x21, 0x00


	//----- nvinfo : EIATTR_KPARAM_INFO
	.align		4
.L_791:
        /*011c*/ 	.byte	0x04, 0x17
        /*011e*/ 	.short	(.L_793 - .L_792)
.L_792:
        /*0120*/ 	.word	0x00000000
        /*0124*/ 	.short	0x0003
        /*0126*/ 	.short	0x0018
        /*0128*/ 	.byte	0x00, 0xf0, 0x21, 0x00


	//----- nvinfo : EIATTR_KPARAM_INFO
	.align		4
.L_793:
        /*012c*/ 	.byte	0x04, 0x17
        /*012e*/ 	.short	(.L_795 - .L_794)
.L_794:
        /*0130*/ 	.word	0x00000000
        /*0134*/ 	.short	0x0002
        /*0136*/ 	.short	0x0010
        /*0138*/ 	.byte	0x00, 0xf0, 0x21, 0x00


	//----- nvinfo : EIATTR_KPARAM_INFO
	.align		4
.L_795:
        /*013c*/ 	.byte	0x04, 0x17
        /*013e*/ 	.short	(.L_797 - .L_796)
.L_796:
        /*0140*/ 	.word	0x00000000
        /*0144*/ 	.short	0x0001
        /*0146*/ 	.short	0x0008
        /*0148*/ 	.byte	0x00, 0xf0, 0x21, 0x00


	//----- nvinfo : EIATTR_KPARAM_INFO
	.align		4
.L_797:
        /*014c*/ 	.byte	0x04, 0x17
        /*014e*/ 	.short	(.L_799 - .L_798)
.L_798:
        /*0150*/ 	.word	0x00000000
        /*0154*/ 	.short	0x0000
        /*0156*/ 	.short	0x0000
        /*0158*/ 	.byte	0x00, 0xf0, 0x21, 0x00


	//----- nvinfo : EIATTR_MAXREG_COUNT
	.align		4
.L_799:
        /*015c*/ 	.byte	0x03, 0x1b
        /*015e*/ 	.short	0x00ff


	//----- nvinfo : EIATTR_NUM_BARRIERS
	.align		4
        /*0160*/ 	.byte	0x02, 0x4c
        /*0162*/ 	.byte	0x01
	.zero		1


	//----- nvinfo : EIATTR_MERCURY_ISA_VERSION
	.align		4
        /*0164*/ 	.byte	0x03, 0x5f
        /*0166*/ 	.short	0x0000


	//----- nvinfo : EIATTR_ATOM16_EMUL_INSTR_REG_MAP
	.align		4
        /*0168*/ 	.byte	0x04, 0x2e
        /*016a*/ 	.short	(.L_801 - .L_800)


	//   ....[0]....
.L_800:
        /*016c*/ 	.word	0x000023c0
        /*0170*/ 	.short	0x0006
        /*0172*/ 	.short	0x0000


	//   ....[1]....
        /*0174*/ 	.word	0x00002450
        /*0178*/ 	.short	0x0006
        /*017a*/ 	.short	0x0000


	//   ....[2]....
        /*017c*/ 	.word	0x000025f0
        /*0180*/ 	.short	0x0006
        /*0182*/ 	.short	0x0000


	//   ....[3]....
        /*0184*/ 	.word	0x00002650
        /*0188*/ 	.short	0x0006
        /*018a*/ 	.short	0x0000


	//   ....[4]....
        /*018c*/ 	.word	0x000027f0
        /*0190*/ 	.short	0x0006
        /*0192*/ 	.short	0x0000


	//   ....[5]....
        /*0194*/ 	.word	0x00002850
        /*0198*/ 	.short	0x0006
        /*019a*/ 	.short	0x0000


	//   ....[6]....
        /*019c*/ 	.word	0x000029f0
        /*01a0*/ 	.short	0x0002
        /*01a2*/ 	.short	0x0000


	//   ....[7]....
        /*01a4*/ 	.word	0x00002a50
        /*01a8*/ 	.short	0x0002
        /*01aa*/ 	.short	0x0000


	//   ....[8]....
        /*01ac*/ 	.word	0x00002c60
        /*01b0*/ 	.short	0x0002
        /*01b2*/ 	.short	0x0000


	//   ....[9]....
        /*01b4*/ 	.word	0x00002cf0
        /*01b8*/ 	.short	0x0002
        /*01ba*/ 	.short	0x0000


	//----- nvinfo : EIATTR_EXIT_INSTR_OFFSETS
	.align		4
.L_801:
        /*01bc*/ 	.byte	0x04, 0x1c
        /*01be*/ 	.short	(.L_803 - .L_802)


	//   ....[0]....
.L_802:
        /*01c0*/ 	.word	0x000000e0


	//   ....[1]....
        /*01c4*/ 	.word	0x00000ae0


	//   ....[2]....
        /*01c8*/ 	.word	0x00000b20


	//   ....[3]....
        /*01cc*/ 	.word	0x000021a0


	//   ....[4]....
        /*01d0*/ 	.word	0x00002af0


	//   ....[5]....
        /*01d4*/ 	.word	0x00002d90


	//----- nvinfo : EIATTR_CTAIDZ_USED
	.align		4
.L_803:
        /*01d8*/ 	.byte	0x01, 0x04
	.zero		2


	//----- nvinfo : EIATTR_CRS_STACK_SIZE
	.align		4
        /*01dc*/ 	.byte	0x04, 0x1e
        /*01de*/ 	.short	(.L_805 - .L_804)
.L_804:
        /*01e0*/ 	.word	0x00000000
.L_805:


//--------------------- .nv.info._Z21moe_wna16_gemm_kernelI6__halfLi4ELi4EEvPKT_PS1_PKjS3_S6_PKfPKiSA_SA_tttjjjtttbb --------------------------
	.section	.nv.info._Z21moe_wna16_gemm_kernelI6__halfLi4ELi4EEvPKT_PS1_PKjS3_S6_PKfPKiSA_SA_tttjjjtttbb,"",@"SHT_CUDA_INFO"
	.sectionflags	@""
	.align	4


	//----- nvinfo : EIATTR_CUDA_API_VERSION
	.align		4
        /*0000*/ 	.byte	0x04, 0x37
        /*0002*/ 	.short	(.L_807 - .L_806)
.L_806:
        /*0004*/ 	.word	0x00000082


	//----- nvinfo : EIATTR_SW2861232_WAR
	.align		4
.L_807:
        /*0008*/ 	.byte	0x01, 0x35
	.zero		2


	//----- nvinfo : EIATTR_PARAM_CBANK
	.align		4
        /*000c*/ 	.byte	0x04, 0x0a
        /*000e*/ 	.short	(.L_809 - .L_808)
	.align		4
.L_808:
        /*0010*/ 	.word	index@(.nv.constant0._Z21moe_wna16_gemm_kernelI6__halfLi4ELi4EEvPKT_PS1_PKjS3_S6_PKfPKiSA_SA_tttjjjtttbb)
        /*0014*/ 	.short	0x0160
        /*0016*/ 	.short	0x0064


	//----- nvinfo : EIATTR_CBANK_PARAM_SIZE
	.align		4
.L_809:
        /*0018*/ 	.byte	0x03, 0x19
        /*001a*/ 	.short	0x0064


	//----- nvinfo : EIATTR_KPARAM_INFO
	.align		4
        /*001c*/ 	.byte	0x04, 0x17
        /*001e*/ 	.short	(.L_811 - .L_810)
.L_810:
        /*0020*/ 	.word	0x00000000
        /*0024*/ 	.short	0x0013
        /*0026*/ 	.short	0x0063
        /*0028*/ 	.byte	0x00, 0xf0, 0x05, 0x00


	//----- nvinfo : EIATTR_KPARAM_INFO
	.align		4
.L_811:
        /*002c*/ 	.byte	0x04, 0x17
        /*002e*/ 	.short	(.L_813 - .L_812)
.L_812:
        /*0030*/ 	.word	0x00000000
        /*0034*/ 	.short	0x0012
        /*0036*/ 	.short	0x0062
        /*0038*/ 	.byte	0x00, 0xf0, 0x05, 0x00


	//----- nvinfo : EIATTR_KPARAM_INFO
	.align		4
.L_813:
        /*003c*/ 	.byte	0x04, 0x17
        /*003e*/ 	.short	(.L_815 - .L_814)
.L_814:
        /*0040*/ 	.word	0x00000000
        /*0044*/ 	.short	0x0011
        /*0046*/ 	.short	0x0060
        /*0048*/ 	.byte	0x00, 0xf0, 0x09, 0x00


	//----- nvinfo : EIATTR_KPARAM_INFO
	.align		4
.L_815:
        /*004c*/ 	.byte	0x04, 0x17
        /*004e*/ 	.short	(.L_817 - .L_816)
.L_816:
        /*0050*/ 	.word	0x00000000
        /*0054*/ 	.short	0x0010
        /*0056*/ 	.short	0x005e
        /*0058*/ 	.byte	0x00, 0xf0, 0x09, 0x00


	//----- nvinfo : EIATTR_KPARAM_INFO
	.align		4
.L_817:
        /*005c*/ 	.byte	0x04, 0x17
        /*005e*/ 	.short	(.L_819 - .L_818)
.L_818:
        /*0060*/ 	.word	0x00000000
        /*0064*/ 	.short	0x000f
        /*0066*/ 	.short	0x005c
        /*0068*/ 	.byte	0x00, 0xf0, 0x09, 0x00


	//----- nvinfo : EIATTR_KPARAM_INFO
	.align		4
.L_819:
        /*006c*/ 	.byte	0x04, 0x17
        /*006e*/ 	.short	(.L_821 - .L_820)
.L_820:
        /*0070*/ 	.word	0x00000000
        /*0074*/ 	.short	0x000e
        /*0076*/ 	.short	0x0058
        /*0078*/ 	.byte	0x00, 0xf0, 0x11, 0x00


	//----- nvinfo : EIATTR_KPARAM_INFO
	.align		4
.L_821:
        /*007c*/ 	.byte	0x04, 0x17
        /*007e*/ 	.short	(.L_823 - .L_822)
.L_822:
        /*0080*/ 	.word	0x00000000
        /*0084*/ 	.short	0x000d
        /*0086*/ 	.short	0x0054
        /*0088*/ 	.byte	0x00, 0xf0, 0x11, 0x00


	//----- nvinfo : EIATTR_KPARAM_INFO
	.align		4
.L_823:
        /*008c*/ 	.byte	0x04, 0x17
        /*008e*/ 	.short	(.L_825 - .L_824)
.L_824:
        /*0090*/ 	.word	0x00000000
        /*0094*/ 	.short	0x000c
        /*0096*/ 	.short	0x0050
        /*0098*/ 	.byte	0x00, 0xf0, 0x11, 0x00


	//----- nvinfo : EIATTR_KPARAM_INFO
	.align		4
.L_825:
        /*009c*/ 	.byte	0x04, 0x17
        /*009e*/ 	.short	(.L_827 - .L_826)
.L_826:
        /*00a0*/ 	.word	0x00000000
        /*00a4*/ 	.short	0x000b
        /*00a6*/ 	.short	0x004c
        /*00a8*/ 	.byte	0x00, 0xf0, 0x09, 0x00


	//----- nvinfo : EIATTR_KPARAM_INFO
	.align		4
.L_827:
        /*00ac*/ 	.byte	0x04, 0x17
        /*00ae*/ 	.short	(.L_829 - .L_828)
.L_828:
        /*00b0*/ 	.word	0x00000000
        /*00b4*/ 	.short	0x000a
        /*00b6*/ 	.short	0x004a
        /*00b8*/ 	.byte	0x00, 0xf0, 0x09, 0x00


	//----- nvinfo : EIATTR_KPARAM_INFO
	.align		4
.L_829:
        /*00bc*/ 	.byte	0x04, 0x17
        /*00be*/ 	.short	(.L_831 - .L_830)
.L_830:
        /*00c0*/ 	.word	0x00000000
        /*00c4*/ 	.short	0x0009
        /*00c6*/ 	.short	0x0048
        /*00c8*/ 	.byte	0x00, 0xf0, 0x09, 0x00


	//----- nvinfo : EIATTR_KPARAM_INFO
	.align		4
.L_831:
        /*00cc*/ 	.byte	0x04, 0x17
        /*00ce*/ 	.short	(.L_833 - .L_832)
.L_832:
        /*00d0*/ 	.word	0x00000000
        /*00d4*/ 	.short	0x0008
        /*00d6*/ 	.short	0x0040
        /*00d8*/ 	.byte	0x00, 0xf0, 0x21, 0x00


	//----- nvinfo : EIATTR_KPARAM_INFO
	.align		4
.L_833:
        /*00dc*/ 	.byte	0x04, 0x17
        /*00de*/ 	.short	(.L_835 - .L_834)
.L_834:
        /*00e0*/ 	.word	0x00000000
        /*00e4*/ 	.short	0x0007
        /*00e6*/ 	.short	0x0038
        /*00e8*/ 	.byte	0x00, 0xf0, 0x21, 0x00


	//----- nvinfo : EIATTR_KPARAM_INFO
	.align		4
.L_835:
        /*00ec*/ 	.byte	0x04, 0x17
        /*00ee*/ 	.short	(.L_837 - .L_836)
.L_836:
        /*00f0*/ 	.word	0x00000000
        /*00f4*/ 	.short	0x0006
        /*00f6*/ 	.short	0x0030
        /*00f8*/ 	.byte	0x00, 0xf0, 0x21, 0x00


	//----- nvinfo : EIATTR_KPARAM_INFO
	.align		4
.L_837:
        /*00fc*/ 	.byte	0x04, 0x17
        /*00fe*/ 	.short	(.L_839 - .L_838)
.L_838:
        /*0100*/ 	.word	0x00000000
        /*0104*/ 	.short	0x0005
        /*0106*/ 	.short	0x0028
        /*0108*/ 	.byte	0x00, 0xf0, 0x21, 0x00


	//----- nvinfo : EIATTR_KPARAM_INFO
	.align		4
.L_839:
        /*010c*/ 	.byte	0x04, 0x17
        /*010e*/ 	.short	(.L_841 - .L_840)
.L_840:
        /*0110*/ 	.word	0x00000000
        /*0114*/ 	.short	0x0004
        /*0116*/ 	.short	0x0020
        /*0118*/ 	.byte	0x00, 0xf0, 0x21, 0x00


	//----- nvinfo : EIATTR_KPARAM_INFO
	.align		4
.L_841:
        /*011c*/ 	.byte	0x04, 0x17
        /*011e*/ 	.short	(.L_843 - .L_842)
.L_842:
        /*0120*/ 	.word	0x00000000
        /*0124*/ 	.short	0x0003
        /*0126*/ 	.short	0x0018
        /*0128*/ 	.byte	0x00, 0xf0, 0x21, 0x00


	//----- nvinfo : EIATTR_KPARAM_INFO
	.align		4
.L_843:
        /*012c*/ 	.byte	0x04, 0x17
        /*012e*/ 	.short	(.L_845 - .L_844)
.L_844:
        /*0130*/ 	.word	0x00000000
        /*0134*/ 	.short	0x0002
        /*0136*/ 	.short	0x0010
        /*0138*/ 	.byte	0x00, 0xf0, 0x21, 0x00


	//----- nvinfo : EIATTR_KPARAM_INFO
	.align		4
.L_845:
        /*013c*/ 	.byte	0x04, 0x17
        /*013e*/ 	.short	(.L_847 - .L_846)
.L_846:
        /*0140*/ 	.word	0x00000000
        /*0144*/ 	.short	0x0001
        /*0146*/ 	.short	0x0008
        /*0148*/ 	.byte	0x00, 0xf0, 0x21, 0x00


	//----- nvinfo : EIATTR_KPARAM_INFO
	.align		4
.L_847:
        /*014c*/ 	.byte	0x04, 0x17
        /*014e*/ 	.short	(.L_849 - .L_848)
.L_848:
        /*0150*/ 	.word	0x00000000
        /*0154*/ 	.short	0x0000
        /*0156*/ 	.short	0x0000
        /*0158*/ 	.byte	0x00, 0xf0, 0x21, 0x00


	//----- nvinfo : EIATTR_MAXREG_COUNT
	.align		4
.L_849:
        /*015c*/ 	.byte	0x03, 0x1b
        /*015e*/ 	.short	0x00ff


	//----- nvinfo : EIATTR_NUM_BARRIERS
	.align		4
        /*0160*/ 	.byte	0x02, 0x4c
        /*0162*/ 	.byte	0x01
	.zero		1


	//----- nvinfo : EIATTR_MERCURY_ISA_VERSION
	.align		4
        /*0164*/ 	.byte	0x03, 0x5f
        /*0166*/ 	.short	0x0000


	//----- nvinfo : EIATTR_ATOM16_EMUL_INSTR_REG_MAP
	.align		4
        /*0168*/ 	.byte	0x04, 0x2e
        /*016a*/ 	.short	(.L_851 - .L_850)


	//   ....[0]....
.L_850:
        /*016c*/ 	.word	0x000023b0
        /*0170*/ 	.short	0x0006
        /*0172*/ 	.short	0x0000


	//   ....[1]....
        /*0174*/ 	.word	0x00002420
        /*0178*/ 	.short	0x0006
        /*017a*/ 	.short	0x0000


	//   ....[2]....
        /*017c*/ 	.word	0x000025a0
        /*0180*/ 	.short	0x0006
        /*0182*/ 	.short	0x0000


	//   ....[3]....
        /*0184*/ 	.word	0x00002620
        /*0188*/ 	.short	0x0006
        /*018a*/ 	.short	0x0000


	//   ....[4]....
        /*018c*/ 	.word	0x000027a0
        /*0190*/ 	.short	0x0006
        /*0192*/ 	.short	0x0000


	//   ....[5]....
        /*0194*/ 	.word	0x00002820
        /*0198*/ 	.short	0x0006
        /*019a*/ 	.short	0x0000


	//   ....[6]....
        /*019c*/ 	.word	0x000029a0
        /*01a0*/ 	.short	0x0002
        /*01a2*/ 	.short	0x0000


	//   ....[7]....
        /*01a4*/ 	.word	0x00002a20
        /*01a8*/ 	.short	0x0002
        /*01aa*/ 	.short	0x0000


	//   ....[8]....
        /*01ac*/ 	.word	0x00002c60
        /*01b0*/ 	.short	0x0002
        /*01b2*/ 	.short	0x0000


	//   ....[9]....
        /*01b4*/ 	.word	0x00002cc0
        /*01b8*/ 	.short	0x0002
        /*01ba*/ 	.short	0x0000


	//----- nvinfo : EIATTR_EXIT_INSTR_OFFSETS
	.align		4
.L_851:
        /*01bc*/ 	.byte	0x04, 0x1c
        /*01be*/ 	.short	(.L_853 - .L_852)


	//   ....[0]....
.L_852:
        /*01c0*/ 	.word	0x000000e0


	//   ....[1]....
        /*01c4*/ 	.word	0x00000ae0


	//   ....[2]....
        /*01c8*/ 	.word	0x00000b20


	//   ....[3]....
        /*01cc*/ 	.word	0x00002170


	//   ....[4]....
        /*01d0*/ 	.word	0x00002ac0


	//   ....[5]....
        /*01d4*/ 	.word	0x00002d60


	//----- nvinfo : EIATTR_CTAIDZ_USED
	.align		4
.L_853:
        /*01d8*/ 	.byte	0x01, 0x04
	.zero		2


	//----- nvinfo : EIATTR_CRS_STACK_SIZE
	.align		4
        /*01dc*/ 	.byte	0x04, 0x1e
        /*01de*/ 	.short	(.L_855 - .L_854)
.L_854:
        /*01e0*/ 	.word	0x00000000
.L_855:


//--------------------- .nv.info._Z21moe_wna16_gemm_kernelI6__halfLi4ELi2EEvPKT_PS1_PKjS3_S6_PKfPKiSA_SA_tttjjjtttbb --------------------------
	.section	.nv.info._Z21moe_wna16_gemm_kernelI6__halfLi4ELi2EEvPKT_PS1_PKjS3_S6_PKfPKiSA_SA_tttjjjtttbb,"",@"SHT_CUDA_INFO"
	.sectionflags	@""
	.align	4


	//----- nvinfo : EIATTR_CUDA_API_VERSION
	.align		4
        /*0000*/ 	.byte	0x04, 0x37
        /*0002*/ 	.short	(.L_857 - .L_856)
.L_856:
        /*0004*/ 	.word	0x00000082


	//----- nvinfo : EIATTR_SW2861232_WAR
	.align		4
.L_857:
        /*0008*/ 	.byte	0x01, 0x35
	.zero		2


	//----- nvinfo : EIATTR_PARAM_CBANK
	.align		4
        /*000c*/ 	.byte	0x04, 0x0a
        /*000e*/ 	.short	(.L_859 - .L_858)
	.align		4
.L_858:
        /*0010*/ 	.word	index@(.nv.constant0._Z21moe_wna16_gemm_kernelI6__halfLi4ELi2EEvPKT_PS1_PKjS3_S6_PKfPKiSA_SA_tttjjjtttbb)
        /*0014*/ 	.short	0x0160
        /*0016*/ 	.short	0x0064


	//----- nvinfo : EIATTR_CBANK_PARAM_SIZE
	.align		4
.L_859:
        /*0018*/ 	.byte	0x03, 0x19
        /*001a*/ 	.short	0x0064


	//----- nvinfo : EIATTR_KPARAM_INFO
	.align		4
        /*001c*/ 	.byte	0x04, 0x17
        /*001e*/ 	.short	(.L_861 - .L_860)
.L_860:
        /*0020*/ 	.word	0x00000000
        /*0024*/ 	.short	0x0013
        /*0026*/ 	.short	0x0063
        /*0028*/ 	.byte	0x00, 0xf0, 0x05, 0x00


	//----- nvinfo : EIATTR_KPARAM_INFO
	.align		4
.L_861:
        /*002c*/ 	.byte	0x04, 0x17
        /*002e*/ 	.short	(.L_863 - .L_862)
.L_862:
        /*0030*/ 	.word	0x00000000
        /*0034*/ 	.short	0x0012
        /*0036*/ 	.short	0x0062
        /*0038*/ 	.byte	0x00, 0xf0, 0x05, 0x00


	//----- nvinfo : EIATTR_KPARAM_INFO
	.align		4
.L_863:
        /*003c*/ 	.byte	0x04, 0x17
        /*003e*/ 	.short	(.L_865 - .L_864)
.L_864:
        /*0040*/ 	.word	0x00000000
        /*0044*/ 	.short	0x0011
        /*0046*/ 	.short	0x0060
        /*0048*/ 	.byte	0x00, 0xf0, 0x09, 0x00


	//----- nvinfo : EIATTR_KPARAM_INFO
	.align		4
.L_865:
        /*004c*/ 	.byte	0x04, 0x17
        /*004e*/ 	.short	(.L_867 - .L_866)
.L_866:
        /*0050*/ 	.word	0x00000000
        /*0054*/ 	.short	0x0010
        /*0056*/ 	.short	0x005e
        /*0058*/ 	.byte	0x00, 0xf0, 0x09, 0x00


	//----- nvinfo : EIATTR_KPARAM_INFO
	.align		4
.L_867:
        /*005c*/ 	.byte	0x04, 0x17
        /*005e*/ 	.short	(.L_869 - .L_868)
.L_868:
        /*0060*/ 	.word	0x00000000
        /*0064*/ 	.short	0x000f
        /*0066*/ 	.short	0x005c
        /*0068*/ 	.byte	0x00, 0xf0, 0x09, 0x00


	//----- nvinfo : EIATTR_KPARAM_INFO
	.align		4
.L_869:
        /*006c*/ 	.byte	0x04, 0x17
        /*006e*/ 	.short	(.L_871 - .L_870)
.L_870:
        /*0070*/ 	.word	0x00000000
        /*0074*/ 	.short	0x000e
        /*0076*/ 	.short	0x0058
        /*0078*/ 	.byte	0x00, 0xf0, 0x11, 0x00


	//----- nvinfo : EIATTR_KPARAM_INFO
	.align		4
.L_871:
        /*007c*/ 	.byte	0x04, 0x17
        /*007e*/ 	.short	(.L_873 - .L_872)
.L_872:
        /*0080*/ 	.word	0x00000000
        /*0084*/ 	.short	0x000d
        /*0086*/ 	.short	0x0054
        /*0088*/ 	.byte	0x00, 0xf0, 0x11, 0x00


	//----- nvinfo : EIATTR_KPARAM_INFO
	.align		4
.L_873:
        /*008c*/ 	.byte	0x04, 0x17
        /*008e*/ 	.short	(.L_875 - .L_874)
.L_874:
        /*0090*/ 	.word	0x00000000
        /*0094*/ 	.short	0x000c
        /*0096*/ 	.short	0x0050
        /*0098*/ 	.byte	0x00, 0xf0, 0x11, 0x00


	//----- nvinfo : EIATTR_KPARAM_INFO
	.align		4
.L_875:
        /*009c*/ 	.byte	0x04, 0x17
        /*009e*/ 	.short	(.L_877 - .L_876)
.L_876:
        /*00a0*/ 	.word	0x00000000
        /*00a4*/ 	.short	0x000b
        /*00a6*/ 	.short	0x004c
        /*00a8*/ 	.byte	0x00, 0xf0, 0x09, 0x00


	//----- nvinfo : EIATTR_KPARAM_INFO
	.align		4
.L_877:
        /*00ac*/ 	.byte	0x04, 0x17
        /*00ae*/ 	.short	(.L_879 - .L_878)
.L_878:
        /*00b0*/ 	.word	0x00000000
        /*00b4*/ 	.short	0x000a
        /*00b6*/ 	.short	0x004a
        /*00b8*/ 	.byte	0x00, 0xf0, 0x09, 0x00


	//----- nvinfo : EIATTR_KPARAM_INFO
	.align		4
.L_879:
        /*00bc*/ 	.byte	0x04, 0x17
        /*00be*/ 	.short	(.L_881 - .L_880)
.L_880:
        /*00c0*/ 	.word	0x00000000
        /*00c4*/ 	.short	0x0009
        /*00c6*/ 	.short	0x0048
        /*00c8*/ 	.byte	0x00, 0xf0, 0x09, 0x00


	//----- nvinfo : EIATTR_KPARAM_INFO
	.align		4
.L_881:
        /*00cc*/ 	.byte	0x04, 0x17
        /*00ce*/ 	.short	(.L_883 - .L_882)
.L_882:
        /*00d0*/ 	.word	0x00000000
        /*00d4*/ 	.short	0x0008
        /*00d6*/ 	.short	0x0040
        /*00d8*/ 	.byte	0x00, 0xf0, 0x21, 0x00


	//----- nvinfo : EIATTR_KPARAM_INFO
	.align		4
.L_883:
        /*00dc*/ 	.byte	0x04, 0x17
        /*00de*/ 	.short	(.L_885 - .L_884)
.L_884:
        /*00e0*/ 	.word	0x00000000
        /*00e4*/ 	.short	0x0007
        /*00e6*/ 	.short	0x0038
        /*00e8*/ 	.byte	0x00, 0xf0, 0x21, 0x00


	//----- nvinfo : EIATTR_KPARAM_INFO
	.align		4
.L_885:
        /*00ec*/ 	.byte	0x04, 0x17
        /*00ee*/ 	.short	(.L_887 - .L_886)
.L_886:
        /*00f0*/ 	.word	0x00000000
        /*00f4*/ 	.short	0x0006
        /*00f6*/ 	.short	0x0030
        /*00f8*/ 	.byte	0x00, 0xf0, 0x21, 0x00


	//----- nvinfo : EIATTR_KPARAM_INFO
	.align		4
.L_887:
        /*00fc*/ 	.byte	0x04, 0x17
        /*00fe*/ 	.short	(.L_889 - .L_888)
.L_888:
        /*0100*/ 	.word	0x00000000
        /*0104*/ 	.short	0x0005
        /*0106*/ 	.short	0x0028
        /*0108*/ 	.byte	0x00, 0xf0, 0x21, 0x00


	//----- nvinfo : EIATTR_KPARAM_INFO
	.align		4
.L_889:
        /*010c*/ 	.byte	0x04, 0x17
        /*010e*/ 	.short	(.L_891 - .L_890)
.L_890:
        /*0110*/ 	.word	0x00000000
        /*0114*/ 	.short	0x0004
        /*0116*/ 	.short	0x0020
        /*0118*/ 	.byte	0x00, 0xf0, 0x21, 0x00


	//----- nvinfo : EIATTR_KPARAM_INFO
	.align		4
.L_891:
        /*011c*/ 	.byte	0x04, 0x17
        /*011e*/ 	.short	(.L_893 - .L_892)
.L_892:
        /*0120*/ 	.word	0x00000000
        /*0124*/ 	.short	0x0003
        /*0126*/ 	.short	0x0018
        /*0128*/ 	.byte	0x00, 0xf0, 0x21, 0x00


	//----- nvinfo : EIATTR_KPARAM_INFO
	.align		4
.L_893:
        /*012c*/ 	.byte	0x04, 0x17
        /*012e*/ 	.short	(.L_895 - .L_894)
.L_894:
        /*0130*/ 	.word	0x00000000
        /*0134*/ 	.short	0x0002
        /*0136*/ 	.short	0x0010
        /*0138*/ 	.byte	0x00, 0xf0, 0x21, 0x00


	//----- nvinfo : EIATTR_KPARAM_INFO
	.align		4
.L_895:
        /*013c*/ 	.byte	0x04, 0x17
        /*013e*/ 	.short	(.L_897 - .L_896)
.L_896:
        /*0140*/ 	.word	0x00000000
        /*0144*/ 	.short	0x0001
        /*0146*/ 	.short	0x0008
        /*0148*/ 	.byte	0x00, 0xf0, 0x21, 0x00


	//----- nvinfo : EIATTR_KPARAM_INFO
	.align		4
.L_897:
        /*014c*/ 	.byte	0x04, 0x17
        /*014e*/ 	.short	(.L_899 - .L_898)
.L_898:
        /*0150*/ 	.word	0x00000000
        /*0154*/ 	.short	0x0000
        /*0156*/ 	.short	0x0000
        /*0158*/ 	.byte	0x00, 0xf0, 0x21, 0x00


	//----- nvinfo : EIATTR_MAXREG_COUNT
	.align		4
.L_899:
        /*015c*/ 	.byte	0x03, 0x1b
        /*015e*/ 	.short	0x00ff


	//----- nvinfo : EIATTR_NUM_BARRIERS
	.align		4
        /*0160*/ 	.byte	0x02, 0x4c
        /*0162*/ 	.byte	0x01
	.zero		1


	//----- nvinfo : EIATTR_MERCURY_ISA_VERSION
	.align		4
        /*0164*/ 	.byte	0x03, 0x5f
        /*0166*/ 	.short	0x0000


	//----- nvinfo : EIATTR_ATOM16_EMUL_INSTR_REG_MAP
	.align		4
        /*0168*/ 	.byte	0x04, 0x2e
        /*016a*/ 	.short	(.L_901 - .L_900)


	//   ....[0]....
.L_900:
        /*016c*/ 	.word	0x000023d0
        /*0170*/ 	.short	0x0006
        /*0172*/ 	.short	0x0000


	//   ....[1]....
        /*0174*/ 	.word	0x00002440
        /*0178*/ 	.short	0x0006
        /*017a*/ 	.short	0x0000


	//   ....[2]....
        /*017c*/ 	.word	0x000025c0
        /*0180*/ 	.short	0x0006
        /*0182*/ 	.short	0x0000


	//   ....[3]....
        /*0184*/ 	.word	0x00002640
        /*0188*/ 	.short	0x0006
        /*018a*/ 	.short	0x0000


	//   ....[4]....
        /*018c*/ 	.word	0x000027c0
        /*0190*/ 	.short	0x0006
        /*0192*/ 	.short	0x0000


	//   ....[5]....
        /*0194*/ 	.word	0x00002840
        /*0198*/ 	.short	0x0006
        /*019a*/ 	.short	0x0000


	//   ....[6]....
        /*019c*/ 	.word	0x000029c0
        /*01a0*/ 	.short	0x0002
        /*01a2*/ 	.short	0x0000


	//   ....[7]....
        /*01a4*/ 	.word	0x00002a40
        /*01a8*/ 	.short	0x0002
        /*01aa*/ 	.short	0x0000


	//   ....[8]....
        /*01ac*/ 	.word	0x00002c80
        /*01b0*/ 	.short	0x0002
        /*01b2*/ 	.short	0x0000


	//   ....[9]....
        /*01b4*/ 	.word	0x00002ce0
        /*01b8*/ 	.short	0x0002
        /*01ba*/ 	.short	0x0000


	//----- nvinfo : EIATTR_EXIT_INSTR_OFFSETS
	.align		4
.L_901:
        /*01bc*/ 	.byte	0x04, 0x1c
        /*01be*/ 	.short	(.L_903 - .L_902)


	//   ....[0]....
.L_902:
        /*01c0*/ 	.word	0x000000e0


	//   ....[1]....
        /*01c4*/ 	.word	0x00000ae0


	//   ....[2]....
        /*01c8*/ 	.word	0x00000b20


	//   ....[3]....
        /*01cc*/ 	.word	0x00002190


	//   ....[4]....
        /*01d0*/ 	.word	0x00002ae0


	//   ....[5]....
        /*01d4*/ 	.word	0x00002d80


	//----- nvinfo : EIATTR_CTAIDZ_USED
	.align		4
.L_903:
        /*01d8*/ 	.byte	0x01, 0x04
	.zero		2


	//----- nvinfo : EIATTR_CRS_STACK_SIZE
	.align		4
        /*01dc*/ 	.byte	0x04, 0x1e
        /*01de*/ 	.short	(.L_905 - .L_904)
.L_904:
        /*01e0*/ 	.word	0x00000000
.L_905:


//--------------------- .nv.info._Z21moe_wna16_gemm_kernelI6__halfLi4ELi1EEvPKT_PS1_PKjS3_S6_PKfPKiSA_SA_tttjjjtttbb --------------------------
	.section	.nv.info._Z21moe_wna16_gemm_kernelI6__halfLi4ELi1EEvPKT_PS1_PKjS3_S6_PKfPKiSA_SA_tttjjjtttbb,"",@"SHT_CUDA_INFO"
	.sectionflags	@""
	.align	4


	//----- nvinfo : EIATTR_CUDA_API_VERSION
	.align		4
        /*0000*/ 	.byte	0x04, 0x37
        /*0002*/ 	.short	(.L_907 - .L_906)
.L_906:
        /*0004*/ 	.word	0x00000082


	//----- nvinfo : EIATTR_SW2861232_WAR
	.align		4
.L_907:
        /*0008*/ 	.byte	0x01, 0x35
	.zero		2


	//----- nvinfo : EIATTR_PARAM_CBANK
	.align		4
        /*000c*/ 	.byte	0x04, 0x0a
        /*000e*/ 	.short	(.L_909 - .L_908)
	.align		4
.L_908:
        /*0010*/ 	.word	index@(.nv.constant0._Z21moe_wna16_gemm_kernelI6__halfLi4ELi1EEvPKT_PS1_PKjS3_S6_PKfPKiSA_SA_tttjjjtttbb)
        /*0014*/ 	.short	0x0160
        /*0016*/ 	.short	0x0064


	//----- nvinfo : EIATTR_CBANK_PARAM_SIZE
	.align		4
.L_909:
        /*0018*/ 	.byte	0x03, 0x19
        /*001a*/ 	.short	0x0064


	//----- nvinfo : EIATTR_KPARAM_INFO
	.align		4
        /*001c*/ 	.byte	0x04, 0x17
        /*001e*/ 	.short	(.L_911 - .L_910)
.L_910:
        /*0020*/ 	.word	0x00000000
        /*0024*/ 	.short	0x0013
        /*0026*/ 	.short	0x0063
        /*0028*/ 	.byte	0x00, 0xf0, 0x05, 0x00


	//----- nvinfo : EIATTR_KPARAM_INFO
	.align		4
.L_911:
        /*002c*/ 	.byte	0x04, 0x17
        /*002e*/ 	.short	(.L_913 - .L_912)
.L_912:
        /*0030*/ 	.word	0x00000000
        /*0034*/ 	.short	0x0012
        /*0036*/ 	.short	0x0062
        /*0038*/ 	.byte	0x00, 0xf0, 0x05, 0x00


	//----- nvinfo : EIATTR_KPARAM_INFO
	.align		4
.L_913:
        /*003c*/ 	.byte	0x04, 0x17
        /*003e*/ 	.short	(.L_915 - .L_914)
.L_914:
        /*0040*/ 	.word	0x00000000
        /*0044*/ 	.short	0x0011
        /*0046*/ 	.short	0x0060
        /*0048*/ 	.byte	0x00, 0xf0, 0x09, 0x00


	//----- nvinfo : EIATTR_KPARAM_INFO
	.align		4
.L_915:
        /*004c*/ 	.byte	0x04, 0x17
        /*004e*/ 	.short	(.L_917 - .L_916)
.L_916:
        /*0050*/ 	.word	0x00000000
        /*0054*/ 	.short	0x0010
        /*0056*/ 	.short	0x005e
        /*0058*/ 	.byte	0x00, 0xf0, 0x09, 0x00


	//----- nvinfo : EIATTR_KPARAM_INFO
	.align		4
.L_917:
        /*005c*/ 	.byte	0x04, 0x17
        /*005e*/ 	.short	(.L_919 - .L_918)
.L_918:
        /*0060*/ 	.word	0x00000000
        /*0064*/ 	.short	0x000f
        /*0066*/ 	.short	0x005c
        /*0068*/ 	.byte	0x00, 0xf0, 0x09, 0x00


	//----- nvinfo : EIATTR_KPARAM_INFO
	.align		4
.L_919:
        /*006c*/ 	.byte	0x04, 0x17
        /*006e*/ 	.short	(.L_921 - .L_920)
.L_920:
        /*0070*/ 	.word	0x00000000
        /*0074*/ 	.short	0x000e
        /*0076*/ 	.short	0x0058
        /*0078*/ 	.byte	0x00, 0xf0, 0x11, 0x00


	//----- nvinfo : EIATTR_KPARAM_INFO
	.align		4
.L_921:
        /*007c*/ 	.byte	0x04, 0x17
        /*007e*/ 	.short	(.L_923 - .L_922)
.L_922:
        /*0080*/ 	.word	0x00000000
        /*0084*/ 	.short	0x000d
        /*0086*/ 	.short	0x0054
        /*0088*/ 	.byte	0x00, 0xf0, 0x11, 0x00


	//----- nvinfo : EIATTR_KPARAM_INFO
	.align		4
.L_923:
        /*008c*/ 	.byte	0x04, 0x17
        /*008e*/ 	.short	(.L_925 - .L_924)
.L_924:
        /*0090*/ 	.word	0x00000000
        /*0094*/ 	.short	0x000c
        /*0096*/ 	.short	0x0050
        /*0098*/ 	.byte	0x00, 0xf0, 0x11, 0x00


	//----- nvinfo : EIATTR_KPARAM_INFO
	.align		4
.L_925:
        /*009c*/ 	.byte	0x04, 0x17
        /*009e*/ 	.short	(.L_927 - .L_926)
.L_926:
        /*00a0*/ 	.word	0x00000000
        /*00a4*/ 	.short	0x000b
        /*00a6*/ 	.short	0x004c
        /*00a8*/ 	.byte	0x00, 0xf0, 0x09, 0x00


	//----- nvinfo : EIATTR_KPARAM_INFO
	.align		4
.L_927:
        /*00ac*/ 	.byte	0x04, 0x17
        /*00ae*/ 	.short	(.L_929 - .L_928)
.L_928:
        /*00b0*/ 	.word	0x00000000
        /*00b4*/ 	.short	0x000a
        /*00b6*/ 	.short	0x004a
        /*00b8*/ 	.byte	0x00, 0xf0, 0x09, 0x00


	//----- nvinfo : EIATTR_KPARAM_INFO
	.align		4
.L_929:
        /*00bc*/ 	.byte	0x04, 0x17
        /*00be*/ 	.short	(.L_931 - .L_930)
.L_930:
        /*00c0*/ 	.word	0x00000000
        /*00c4*/ 	.short	0x0009
        /*00c6*/ 	.short	0x0048
        /*00c8*/ 	.byte	0x00, 0xf0, 0x09, 0x00


	//----- nvinfo : EIATTR_KPARAM_INFO
	.align		4
.L_931:
        /*00cc*/ 	.byte	0x04, 0x17
        /*00ce*/ 	.short	(.L_933 - .L_932)
.L_932:
        /*00d0*/ 	.word	0x00000000
        /*00d4*/ 	.short	0x0008
        /*00d6*/ 	.short	0x0040
        /*00d8*/ 	.byte	0x00, 0xf0, 0x21, 0x00


	//----- nvinfo : EIATTR_KPARAM_INFO
	.align		4
.L_933:
        /*00dc*/ 	.byte	0x04, 0x17
        /*00de*/ 	.short	(.L_935 - .L_934)
.L_934:
        /*00e0*/ 	.word	0x00000000
        /*00e4*/ 	.short	0x0007
        /*00e6*/ 	.short	0x0038
        /*00e8*/ 	.byte	0x00, 0xf0, 0x21, 0x00


	//----- nvinfo : EIATTR_KPARAM_INFO
	.align		4
.L_935:
        /*00ec*/ 	.byte	0x04, 0x17
        /*00ee*/ 	.short	(.L_937 - .L_936)
.L_936:
        /*00f0*/ 	.word	0x00000000
        /*00f4*/ 	.short	0x0006
        /*00f6*/ 	.short	0x0030
        /*00f8*/ 	.byte	0x00, 0xf0, 0x21, 0x00


	//----- nvinfo : EIATTR_KPARAM_INFO
	.align		4
.L_937:
        /*00fc*/ 	.byte	0x04, 0x17
        /*00fe*/ 	.short	(.L_939 - .L_938)
.L_938:
        /*0100*/ 	.word	0x00000000
        /*0104*/ 	.short	0x0005
        /*0106*/ 	.short	0x0028
        /*0108*/ 	.byte	0x00, 0xf0, 0x21, 0x00


	//----- nvinfo : EIATTR_KPARAM_INFO
	.align		4
.L_939:
        /*010c*/ 	.byte	0x04, 0x17
        /*010e*/ 	.short	(.L_941 - .L_940)
.L_940:
        /*0110*/ 	.word	0x00000000
        /*0114*/ 	.short	0x0004
        /*0116*/ 	.short	0x0020
        /*0118*/ 	.byte	0x00, 0xf0, 0x21, 0x00


	//----- nvinfo : EIATTR_KPARAM_INFO
	.align		4
.L_941:
        /*011c*/ 	.byte	0x04, 0x17
        /*011e*/ 	.short	(.L_943 - .L_942)
.L_942:
        /*0120*/ 	.word	0x00000000
        /*0124*/ 	.short	0x0003
        /*0126*/ 	.short	0x0018
        /*0128*/ 	.byte	0x00, 0xf0, 0x21, 0x00


	//----- nvinfo : EIATTR_KPARAM_INFO
	.align		4
.L_943:
        /*012c*/ 	.byte	0x04, 0x17
        /*012e*/ 	.short	(.L_945 - .L_944)
.L_944:
        /*0130*/ 	.word	0x00000000
        /*0134*/ 	.short	0x0002
        /*0136*/ 	.short	0x0010
        /*0138*/ 	.byte	0x00, 0xf0, 0x21, 0x00


	//----- nvinfo : EIATTR_KPARAM_INFO
	.align		4
.L_945:
        /*013c*/ 	.byte	0x04, 0x17
        /*013e*/ 	.short	(.L_947 - .L_946)
.L_946:
        /*0140*/ 	.word	0x00000000
        /*0144*/ 	.short	0x0001
        /*0146*/ 	.short	0x0008
        /*0148*/ 	.byte	0x00, 0xf0, 0x21, 0x00


	//----- nvinfo : EIATTR_KPARAM_INFO
	.align		4
.L_947:
        /*014c*/ 	.byte	0x04, 0x17
        /*014e*/ 	.short	(.L_949 - .L_948)
.L_948:
        /*0150*/ 	.word	0x00000000
        /*0154*/ 	.short	0x0000
        /*0156*/ 	.short	0x0000
        /*0158*/ 	.byte	0x00, 0xf0, 0x21, 0x00


	//----- nvinfo : EIATTR_MAXREG_COUNT
	.align		4
.L_949:
        /*015c*/ 	.byte	0x03, 0x1b
        /*015e*/ 	.short	0x00ff


	//----- nvinfo : EIATTR_NUM_BARRIERS
	.align		4
        /*0160*/ 	.byte	0x02, 0x4c
        /*0162*/ 	.byte	0x01
	.zero		1


	//----- nvinfo : EIATTR_MERCURY_ISA_VERSION
	.align		4
        /*0164*/ 	.byte	0x03, 0x5f
        /*0166*/ 	.short	0x0000


	//----- nvinfo : EIATTR_ATOM16_EMUL_INSTR_REG_MAP
	.align		4
        /*0168*/ 	.byte	0x04, 0x2e
        /*016a*/ 	.short	(.L_951 - .L_950)


	//   ....[0]....
.L_950:
        /*016c*/ 	.word	0x00002300
        /*0170*/ 	.short	0x0006
        /*0172*/ 	.short	0x0000


	//   ....[1]....
        /*0174*/ 	.word	0x00002370
        /*0178*/ 	.short	0x0006
        /*017a*/ 	.short	0x0000


	//   ....[2]....
        /*017c*/ 	.word	0x000024f0
        /*0180*/ 	.short	0x0006
        /*0182*/ 	.short	0x0000


	//   ....[3]....
        /*0184*/ 	.word	0x00002570
        /*0188*/ 	.short	0x0006
        /*018a*/ 	.short	0x0000


	//   ....[4]....
        /*018c*/ 	.word	0x000026f0
        /*0190*/ 	.short	0x0006
        /*0192*/ 	.short	0x0000


	//   ....[5]....
        /*0194*/ 	.word	0x00002770
        /*0198*/ 	.short	0x0006
        /*019a*/ 	.short	0x0000


	//   ....[6]....
        /*019c*/ 	.word	0x000028f0
        /*01a0*/ 	.short	0x0002
        /*01a2*/ 	.short	0x0000


	//   ....[7]....
        /*01a4*/ 	.word	0x00002970
        /*01a8*/ 	.short	0x0002
        /*01aa*/ 	.short	0x0000


	//   ....[8]....
        /*01ac*/ 	.word	0x00002bb0
        /*01b0*/ 	.short	0x0002
        /*01b2*/ 	.short	0x0000


	//   ....[9]....
        /*01b4*/ 	.word	0x00002c10
        /*01b8*/ 	.short	0x0002
        /*01ba*/ 	.short	0x0000


	//----- nvinfo : EIATTR_EXIT_INSTR_OFFSETS
	.align		4
.L_951:
        /*01bc*/ 	.byte	0x04, 0x1c
        /*01be*/ 	.short	(.L_953 - .L_952)


	//   ....[0]....
.L_952:
        /*01c0*/ 	.word	0x000000d0


	//   ....[1]....
        /*01c4*/ 	.word	0x00000ad0


	//   ....[2]....
        /*01c8*/ 	.word	0x00000b10


	//   ....[3]....
        /*01cc*/ 	.word	0x000020c0


	//   ....[4]....
        /*01d0*/ 	.word	0x00002a10


	//   ....[5]....
        /*01d4*/ 	.word	0x00002cb0


	//----- nvinfo : EIATTR_CTAIDZ_USED
	.align		4
.L_953:
        /*01d8*/ 	.byte	0x01, 0x04
	.zero		2


	//----- nvinfo : EIATTR_CRS_STACK_SIZE
	.align		4
        /*01dc*/ 	.byte	0x04, 0x1e
        /*01de*/ 	.short	(.L_955 - .L_954)
.L_954:
        /*01e0*/ 	.word	0x00000000
.L_955:


//--------------------- .nv.callgraph             --------------------------
	.section	.nv.callgraph,"",@"SHT_CUDA_CALLGRAPH"
	.align	4
	.sectionentsize	8
	.align		4
        /*0000*/ 	.word	0x00000000
	.align		4
        /*0004*/ 	.word	0xffffffff
	.align		4
        /*0008*/ 	.word	0x00000000
	.align		4
        /*000c*/ 	.word	0xfffffffe
	.align		4
        /*0010*/ 	.word	0x00000000
	.align		4
        /*0014*/ 	.word	0xfffffffd
	.align		4
        /*0018*/ 	.word	0x00000000
	.align		4
        /*001c*/ 	.word	0xfffffffc


//--------------------- .nv.rel.action            --------------------------
	.section	.nv.rel.action,"",@"SHT_CUDA_RELOCINFO"
	.align	8
	.sectionentsize	8
        /*0000*/ 	.byte	0x73, 0x00, 0x00, 0x00, 0x00, 0x00, 0x00, 0x00, 0x00, 0x00, 0x00, 0x11, 0x25, 0x00, 0x05, 0x36


//--------------------- .nv.constant4             --------------------------
	.section	.nv.constant4,"a",@progbits
	.align	8
	.align		8
.nv.constant4:
        /*0000*/ 	.dword	_ZN43_INTERNAL_27fab942_12_moe_wna16_cu_addae3ac4cuda3std3__45__cpo5beginE
	.align		8
        /*0008*/ 	.dword	_ZN43_INTERNAL_27fab942_12_moe_wna16_cu_addae3ac4cuda3std3__45__cpo3endE
	.align		8
        /*0010*/ 	.dword	_ZN43_INTERNAL_27fab942_12_moe_wna16_cu_addae3ac4cuda3std3__45__cpo6cbeginE
	.align		8
        /*0018*/ 	.dword	_ZN43_INTERNAL_27fab942_12_moe_wna16_cu_addae3ac4cuda3std3__45__cpo4cendE
	.align		8
        /*0020*/ 	.dword	_ZN43_INTERNAL_27fab942_12_moe_wna16_cu_addae3ac4cuda3std3__45__cpo6rbeginE
	.align		8
        /*0028*/ 	.dword	_ZN43_INTERNAL_27fab942_12_moe_wna16_cu_addae3ac4cuda3std3__45__cpo4rendE
	.align		8
        /*0030*/ 	.dword	_ZN43_INTERNAL_27fab942_12_moe_wna16_cu_addae3ac4cuda3std3__45__cpo7crbeginE
	.align		8
        /*0038*/ 	.dword	_ZN43_INTERNAL_27fab942_12_moe_wna16_cu_addae3ac4cuda3std3__45__cpo5crendE
	.align		8
        /*0040*/ 	.dword	_ZN43_INTERNAL_27fab942_12_moe_wna16_cu_addae3ac4cuda3std3__445_GLOBAL__N__27fab942_12_moe_wna16_cu_addae3ac6ignoreE
	.align		8
        /*0048*/ 	.dword	_ZN43_INTERNAL_27fab942_12_moe_wna16_cu_addae3ac4cuda3std3__419piecewise_constructE
	.align		8
        /*0050*/ 	.dword	_ZN43_INTERNAL_27fab942_12_moe_wna16_cu_addae3ac4cuda3std3__48in_placeE
	.align		8
        /*0058*/ 	.dword	_ZN43_INTERNAL_27fab942_12_moe_wna16_cu_addae3ac4cuda3std3__420unreachable_sentinelE
	.align		8
        /*0060*/ 	.dword	_ZN43_INTERNAL_27fab942_12_moe_wna16_cu_addae3ac4cuda3std6ranges3__45__cpo4swapE
	.align		8
        /*0068*/ 	.dword	_ZN43_INTERNAL_27fab942_12_moe_wna16_cu_addae3ac4cuda3std6ranges3__45__cpo9iter_moveE
	.align		8
        /*0070*/ 	.dword	_ZN43_INTERNAL_27fab942_12_moe_wna16_cu_addae3ac4cuda3std6ranges3__45__cpo5beginE
	.align		8
        /*0078*/ 	.dword	_ZN43_INTERNAL_27fab942_12_moe_wna16_cu_addae3ac4cuda3std6ranges3__45__cpo3endE
	.align		8
        /*0080*/ 	.dword	_ZN43_INTERNAL_27fab942_12_moe_wna16_cu_addae3ac4cuda3std6ranges3__45__cpo6cbeginE
	.align		8
        /*0088*/ 	.dword	_ZN43_INTERNAL_27fab942_12_moe_wna16_cu_addae3ac4cuda3std6ranges3__45__cpo4cendE
	.align		8
        /*0090*/ 	.dword	_ZN43_INTERNAL_27fab942_12_moe_wna16_cu_addae3ac4cuda3std6ranges3__45__cpo7advanceE
	.align		8
        /*0098*/ 	.dword	_ZN43_INTERNAL_27fab942_12_moe_wna16_cu_addae3ac4cuda3std6ranges3__45__cpo9iter_swapE
	.align		8
        /*00a0*/ 	.dword	_ZN43_INTERNAL_27fab942_12_moe_wna16_cu_addae3ac4cuda3std6ranges3__45__cpo4nextE
	.align		8
        /*00a8*/ 	.dword	_ZN43_INTERNAL_27fab942_12_moe_wna16_cu_addae3ac4cuda3std6ranges3__45__cpo4prevE
	.align		8
        /*00b0*/ 	.dword	_ZN43_INTERNAL_27fab942_12_moe_wna16_cu_addae3ac4cuda3std6ranges3__45__cpo4dataE
	.align		8
        /*00b8*/ 	.dword	_ZN43_INTERNAL_27fab942_12_moe_wna16_cu_addae3ac4cuda3std6ranges3__45__cpo5cdataE
	.align		8
        /*00c0*/ 	.dword	_ZN43_INTERNAL_27fab942_12_moe_wna16_cu_addae3ac4cuda3std6ranges3__45__cpo4sizeE
	.align		8
        /*00c8*/ 	.dword	_ZN43_INTERNAL_27fab942_12_moe_wna16_cu_addae3ac4cuda3std6ranges3__45__cpo5ssizeE
	.align		8
        /*00d0*/ 	.dword	_ZN43_INTERNAL_27fab942_12_moe_wna16_cu_addae3ac4cuda3std6ranges3__45__cpo8distanceE
	.align		8
        /*00d8*/ 	.dword	_ZN43_INTERNAL_27fab942_12_moe_wna16_cu_addae3ac6thrust23THRUST_300001_SM_800_NS6system6detail10sequential3seqE


//--------------------- .nv.constant0._Z21moe_wna16_gemm_kernelI13__nv_bfloat16Li8ELi8EEvPKT_PS1_PKjS3_S6_PKfPKiSA_SA_tttjjjtttbb --------------------------
	.section	.nv.constant0._Z21moe_wna16_gemm_kernelI13__nv_bfloat16Li8ELi8EEvPKT_PS1_PKjS3_S6_PKfPKiSA_SA_tttjjjtttbb,"a",@progbits
	.sectionflags	@""
	.align	4
.nv.constant0._Z21moe_wna16_gemm_kernelI13__nv_bfloat16Li8ELi8EEvPKT_PS1_PKjS3_S6_PKfPKiSA_SA_tttjjjtttbb:
	.zero		452


//--------------------- .nv.constant0._Z21moe_wna16_gemm_kernelI13__nv_bfloat16Li8ELi4EEvPKT_PS1_PKjS3_S6_PKfPKiSA_SA_tttjjjtttbb --------------------------
	.section	.nv.constant0._Z21moe_wna16_gemm_kernelI13__nv_bfloat16Li8ELi4EEvPKT_PS1_PKjS3_S6_PKfPKiSA_SA_tttjjjtttbb,"a",@progbits
	.sectionflags	@""
	.align	4
.nv.constant0._Z21moe_wna16_gemm_kernelI13__nv_bfloat16Li8ELi4EEvPKT_PS1_PKjS3_S6_PKfPKiSA_SA_tttjjjtttbb:
	.zero		452


//--------------------- .nv.constant0._Z21moe_wna16_gemm_kernelI13__nv_bfloat16Li8ELi2EEvPKT_PS1_PKjS3_S6_PKfPKiSA_SA_tttjjjtttbb --------------------------
	.section	.nv.constant0._Z21moe_wna16_gemm_kernelI13__nv_bfloat16Li8ELi2EEvPKT_PS1_PKjS3_S6_PKfPKiSA_SA_tttjjjtttbb,"a",@progbits
	.sectionflags	@""
	.align	4
.nv.constant0._Z21moe_wna16_gemm_kernelI13__nv_bfloat16Li8ELi2EEvPKT_PS1_PKjS3_S6_PKfPKiSA_SA_tttjjjtttbb:
	.zero		452


//--------------------- .nv.constant0._Z21moe_wna16_gemm_kernelI13__nv_bfloat16Li8ELi1EEvPKT_PS1_PKjS3_S6_PKfPKiSA_SA_tttjjjtttbb --------------------------
	.section	.nv.constant0._Z21moe_wna16_gemm_kernelI13__nv_bfloat16Li8ELi1EEvPKT_PS1_PKjS3_S6_PKfPKiSA_SA_tttjjjtttbb,"a",@progbits
	.sectionflags	@""
	.align	4
.nv.constant0._Z21moe_wna16_gemm_kernelI13__nv_bfloat16Li8ELi1EEvPKT_PS1_PKjS3_S6_PKfPKiSA_SA_tttjjjtttbb:
	.zero		452


//--------------------- .nv.constant0._Z21moe_wna16_gemm_kernelI13__nv_bfloat16Li4ELi8EEvPKT_PS1_PKjS3_S6_PKfPKiSA_SA_tttjjjtttbb --------------------------
	.section	.nv.constant0._Z21moe_wna16_gemm_kernelI13__nv_bfloat16Li4ELi8EEvPKT_PS1_PKjS3_S6_PKfPKiSA_SA_tttjjjtttbb,"a",@progbits
	.sectionflags	@""
	.align	4
.nv.constant0._Z21moe_wna16_gemm_kernelI13__nv_bfloat16Li4ELi8EEvPKT_PS1_PKjS3_S6_PKfPKiSA_SA_tttjjjtttbb:
	.zero		452


//--------------------- .nv.constant0._Z21moe_wna16_gemm_kernelI13__nv_bfloat16Li4ELi4EEvPKT_PS1_PKjS3_S6_PKfPKiSA_SA_tttjjjtttbb --------------------------
	.section	.nv.constant0._Z21moe_wna16_gemm_kernelI13__nv_bfloat16Li4ELi4EEvPKT_PS1_PKjS3_S6_PKfPKiSA_SA_tttjjjtttbb,"a",@progbits
	.sectionflags	@""
	.align	4
.nv.constant0._Z21moe_wna16_gemm_kernelI13__nv_bfloat16Li4ELi4EEvPKT_PS1_PKjS3_S6_PKfPKiSA_SA_tttjjjtttbb:
	.zero		452


//--------------------- .nv.constant0._Z21moe_wna16_gemm_kernelI13__nv_bfloat16Li4ELi2EEvPKT_PS1_PKjS3_S6_PKfPKiSA_SA_tttjjjtttbb --------------------------
	.section	.nv.constant0._Z21moe_wna16_gemm_kernelI13__nv_bfloat16Li4ELi2EEvPKT_PS1_PKjS3_S6_PKfPKiSA_SA_tttjjjtttbb,"a",@progbits
	.sectionflags	@""
	.align	4
.nv.constant0._Z21moe_wna16_gemm_kernelI13__nv_bfloat16Li4ELi2EEvPKT_PS1_PKjS3_S6_PKfPKiSA_SA_tttjjjtttbb:
	.zero		452


//--------------------- .nv.constant0._Z21moe_wna16_gemm_kernelI13__nv_bfloat16Li4ELi1EEvPKT_PS1_PKjS3_S6_PKfPKiSA_SA_tttjjjtttbb --------------------------
	.section	.nv.constant0._Z21moe_wna16_gemm_kernelI13__nv_bfloat16Li4ELi1EEvPKT_PS1_PKjS3_S6_PKfPKiSA_SA_tttjjjtttbb,"a",@progbits
	.sectionflags	@""
	.align	4
.nv.constant0._Z21moe_wna16_gemm_kernelI13__nv_bfloat16Li4ELi1EEvPKT_PS1_PKjS3_S6_PKfPKiSA_SA_tttjjjtttbb:
	.zero		452


//--------------------- .nv.constant0._Z21moe_wna16_gemm_kernelI6__halfLi8ELi8EEvPKT_PS1_PKjS3_S6_PKfPKiSA_SA_tttjjjtttbb --------------------------
	.section	.nv.constant0._Z21moe_wna16_gemm_kernelI6__halfLi8ELi8EEvPKT_PS1_PKjS3_S6_PKfPKiSA_SA_tttjjjtttbb,"a",@progbits
	.sectionflags	@""
	.align	4
.nv.constant0._Z21moe_wna16_gemm_kernelI6__halfLi8ELi8EEvPKT_PS1_PKjS3_S6_PKfPKiSA_SA_tttjjjtttbb:
	.zero		452


//--------------------- .nv.constant0._Z21moe_wna16_gemm_kernelI6__halfLi8ELi4EEvPKT_PS1_PKjS3_S6_PKfPKiSA_SA_tttjjjtttbb --------------------------
	.section	.nv.constant0._Z21moe_wna16_gemm_kernelI6__halfLi8ELi4EEvPKT_PS1_PKjS3_S6_PKfPKiSA_SA_tttjjjtttbb,"a",@progbits
	.sectionflags	@""
	.align	4
.nv.constant0._Z21moe_wna16_gemm_kernelI6__halfLi8ELi4EEvPKT_PS1_PKjS3_S6_PKfPKiSA_SA_tttjjjtttbb:
	.zero		452


//--------------------- .nv.constant0._Z21moe_wna16_gemm_kernelI6__halfLi8ELi2EEvPKT_PS1_PKjS3_S6_PKfPKiSA_SA_tttjjjtttbb --------------------------
	.section	.nv.constant0._Z21moe_wna16_gemm_kernelI6__halfLi8ELi2EEvPKT_PS1_PKjS3_S6_PKfPKiSA_SA_tttjjjtttbb,"a",@progbits
	.sectionflags	@""
	.align	4
.nv.constant0._Z21moe_wna16_gemm_kernelI6__halfLi8ELi2EEvPKT_PS1_PKjS3_S6_PKfPKiSA_SA_tttjjjtttbb:
	.zero		452


//--------------------- .nv.constant0._Z21moe_wna16_gemm_kernelI6__halfLi8ELi1EEvPKT_PS1_PKjS3_S6_PKfPKiSA_SA_tttjjjtttbb --------------------------
	.section	.nv.constant0._Z21moe_wna16_gemm_kernelI6__halfLi8ELi1EEvPKT_PS1_PKjS3_S6_PKfPKiSA_SA_tttjjjtttbb,"a",@progbits
	.sectionflags	@""
	.align	4
.nv.constant0._Z21moe_wna16_gemm_kernelI6__halfLi8ELi1EEvPKT_PS1_PKjS3_S6_PKfPKiSA_SA_tttjjjtttbb:
	.zero		452


//--------------------- .nv.constant0._Z21moe_wna16_gemm_kernelI6__halfLi4ELi8EEvPKT_PS1_PKjS3_S6_PKfPKiSA_SA_tttjjjtttbb --------------------------
	.section	.nv.constant0._Z21moe_wna16_gemm_kernelI6__halfLi4ELi8EEvPKT_PS1_PKjS3_S6_PKfPKiSA_SA_tttjjjtttbb,"a",@progbits
	.sectionflags	@""
	.align	4
.nv.constant0._Z21moe_wna16_gemm_kernelI6__halfLi4ELi8EEvPKT_PS1_PKjS3_S6_PKfPKiSA_SA_tttjjjtttbb:
	.zero		452


//--------------------- .nv.constant0._Z21moe_wna16_gemm_kernelI6__halfLi4ELi4EEvPKT_PS1_PKjS3_S6_PKfPKiSA_SA_tttjjjtttbb --------------------------
	.section	.nv.constant0._Z21moe_wna16_gemm_kernelI6__halfLi4ELi4EEvPKT_PS1_PKjS3_S6_PKfPKiSA_SA_tttjjjtttbb,"a",@progbits
	.sectionflags	@""
	.align	4
.nv.constant0._Z21moe_wna16_gemm_kernelI6__halfLi4ELi4EEvPKT_PS1_PKjS3_S6_PKfPKiSA_SA_tttjjjtttbb:
	.zero		452


//--------------------- .nv.constant0._Z21moe_wna16_gemm_kernelI6__halfLi4ELi2EEvPKT_PS1_PKjS3_S6_PKfPKiSA_SA_tttjjjtttbb --------------------------
	.section	.nv.constant0._Z21moe_wna16_gemm_kernelI6__halfLi4ELi2EEvPKT_PS1_PKjS3_S6_PKfPKiSA_SA_tttjjjtttbb,"a",@progbits
	.sectionflags	@""
	.align	4
.nv.constant0._Z21moe_wna16_gemm_kernelI6__halfLi4ELi2EEvPKT_PS1_PKjS3_S6_PKfPKiSA_SA_tttjjjtttbb:
	.zero		452


//--------------------- .nv.constant0._Z21moe_wna16_gemm_kernelI6__halfLi4ELi1EEvPKT_PS1_PKjS3_S6_PKfPKiSA_SA_tttjjjtttbb --------------------------
	.section	.nv.constant0._Z21moe_wna16_gemm_kernelI6__halfLi4ELi1EEvPKT_PS1_PKjS3_S6_PKfPKiSA_SA_tttjjjtttbb,"a",@progbits
	.sectionflags	@""
	.align	4
.nv.constant0._Z21moe_wna16_gemm_kernelI6__halfLi4ELi1EEvPKT_PS1_PKjS3_S6_PKfPKiSA_SA_tttjjjtttbb:
	.zero		452


//--------------------- .text._Z21moe_wna16_gemm_kernelI13__nv_bfloat16Li8ELi8EEvPKT_PS1_PKjS3_S6_PKfPKiSA_SA_tttjjjtttbb --------------------------
	.section	.text._Z21moe_wna16_gemm_kernelI13__nv_bfloat16Li8ELi8EEvPKT_PS1_PKjS3_S6_PKfPKiSA_SA_tttjjjtttbb,"ax",@progbits
	.sectioninfo	@"SHI_REGISTERS=32"
	.align	128
        .global         _Z21moe_wna16_gemm_kernelI13__nv_bfloat16Li8ELi8EEvPKT_PS1_PKjS3_S6_PKfPKiSA_SA_tttjjjtttbb
        .type           _Z21moe_wna16_gemm_kernelI13__nv_bfloat16Li8ELi8EEvPKT_PS1_PKjS3_S6_PKfPKiSA_SA_tttjjjtttbb,@function
        .size           _Z21moe_wna16_gemm_kernelI13__nv_bfloat16Li8ELi8EEvPKT_PS1_PKjS3_S6_PKfPKiSA_SA_tttjjjtttbb,(.L_x_476 - _Z21moe_wna16_gemm_kernelI13__nv_bfloat16Li8ELi8EEvPKT_PS1_PKjS3_S6_PKfPKiSA_SA_tttjjjtttbb)
        .other          _Z21moe_wna16_gemm_kernelI13__nv_bfloat16Li8ELi8EEvPKT_PS1_PKjS3_S6_PKfPKiSA_SA_tttjjjtttbb,@"STO_CUDA_ENTRY STV_DEFAULT"
_Z21moe_wna16_gemm_kernelI13__nv_bfloat16Li8ELi8EEvPKT_PS1_PKjS3_S6_PKfPKiSA_SA_tttjjjtttbb:
.text._Z21moe_wna16_gemm_kernelI13__nv_bfloat16Li8ELi8EEvPKT_PS1_PKjS3_S6_PKfPKiSA_SA_tttjjjtttbb:
[----:B------:R-:W-:Y:S02]  /*0000*/  IMAD.MOV.U32 R1, RZ, RZ, c[0x0][0x28] ;  /* 0x00000a00ff017624 */ /* 0x000fe400078e00ff */
[----:B------:R-:W-:Y:S01]  /*0010*/  IMAD.MOV.U32 R2, RZ, RZ, c[0x0][0x1a0] ;  /* 0x00006800ff027624 */ /* 0x000fe200078e00ff */
[----:B------:R-:W-:Y:S01]  /*0020*/  ULDC.64 UR10, c[0x0][0x118] ;  /* 0x00004600000a7ab9 */ /* 0x000fe20000000a00 */
[----:B------:R-:W-:Y:S01]  /*0030*/  IMAD.MOV.U32 R3, RZ, RZ, c[0x0][0x1a4] ;  /* 0x00006900ff037624 */ /* 0x000fe200078e00ff */
[----:B------:R-:W-:-:S04]  /*0040*/  IADD3 R1, R1, -0x130, RZ ;  /* 0xfffffed001017810 */ /* 0x000fc80007ffe0ff */
[----:B------:R-:W2:Y:S01]  /*0050*/  LDG.E.CONSTANT R2, [R2.64] ;  /* 0x0000000a02027981 */ /* 0x000ea2000c1e9900 */
[----:B------:R-:W0:Y:S01]  /*0060*/  S2UR UR6, SR_CTAID.X ;  /* 0x00000000000679c3 */ /* 0x000e220000002500 */
[----:B------:R-:W-:Y:S02]  /*0070*/  ULDC UR8, c[0x0][0x1bc] ;  /* 0x00006f0000087ab9 */ /* 0x000fe40000000800 */
[----:B------:R-:W-:-:S05]  /*0080*/  ULOP3.LUT UR8, UR8, 0xffff, URZ, 0xc0, !UPT ;  /* 0x0000ffff08087892 */ /* 0x000fca000f8ec03f */
[----:B------:R1:W3:Y:S01]  /*0090*/  R2UR UR13, R1 ;  /* 0x00000000010d73c2 */ /* 0x0002e200000e0000 */
[----:B0-----:R-:W-:-:S06]  /*00a0*/  UIMAD UR12, UR8, UR6, URZ ;  /* 0x00000006080c72a4 */ /* 0x001fcc000f8e023f */
[----:B--2---:R-:W-:-:S13]  /*00b0*/  ISETP.LE.U32.AND P0, PT, R2, UR12, PT ;  /* 0x0000000c02007c0c */ /* 0x004fda000bf03070 */
[----:B------:R-:W-:Y:S05]  /*00c0*/  @P0 EXIT ;  /* 0x000000000000094d */ /* 0x000fea0003800000 */
[----:B-1-3--:R-:W-:Y:S02]  /*00d0*/  UMOV UR7, 0x4 ;  /* 0x0000000400077882 */ /* 0x00afe40000000000 */
[----:B------:R-:W-:Y:S02]  /*00e0*/  ULDC.64 UR4, c[0x0][0x198] ;  /* 0x0000660000047ab9 */ /* 0x000fe40000000a00 */
[----:B------:R-:W-:-:S06]  /*00f0*/  UIMAD.WIDE.U32 UR4, UR6, UR7, UR4 ;  /* 0x00000007060472a5 */ /* 0x000fcc000f8e0004 */
[----:B------:R-:W-:Y:S02]  /*0100*/  IMAD.U32 R10, RZ, RZ, UR4 ;  /* 0x00000004ff0a7e24 */ /* 0x000fe4000f8e00ff */
[----:B------:R-:W-:-:S05]  /*0110*/  IMAD.U32 R11, RZ, RZ, UR5 ;  /* 0x00000005ff0b7e24 */ /* 0x000fca000f8e00ff */
[----:B------:R-:W2:Y:S01]  /*0120*/  LDG.E.CONSTANT R10, [R10.64] ;  /* 0x0000000a0a0a7981 */ /* 0x000ea2000c1e9900 */
[----:B------:R-:W0:Y:S01]  /*0130*/  S2UR UR5, SR_CTAID.Y ;  /* 0x00000000000579c3 */ /* 0x000e220000002600 */
[----:B------:R-:W-:Y:S01]  /*0140*/  ULDC.U16 UR4, c[0x0][0x1bc] ;  /* 0x00006f0000047ab9 */ /* 0x000fe20000000400 */
[----:B------:R-:W-:Y:S01]  /*0150*/  IMAD.MOV.U32 R5, RZ, RZ, c[0x0][0x1c0] ;  /* 0x00007000ff057624 */ /* 0x000fe200078e00ff */
[----:B------:R-:W0:Y:S01]  /*0160*/  S2R R3, SR_TID.X ;  /* 0x0000000000037919 */ /* 0x000e220000002100 */
[----:B------:R-:W-:-:S03]  /*0170*/  UPRMT UR4, UR4, 0x9910, URZ ;  /* 0x0000991004047896 */ /* 0x000fc6000800003f */
[----:B------:R-:W-:Y:S01]  /*0180*/  LOP3.LUT R5, R5, 0xffff, RZ, 0xc0, !PT ;  /* 0x0000ffff05057812 */ /* 0x000fe200078ec0ff */
[----:B------:R-:W0:Y:S02]  /*0190*/  LDC.U16 R2, c[0x0][0x1be] ;  /* 0x00006f80ff027b82 */ /* 0x000e240000000400 */
[----:B------:R-:W-:Y:S01]  /*01a0*/  ISETP.NE.AND P0, PT, RZ, UR4, PT ;  /* 0x00000004ff007c0c */ /* 0x000fe2000bf05270 */
[----:B------:R-:W-:-:S05]  /*01b0*/  UMOV UR4, URZ ;  /* 0x0000003f00047c82 */ /* 0x000fca0008000000 */
[----:B------:R-:W1:Y:S01]  /*01c0*/  S2UR UR6, SR_CTAID.Z ;  /* 0x00000000000679c3 */ /* 0x000e620000002700 */
[----:B0-----:R-:W-:Y:S02]  /*01d0*/  IMAD R15, R2, UR5, R3 ;  /* 0x00000005020f7c24 */ /* 0x001fe4000f8e0203 */
[----:B-1----:R-:W-:Y:S01]  /*01e0*/  IMAD R14, R5, UR6, RZ ;  /* 0x00000006050e7c24 */ /* 0x002fe2000f8e02ff */
[----:B--2---:R-:W-:-:S03]  /*01f0*/  SHF.R.S32.HI R0, RZ, 0x1f, R10 ;  /* 0x0000001fff007819 */ /* 0x004fc6000001140a */
[----:B------:R-:W-:Y:S05]  /*0200*/  @!P0 BRA `(.L_x_0) ;  /* 0x000008b000008947 */ /* 0x000fea0003800000 */
[----:B------:R-:W-:Y:S01]  /*0210*/  ISETP.NE.AND P0, PT, R10, -0x1, PT ;  /* 0xffffffff0a00780c */ /* 0x000fe20003f05270 */
[----:B------:R-:W-:-:S05]  /*0220*/  IMAD.MOV.U32 R4, RZ, RZ, c[0x0][0x1ac] ;  /* 0x00006b00ff047624 */ /* 0x000fca00078e00ff */
[----:B------:R-:W-:-:S07]  /*0230*/  LOP3.LUT R4, R4, 0xffff, RZ, 0xc0, !PT ;  /* 0x0000ffff04047812 */ /* 0x000fce00078ec0ff */
[----:B------:R-:W-:Y:S05]  /*0240*/  @!P0 BRA `(.L_x_1) ;  /* 0x000005f000008947 */ /* 0x000fea0003800000 */
[-C--:B------:R-:W-:Y:S01]  /*0250*/  IABS R12, R2.reuse ;  /* 0x00000002000c7213 */ /* 0x080fe20000000000 */
[----:B------:R-:W-:Y:S01]  /*0260*/  UMOV UR4, URZ ;  /* 0x0000003f00047c82 */ /* 0x000fe20008000000 */
[----:B------:R-:W-:Y:S02]  /*0270*/  IADD3 R9, R2, -0x1, R5 ;  /* 0xffffffff02097810 */ /* 0x000fe40007ffe005 */
[----:B------:R-:W0:Y:S01]  /*0280*/  I2F.RP R8, R12 ;  /* 0x0000000c00087306 */ /* 0x000e220000209400 */
[----:B------:R-:W-:-:S05]  /*0290*/  IABS R13, R2 ;  /* 0x00000002000d7213 */ /* 0x000fca0000000000 */
[----:B------:R-:W-:Y:S02]  /*02a0*/  IMAD.MOV R13, RZ, RZ, -R13 ;  /* 0x000000ffff0d7224 */ /* 0x000fe400078e0a0d */
[----:B0-----:R-:W0:Y:S02]  /*02b0*/  MUFU.RCP R8, R8 ;  /* 0x0000000800087308 */ /* 0x001e240000001000 */
[----:B0-----:R-:W-:Y:S02]  /*02c0*/  IADD3 R6, R8, 0xffffffe, RZ ;  /* 0x0ffffffe08067810 */ /* 0x001fe40007ffe0ff */
[----:B------:R-:W-:-:S04]  /*02d0*/  IABS R8, R9 ;  /* 0x0000000900087213 */ /* 0x000fc80000000000 */
[----:B------:R0:W1:Y:S01]  /*02e0*/  F2I.FTZ.U32.TRUNC.NTZ R7, R6 ;  /* 0x0000000600077305 */ /* 0x000062000021f000 */
[----:B------:R-:W-:-:S04]  /*02f0*/  LOP3.LUT R9, R9, R2, RZ, 0x3c, !PT ;  /* 0x0000000209097212 */ /* 0x000fc800078e3cff */
[----:B------:R-:W-:Y:S01]  /*0300*/  ISETP.GE.AND P2, PT, R9, RZ, PT ;  /* 0x000000ff0900720c */ /* 0x000fe20003f46270 */
[----:B------:R-:W-:Y:S02]  /*0310*/  IMAD.SHL.U32 R9, R3, 0x2, RZ ;  /* 0x0000000203097824 */ /* 0x000fe400078e00ff */
[----:B0-----:R-:W-:-:S03]  /*0320*/  IMAD.MOV.U32 R6, RZ, RZ, RZ ;  /* 0x000000ffff067224 */ /* 0x001fc600078e00ff */
[----:B------:R-:W-:Y:S01]  /*0330*/  LOP3.LUT R9, R9, 0x2, RZ, 0xc0, !PT ;  /* 0x0000000209097812 */ /* 0x000fe200078ec0ff */
[----:B-1----:R-:W-:-:S04]  /*0340*/  IMAD.MOV R11, RZ, RZ, -R7 ;  /* 0x000000ffff0b7224 */ /* 0x002fc800078e0a07 */
[----:B------:R-:W-:-:S04]  /*0350*/  IMAD R11, R11, R12, RZ ;  /* 0x0000000c0b0b7224 */ /* 0x000fc800078e02ff */
[----:B------:R-:W-:-:S04]  /*0360*/  IMAD.HI.U32 R7, R7, R11, R6 ;  /* 0x0000000b07077227 */ /* 0x000fc800078e0006 */
[----:B------:R-:W-:Y:S02]  /*0370*/  IMAD.MOV.U32 R11, RZ, RZ, R13 ;  /* 0x000000ffff0b7224 */ /* 0x000fe400078e000d */
[----:B------:R-:W-:-:S04]  /*0380*/  IMAD.HI.U32 R6, R7, R8, RZ ;  /* 0x0000000807067227 */ /* 0x000fc800078e00ff */
[----:B------:R-:W-:Y:S01]  /*0390*/  IMAD R7, R6, R11, R8 ;  /* 0x0000000b06077224 */ /* 0x000fe200078e0208 */
[----:B------:R-:W-:-:S04]  /*03a0*/  LOP3.LUT R8, R3, 0x2, RZ, 0xc0, !PT ;  /* 0x0000000203087812 */ /* 0x000fc800078ec0ff */
[----:B------:R-:W-:-:S13]  /*03b0*/  ISETP.GT.U32.AND P1, PT, R12, R7, PT ;  /* 0x000000070c00720c */ /* 0x000fda0003f24070 */
[----:B------:R-:W-:Y:S01]  /*03c0*/  @!P1 IMAD.IADD R7, R7, 0x1, -R12 ;  /* 0x0000000107079824 */ /* 0x000fe200078e0a0c */
[----:B------:R-:W-:Y:S02]  /*03d0*/  @!P1 IADD3 R6, R6, 0x1, RZ ;  /* 0x0000000106069810 */ /* 0x000fe40007ffe0ff */
[----:B------:R-:W-:Y:S02]  /*03e0*/  ISETP.NE.AND P1, PT, R2, RZ, PT ;  /* 0x000000ff0200720c */ /* 0x000fe40003f25270 */
[----:B------:R-:W-:Y:S02]  /*03f0*/  ISETP.GE.U32.AND P0, PT, R7, R12, PT ;  /* 0x0000000c0700720c */ /* 0x000fe40003f06070 */
[----:B------:R-:W-:-:S04]  /*0400*/  LOP3.LUT R7, R3, 0xfffffffc, RZ, 0xc0, !PT ;  /* 0xfffffffc03077812 */ /* 0x000fc800078ec0ff */
[----:B------:R-:W-:-:S04]  /*0410*/  LEA.HI R7, R8, R7, RZ, 0x1f ;  /* 0x0000000708077211 */ /* 0x000fc800078ff8ff */
[----:B------:R-:W-:-:S03]  /*0420*/  IADD3 R7, R14, R7, R9 ;  /* 0x000000070e077210 */ /* 0x000fc60007ffe009 */
[----:B------:R-:W-:-:S05]  /*0430*/  @P0 IADD3 R6, R6, 0x1, RZ ;  /* 0x0000000106060810 */ /* 0x000fca0007ffe0ff */
[----:B------:R-:W-:Y:S01]  /*0440*/  @!P2 IMAD.MOV R6, RZ, RZ, -R6 ;  /* 0x000000ffff06a224 */ /* 0x000fe200078e0a06 */
[----:B------:R-:W-:Y:S02]  /*0450*/  @!P1 LOP3.LUT R6, RZ, R2, RZ, 0x33, !PT ;  /* 0x00000002ff069212 */ /* 0x000fe400078e33ff */
.L_x_5:
[----:B------:R-:W-:Y:S02]  /*0460*/  UIADD3 UR5, UR12, UR4, URZ ;  /* 0x000000040c057290 */ /* 0x000fe4000fffe03f */
[----:B------:R-:W-:Y:S02]  /*0470*/  UMOV UR9, 0x4 ;  /* 0x0000000400097882 */ /* 0x000fe40000000000 */
[----:B------:R-:W-:Y:S02]  /*0480*/  ULDC.64 UR6, c[0x0][0x190] ;  /* 0x0000640000067ab9 */ /* 0x000fe40000000a00 */
[----:B------:R-:W-:-:S06]  /*0490*/  UIMAD.WIDE UR6, UR5, UR9, UR6 ;  /* 0x00000009050672a5 */ /* 0x000fcc000f8e0206 */
[----:B0-----:R-:W-:Y:S02]  /*04a0*/  IMAD.U32 R13, RZ, RZ, UR7 ;  /* 0x00000007ff0d7e24 */ /* 0x001fe4000f8e00ff */
[----:B------:R-:W-:-:S05]  /*04b0*/  IMAD.U32 R12, RZ, RZ, UR6 ;  /* 0x00000006ff0c7e24 */ /* 0x000fca000f8e00ff */
[----:B------:R-:W2:Y:S01]  /*04c0*/  LDG.E.CONSTANT R13, [R12.64] ;  /* 0x0000000a0c0d7981 */ /* 0x000ea2000c1e9900 */
[-C--:B------:R-:W-:Y:S02]  /*04d0*/  IABS R17, R4.reuse ;  /* 0x0000000400117213 */ /* 0x080fe40000000000 */
[----:B------:R-:W-:Y:S02]  /*04e0*/  IABS R18, R4 ;  /* 0x0000000400127213 */ /* 0x000fe40000000000 */
[----:B------:R-:W0:Y:S08]  /*04f0*/  I2F.RP R11, R17 ;  /* 0x00000011000b7306 */ /* 0x000e300000209400 */
[----:B0-----:R-:W0:Y:S02]  /*0500*/  MUFU.RCP R11, R11 ;  /* 0x0000000b000b7308 */ /* 0x001e240000001000 */
[----:B0-----:R-:W-:Y:S01]  /*0510*/  IADD3 R8, R11, 0xffffffe, RZ ;  /* 0x0ffffffe0b087810 */ /* 0x001fe20007ffe0ff */
[----:B------:R-:W-:-:S05]  /*0520*/  IMAD.MOV R11, RZ, RZ, -R18 ;  /* 0x000000ffff0b7224 */ /* 0x000fca00078e0a12 */
[----:B------:R0:W1:Y:S02]  /*0530*/  F2I.FTZ.U32.TRUNC.NTZ R9, R8 ;  /* 0x0000000800097305 */ /* 0x000064000021f000 */
[----:B0-----:R-:W-:Y:S02]  /*0540*/  IMAD.MOV.U32 R8, RZ, RZ, RZ ;  /* 0x000000ffff087224 */ /* 0x001fe400078e00ff */
[----:B-1----:R-:W-:-:S04]  /*0550*/  IMAD.MOV R16, RZ, RZ, -R9 ;  /* 0x000000ffff107224 */ /* 0x002fc800078e0a09 */
[----:B------:R-:W-:-:S04]  /*0560*/  IMAD R19, R16, R17, RZ ;  /* 0x0000001110137224 */ /* 0x000fc800078e02ff */
[----:B------:R-:W-:Y:S01]  /*0570*/  IMAD.HI.U32 R9, R9, R19, R8 ;  /* 0x0000001309097227 */ /* 0x000fe200078e0008 */
[----:B--2---:R-:W-:Y:S02]  /*0580*/  IABS R12, R13 ;  /* 0x0000000d000c7213 */ /* 0x004fe40000000000 */
[----:B------:R-:W-:-:S03]  /*0590*/  LOP3.LUT R13, R13, R4, RZ, 0x3c, !PT ;  /* 0x000000040d0d7212 */ /* 0x000fc600078e3cff */
[----:B------:R-:W-:Y:S01]  /*05a0*/  IMAD.HI.U32 R9, R9, R12, RZ ;  /* 0x0000000c09097227 */ /* 0x000fe200078e00ff */
[----:B------:R-:W-:-:S03]  /*05b0*/  ISETP.GE.AND P2, PT, R13, RZ, PT ;  /* 0x000000ff0d00720c */ /* 0x000fc60003f46270 */
[----:B------:R-:W-:-:S05]  /*05c0*/  IMAD R8, R9, R11, R12 ;  /* 0x0000000b09087224 */ /* 0x000fca00078e020c */
[----:B------:R-:W-:-:S13]  /*05d0*/  ISETP.GT.U32.AND P1, PT, R17, R8, PT ;  /* 0x000000081100720c */ /* 0x000fda0003f24070 */
[----:B------:R-:W-:Y:S01]  /*05e0*/  @!P1 IMAD.IADD R8, R8, 0x1, -R17 ;  /* 0x0000000108089824 */ /* 0x000fe200078e0a11 */
[----:B------:R-:W-:Y:S02]  /*05f0*/  @!P1 IADD3 R9, R9, 0x1, RZ ;  /* 0x0000000109099810 */ /* 0x000fe40007ffe0ff */
[----:B------:R-:W-:Y:S02]  /*0600*/  ISETP.NE.AND P1, PT, R4, RZ, PT ;  /* 0x000000ff0400720c */ /* 0x000fe40003f25270 */
[----:B------:R-:W-:-:S13]  /*0610*/  ISETP.GE.U32.AND P0, PT, R8, R17, PT ;  /* 0x000000110800720c */ /* 0x000fda0003f06070 */
[----:B------:R-:W-:-:S05]  /*0620*/  @P0 IADD3 R9, R9, 0x1, RZ ;  /* 0x0000000109090810 */ /* 0x000fca0007ffe0ff */
[----:B------:R-:W-:Y:S01]  /*0630*/  @!P2 IMAD.MOV R9, RZ, RZ, -R9 ;  /* 0x000000ffff09a224 */ /* 0x000fe200078e0a09 */
[----:B------:R-:W-:-:S04]  /*0640*/  @!P1 LOP3.LUT R9, RZ, R4, RZ, 0x33, !PT ;  /* 0x00000004ff099212 */ /* 0x000fc800078e33ff */
[----:B------:R-:W-:-:S13]  /*0650*/  ISETP.GE.U32.AND P0, PT, R9, c[0x0][0x1b0], PT ;  /* 0x00006c0009007a0c */ /* 0x000fda0003f06070 */
[----:B------:R-:W-:Y:S05]  /*0660*/  @P0 BRA `(.L_x_0) ;  /* 0x0000045000000947 */ /* 0x000fea0003800000 */
[----:B------:R-:W-:Y:S01]  /*0670*/  ISETP.GE.AND P0, PT, R6, 0x1, PT ;  /* 0x000000010600780c */ /* 0x000fe20003f06270 */
[----:B------:R-:W-:Y:S01]  /*0680*/  IMAD.U32 R8, RZ, RZ, UR4 ;  /* 0x00000004ff087e24 */ /* 0x000fe2000f8e00ff */
[----:B------:R-:W-:-:S11]  /*0690*/  UIADD3 UR4, UR4, 0x1, URZ ;  /* 0x0000000104047890 */ /* 0x000fd6000fffe03f */
[----:B------:R-:W-:Y:S05]  /*06a0*/  @!P0 BRA `(.L_x_2) ;  /* 0x0000015000008947 */ /* 0x000fea0003800000 */
[----:B------:R-:W-:Y:S01]  /*06b0*/  BSSY B0, `(.L_x_2) ;  /* 0x0000014000007945 */ /* 0x000fe20003800000 */
[----:B------:R-:W-:Y:S02]  /*06c0*/  IMAD R16, R9, c[0x0][0x1b8], R7 ;  /* 0x00006e0009107a24 */ /* 0x000fe400078e0207 */
[----:B------:R-:W-:Y:S02]  /*06d0*/  IMAD R17, R5, R8, RZ ;  /* 0x0000000805117224 */ /* 0x000fe400078e02ff */
[----:B------:R-:W-:-:S04]  /*06e0*/  IMAD.MOV.U32 R11, RZ, RZ, RZ ;  /* 0x000000ffff0b7224 */ /* 0x000fc800078e00ff */
.L_x_4:
[----:B0-----:R-:W-:-:S04]  /*06f0*/  IMAD R8, R2, R11, RZ ;  /* 0x0000000b02087224 */ /* 0x001fc800078e02ff */
[----:B------:R-:W-:-:S04]  /*0700*/  IMAD.IADD R12, R8, 0x1, R3 ;  /* 0x00000001080c7824 */ /* 0x000fc800078e0203 */
[----:B------:R-:W-:-:S05]  /*0710*/  IMAD.IADD R9, R14, 0x1, R12 ;  /* 0x000000010e097824 */ /* 0x000fca00078e020c */
[----:B------:R-:W-:-:S04]  /*0720*/  ISETP.GE.U32.AND P0, PT, R9, c[0x0][0x1b8], PT ;  /* 0x00006e0009007a0c */ /* 0x000fc80003f06070 */
[----:B------:R-:W-:-:S13]  /*0730*/  ISETP.GE.OR P0, PT, R12, R5, P0 ;  /* 0x000000050c00720c */ /* 0x000fda0000706670 */
[----:B------:R-:W-:Y:S05]  /*0740*/  @P0 BRA `(.L_x_3) ;  /* 0x000000a000000947 */ /* 0x000fea0003800000 */
[----:B------:R-:W-:Y:S02]  /*0750*/  IMAD.IADD R8, R16, 0x1, R8 ;  /* 0x0000000110087824 */ /* 0x000fe400078e0208 */
[----:B------:R-:W-:-:S04]  /*0760*/  IMAD.MOV.U32 R9, RZ, RZ, 0x2 ;  /* 0x00000002ff097424 */ /* 0x000fc800078e00ff */
[----:B------:R-:W-:-:S06]  /*0770*/  IMAD.WIDE R8, R8, R9, c[0x0][0x160] ;  /* 0x0000580008087625 */ /* 0x000fcc00078e0209 */
[----:B------:R-:W2:Y:S01]  /*0780*/  LDG.E.U16.CONSTANT R8, [R8.64] ;  /* 0x0000000a08087981 */ /* 0x000ea2000c1e9500 */
[----:B------:R-:W-:Y:S01]  /*0790*/  IMAD.IADD R12, R17, 0x1, R12 ;  /* 0x00000001110c7824 */ /* 0x000fe200078e020c */
[----:B------:R-:W-:-:S03]  /*07a0*/  IADD3 R11, R11, 0x1, RZ ;  /* 0x000000010b0b7810 */ /* 0x000fc60007ffe0ff */
[----:B------:R-:W-:Y:S01]  /*07b0*/  IMAD.SHL.U32 R13, R12, 0x2, RZ ;  /* 0x000000020c0d7824 */ /* 0x000fe200078e00ff */
[----:B------:R-:W-:-:S04]  /*07c0*/  ISETP.GE.AND P0, PT, R11, R6, PT ;  /* 0x000000060b00720c */ /* 0x000fc80003f06270 */
[----:B--2---:R0:W-:Y:S09]  /*07d0*/  STS.U16 [R13], R8 ;  /* 0x000000080d007388 */ /* 0x0041f20000000400 */
[----:B------:R-:W-:Y:S05]  /*07e0*/  @!P0 BRA `(.L_x_4) ;  /* 0xffffff0000008947 */ /* 0x000fea000383ffff */
.L_x_3:
[----:B------:R-:W-:Y:S05]  /*07f0*/  BSYNC B0 ;  /* 0x0000000000007941 */ /* 0x000fea0003800000 */
.L_x_2:
[----:B------:R-:W-:-:S06]  /*0800*/  UISETP.GE.U32.AND UP0, UPT, UR4, UR8, UPT ;  /* 0x000000080400728c */ /* 0x000fcc000bf06070 */
[----:B------:R-:W-:-:S13]  /*0810*/  PLOP3.LUT P0, PT, PT, PT, UP0, 0x80, 0x0 ;  /* 0x000000000000781c */ /* 0x000fda0003f0f008 */
[----:B------:R-:W-:Y:S05]  /*0820*/  @!P0 BRA `(.L_x_5) ;  /* 0xfffffc3000008947 */ /* 0x000fea000383ffff */
[----:B------:R-:W-:Y:S05]  /*0830*/  BRA `(.L_x_0) ;  /* 0x0000028000007947 */ /* 0x000fea0003800000 */
.L_x_1:
[----:B------:R-:W-:Y:S01]  /*0840*/  IABS R5, R4 ;  /* 0x0000000400057213 */ /* 0x000fe20000000000 */
[----:B------:R-:W-:-:S03]  /*0850*/  UMOV UR4, URZ ;  /* 0x0000003f00047c82 */ /* 0x000fc60008000000 */
[----:B------:R-:W0:Y:S08]  /*0860*/  I2F.RP R8, R5 ;  /* 0x0000000500087306 */ /* 0x000e300000209400 */
[----:B0-----:R-:W0:Y:S02]  /*0870*/  MUFU.RCP R8, R8 ;  /* 0x0000000800087308 */ /* 0x001e240000001000 */
[----:B0-----:R-:W-:-:S06]  /*0880*/  IADD3 R6, R8, 0xffffffe, RZ ;  /* 0x0ffffffe08067810 */ /* 0x001fcc0007ffe0ff */
[----:B------:R0:W1:Y:S02]  /*0890*/  F2I.FTZ.U32.TRUNC.NTZ R7, R6 ;  /* 0x0000000600077305 */ /* 0x000064000021f000 */
[----:B0-----:R-:W-:Y:S02]  /*08a0*/  IMAD.MOV.U32 R6, RZ, RZ, RZ ;  /* 0x000000ffff067224 */ /* 0x001fe400078e00ff */
[----:B-1----:R-:W-:-:S04]  /*08b0*/  IMAD.MOV R12, RZ, RZ, -R7 ;  /* 0x000000ffff0c7224 */ /* 0x002fc800078e0a07 */
[----:B------:R-:W-:-:S04]  /*08c0*/  IMAD R9, R12, R5, RZ ;  /* 0x000000050c097224 */ /* 0x000fc800078e02ff */
[----:B------:R-:W-:-:S04]  /*08d0*/  IMAD.HI.U32 R9, R7, R9, R6 ;  /* 0x0000000907097227 */ /* 0x000fc800078e0006 */
.L_x_6:
[----:B------:R-:W-:Y:S02]  /*08e0*/  UIADD3 UR5, UR12, UR4, URZ ;  /* 0x000000040c057290 */ /* 0x000fe4000fffe03f */
[----:B------:R-:W-:Y:S02]  /*08f0*/  UMOV UR9, 0x4 ;  /* 0x0000000400097882 */ /* 0x000fe40000000000 */
[----:B------:R-:W-:Y:S02]  /*0900*/  ULDC.64 UR6, c[0x0][0x190] ;  /* 0x0000640000067ab9 */ /* 0x000fe40000000a00 */
[----:B------:R-:W-:-:S06]  /*0910*/  UIMAD.WIDE UR6, UR5, UR9, UR6 ;  /* 0x00000009050672a5 */ /* 0x000fcc000f8e0206 */
[----:B------:R-:W-:Y:S02]  /*0920*/  IMAD.U32 R7, RZ, RZ, UR7 ;  /* 0x00000007ff077e24 */ /* 0x000fe4000f8e00ff */
[----:B------:R-:W-:-:S05]  /*0930*/  IMAD.U32 R6, RZ, RZ, UR6 ;  /* 0x00000006ff067e24 */ /* 0x000fca000f8e00ff */
[----:B------:R-:W2:Y:S01]  /*0940*/  LDG.E.CONSTANT R7, [R6.64] ;  /* 0x0000000a06077981 */ /* 0x000ea2000c1e9900 */
[-C--:B------:R-:W-:Y:S02]  /*0950*/  IABS R11, R4.reuse ;  /* 0x00000004000b7213 */ /* 0x080fe40000000000 */
[----:B------:R-:W-:-:S03]  /*0960*/  IABS R13, R4 ;  /* 0x00000004000d7213 */ /* 0x000fc60000000000 */
[----:B------:R-:W-:Y:S01]  /*0970*/  IMAD.MOV R12, RZ, RZ, -R11 ;  /* 0x000000ffff0c7224 */ /* 0x000fe200078e0a0b */
        /* <DEDUP_REMOVED lines=11> */
[----:B------:R-:W-:-:S04]  /*0a30*/  IMAD.MOV.U32 R6, RZ, RZ, R11 ;  /* 0x000000ffff067224 */ /* 0x000fc800078e000b */
[----:B------:R-:W-:Y:S01]  /*0a40*/  @!P2 IMAD.MOV R6, RZ, RZ, -R6 ;  /* 0x000000ffff06a224 */ /* 0x000fe200078e0a06 */
[----:B------:R-:W-:-:S04]  /*0a50*/  @!P0 LOP3.LUT R6, RZ, R4, RZ, 0x33, !PT ;  /* 0x00000004ff068212 */ /* 0x000fc800078e33ff */
[----:B------:R-:W-:-:S13]  /*0a60*/  ISETP.GE.U32.AND P0, PT, R6, c[0x0][0x1b0], PT ;  /* 0x00006c0006007a0c */ /* 0x000fda0003f06070 */
[----:B------:R-:W-:Y:S05]  /*0a70*/  @P0 BRA `(.L_x_0) ;  /* 0x0000004000000947 */ /* 0x000fea0003800000 */
[----:B------:R-:W-:-:S04]  /*0a80*/  UIADD3 UR4, UR4, 0x1, URZ ;  /* 0x0000000104047890 */ /* 0x000fc8000fffe03f */
[----:B------:R-:W-:-:S06]  /*0a90*/  UISETP.GE.U32.AND UP0, UPT, UR4, UR8, UPT ;  /* 0x000000080400728c */ /* 0x000fcc000bf06070 */
[----:B------:R-:W-:-:S13]  /*0aa0*/  PLOP3.LUT P0, PT, PT, PT, UP0, 0x80, 0x0 ;  /* 0x000000000000781c */ /* 0x000fda0003f0f008 */
[----:B------:R-:W-:Y:S05]  /*0ab0*/  @!P0 BRA `(.L_x_6) ;  /* 0xfffffe2000008947 */ /* 0x000fea000383ffff */
.L_x_0:
[----:B------:R-:W-:-:S13]  /*0ac0*/  ISETP.NE.AND P0, PT, R10, -0x1, PT ;  /* 0xffffffff0a00780c */ /* 0x000fda0003f05270 */
[----:B------:R-:W-:Y:S05]  /*0ad0*/  @!P0 EXIT ;  /* 0x000000000000894d */ /* 0x000fea0003800000 */
[----:B------:R-:W-:Y:S01]  /*0ae0*/  BAR.SYNC.DEFER_BLOCKING 0x0 ;  /* 0x0000000000007b1d */ /* 0x000fe20000010000 */
[----:B------:R-:W-:-:S04]  /*0af0*/  ISETP.GE.U32.AND P0, PT, R15, c[0x0][0x1b4], PT ;  /* 0x00006d000f007a0c */ /* 0x000fc80003f06070 */
[----:B------:R-:W-:-:S13]  /*0b00*/  ISETP.GE.U32.OR P0, PT, R3, R2, P0 ;  /* 0x000000020300720c */ /* 0x000fda0000706470 */
[----:B------:R-:W-:Y:S05]  /*0b10*/  @P0 EXIT ;  /* 0x000000000000094d */ /* 0x000fea0003800000 */
[----:B------:R-:W-:Y:S01]  /*0b20*/  ULDC UR6, c[0x0][0x1b8] ;  /* 0x00006e0000067ab9 */ /* 0x000fe20000000800 */
[----:B------:R-:W-:Y:S01]  /*0b30*/  IADD3 R9, R1, 0x110, RZ ;  /* 0x0000011001097810 */ /* 0x000fe20007ffe0ff */
[----:B------:R-:W-:Y:S02]  /*0b40*/  ULDC UR7, c[0x0][0x1b4] ;  /* 0x00006d0000077ab9 */ /* 0x000fe40000000800 */
[----:B------:R-:W-:-:S06]  /*0b50*/  UIMAD.WIDE.U32 UR6, UR6, UR7, URZ ;  /* 0x00000007060672a5 */ /* 0x000fcc000f8e003f */
[C---:B------:R-:W-:Y:S02]  /*0b60*/  IMAD R3, R10.reuse, UR7, RZ ;  /* 0x000000070a037c24 */ /* 0x040fe4000f8e02ff */
[----:B------:R-:W-:-:S04]  /*0b70*/  IMAD.WIDE.U32 R10, R10, UR6, RZ ;  /* 0x000000060a0a7c25 */ /* 0x000fc8000f8e00ff */
[----:B------:R-:W-:Y:S01]  /*0b80*/  IMAD R3, R0, UR6, R3 ;  /* 0x0000000600037c24 */ /* 0x000fe2000f8e0203 */
[----:B------:R-:W-:-:S03]  /*0b90*/  ULDC.U16 UR6, c[0x0][0x1aa] ;  /* 0x00006a8000067ab9 */ /* 0x000fc60000000400 */
[----:B------:R-:W-:-:S05]  /*0ba0*/  IMAD.IADD R0, R11, 0x1, R3 ;  /* 0x000000010b007824 */ /* 0x000fca00078e0203 */
[----:B------:R-:W-:-:S13]  /*0bb0*/  ISETP.NE.U32.AND P0, PT, R0, RZ, PT ;  /* 0x000000ff0000720c */ /* 0x000fda0003f05070 */
[----:B------:R-:W-:Y:S05]  /*0bc0*/  @!P0 BRA `(.L_x_7) ;  /* 0x0000005000008947 */ /* 0x000fea0003800000 */
[----:B------:R-:W-:Y:S02]  /*0bd0*/  MOV R2, 0xbf0 ;  /* 0x00000bf000027802 */ /* 0x000fe40000000f00 */
[----:B0-----:R-:W-:Y:S05]  /*0be0*/  CALL.REL.NOINC `($__internal_0_$__cuda_sm20_div_u64) ;  /* 0x0000195000007944 */ /* 0x001fea0003c00000 */
[----:B------:R-:W-:Y:S02]  /*0bf0*/  IMAD.MOV.U32 R2, RZ, RZ, R4 ;  /* 0x000000ffff027224 */ /* 0x000fe400078e0004 */
[----:B------:R-:W-:Y:S01]  /*0c00*/  IMAD.MOV.U32 R3, RZ, RZ, R5 ;  /* 0x000000ffff037224 */ /* 0x000fe200078e0005 */
[----:B------:R-:W-:Y:S05]  /*0c10*/  BRA `(.L_x_8) ;  /* 0x0000013000007947 */ /* 0x000fea0003800000 */
.L_x_7:
[----:B------:R-:W1:Y:S01]  /*0c20*/  I2F.U32.RP R4, UR6 ;  /* 0x0000000600047d06 */ /* 0x000e620008209000 */
[----:B------:R-:W-:-:S07]  /*0c30*/  ISETP.NE.U32.AND P2, PT, RZ, UR6, PT ;  /* 0x00000006ff007c0c */ /* 0x000fce000bf45070 */
[----:B-1----:R-:W1:Y:S02]  /*0c40*/  MUFU.RCP R4, R4 ;  /* 0x0000000400047308 */ /* 0x002e640000001000 */
[----:B-1----:R-:W-:-:S06]  /*0c50*/  IADD3 R2, R4, 0xffffffe, RZ ;  /* 0x0ffffffe04027810 */ /* 0x002fcc0007ffe0ff */
[----:B------:R1:W2:Y:S02]  /*0c60*/  F2I.FTZ.U32.TRUNC.NTZ R3, R2 ;  /* 0x0000000200037305 */ /* 0x0002a4000021f000 */
[----:B-1----:R-:W-:Y:S02]  /*0c70*/  IMAD.MOV.U32 R2, RZ, RZ, RZ ;  /* 0x000000ffff027224 */ /* 0x002fe400078e00ff */
[----:B--2---:R-:W-:-:S04]  /*0c80*/  IMAD.MOV R5, RZ, RZ, -R3 ;  /* 0x000000ffff057224 */ /* 0x004fc800078e0a03 */
[----:B------:R-:W-:-:S04]  /*0c90*/  IMAD R5, R5, UR6, RZ ;  /* 0x0000000605057c24 */ /* 0x000fc8000f8e02ff */
[----:B------:R-:W-:-:S06]  /*0ca0*/  IMAD.HI.U32 R3, R3, R5, R2 ;  /* 0x0000000503037227 */ /* 0x000fcc00078e0002 */
[----:B------:R-:W-:-:S04]  /*0cb0*/  IMAD.HI.U32 R2, R3, R10, RZ ;  /* 0x0000000a03027227 */ /* 0x000fc800078e00ff */
[----:B------:R-:W-:-:S04]  /*0cc0*/  IMAD.MOV R3, RZ, RZ, -R2 ;  /* 0x000000ffff037224 */ /* 0x000fc800078e0a02 */
[----:B------:R-:W-:-:S05]  /*0cd0*/  IMAD R3, R3, UR6, R10 ;  /* 0x0000000603037c24 */ /* 0x000fca000f8e020a */
[----:B------:R-:W-:-:S13]  /*0ce0*/  ISETP.GE.U32.AND P0, PT, R3, UR6, PT ;  /* 0x0000000603007c0c */ /* 0x000fda000bf06070 */
[----:B------:R-:W-:Y:S02]  /*0cf0*/  @P0 IADD3 R3, R3, -UR6, RZ ;  /* 0x8000000603030c10 */ /* 0x000fe4000fffe0ff */
[----:B------:R-:W-:Y:S02]  /*0d00*/  @P0 IADD3 R2, R2, 0x1, RZ ;  /* 0x0000000102020810 */ /* 0x000fe40007ffe0ff */
[----:B------:R-:W-:Y:S01]  /*0d10*/  ISETP.GE.U32.AND P1, PT, R3, UR6, PT ;  /* 0x0000000603007c0c */ /* 0x000fe2000bf26070 */
[----:B------:R-:W-:-:S12]  /*0d20*/  IMAD.MOV.U32 R3, RZ, RZ, RZ ;  /* 0x000000ffff037224 */ /* 0x000fd800078e00ff */
[----:B------:R-:W-:Y:S02]  /*0d30*/  @P1 IADD3 R2, R2, 0x1, RZ ;  /* 0x0000000102021810 */ /* 0x000fe40007ffe0ff */
[----:B------:R-:W-:Y:S02]  /*0d40*/  @!P2 LOP3.LUT R2, RZ, UR6, RZ, 0x33, !PT ;  /* 0x00000006ff02ac12 */ /* 0x000fe4000f8e33ff */
.L_x_8:
[----:B0-----:R-:W0:Y:S02]  /*0d50*/  LDC.U16 R13, c[0x0][0x1aa] ;  /* 0x00006a80ff0d7b82 */ /* 0x001e240000000400 */
[----:B0-----:R-:W0:Y:S01]  /*0d60*/  I2F.U32.RP R6, R13 ;  /* 0x0000000d00067306 */ /* 0x001e220000209000 */
[----:B------:R-:W-:-:S07]  /*0d70*/  ISETP.NE.U32.AND P1, PT, R13, RZ, PT ;  /* 0x000000ff0d00720c */ /* 0x000fce0003f25070 */
[----:B0-----:R-:W0:Y:S02]  /*0d80*/  MUFU.RCP R6, R6 ;  /* 0x0000000600067308 */ /* 0x001e240000001000 */
[----:B0-----:R-:W-:-:S06]  /*0d90*/  IADD3 R5, R6, 0xffffffe, RZ ;  /* 0x0ffffffe06057810 */ /* 0x001fcc0007ffe0ff */
[----:B------:R-:W0:Y:S02]  /*0da0*/  F2I.FTZ.U32.TRUNC.NTZ R5, R5 ;  /* 0x0000000500057305 */ /* 0x000e24000021f000 */
[----:B0-----:R-:W-:-:S04]  /*0db0*/  IMAD.MOV R4, RZ, RZ, -R5 ;  /* 0x000000ffff047224 */ /* 0x001fc800078e0a05 */
[----:B------:R-:W-:Y:S02]  /*0dc0*/  IMAD R7, R4, R13, RZ ;  /* 0x0000000d04077224 */ /* 0x000fe400078e02ff */
[----:B------:R-:W-:-:S04]  /*0dd0*/  IMAD.MOV.U32 R4, RZ, RZ, RZ ;  /* 0x000000ffff047224 */ /* 0x000fc800078e00ff */
[----:B------:R-:W-:-:S04]  /*0de0*/  IMAD.HI.U32 R12, R5, R7, R4 ;  /* 0x00000007050c7227 */ /* 0x000fc800078e0004 */
[----:B------:R-:W-:-:S04]  /*0df0*/  IMAD R4, R15, c[0x0][0x1b8], R14 ;  /* 0x00006e000f047a24 */ /* 0x000fc800078e020e */
[----:B------:R-:W-:-:S04]  /*0e00*/  IMAD.HI.U32 R7, R12, R4, RZ ;  /* 0x000000040c077227 */ /* 0x000fc800078e00ff */
[----:B------:R-:W-:-:S04]  /*0e10*/  IMAD.MOV R8, RZ, RZ, -R7 ;  /* 0x000000ffff087224 */ /* 0x000fc800078e0a07 */
[----:B------:R-:W-:Y:S01]  /*0e20*/  IMAD R4, R13, R8, R4 ;  /* 0x000000080d047224 */ /* 0x000fe200078e0204 */
[----:B------:R-:W-:-:S04]  /*0e30*/  LOP3.LUT R8, RZ, R13, RZ, 0x33, !PT ;  /* 0x0000000dff087212 */ /* 0x000fc800078e33ff */
[----:B------:R-:W-:-:S13]  /*0e40*/  ISETP.GE.U32.AND P0, PT, R4, R13, PT ;  /* 0x0000000d0400720c */ /* 0x000fda0003f06070 */
[----:B------:R-:W-:Y:S01]  /*0e50*/  @P0 IMAD.IADD R4, R4, 0x1, -R13 ;  /* 0x0000000104040824 */ /* 0x000fe200078e0a0d */
[----:B------:R-:W-:-:S04]  /*0e60*/  @P0 IADD3 R7, R7, 0x1, RZ ;  /* 0x0000000107070810 */ /* 0x000fc80007ffe0ff */
[----:B------:R-:W-:Y:S02]  /*0e70*/  ISETP.GE.U32.AND P2, PT, R4, R13, PT ;  /* 0x0000000d0400720c */ /* 0x000fe40003f46070 */
[----:B------:R-:W-:-:S04]  /*0e80*/  LEA R4, P0, R2, c[0x0][0x178], 0x1 ;  /* 0x00005e0002047a11 */ /* 0x000fc800078008ff */
[----:B------:R-:W-:-:S07]  /*0e90*/  LEA.HI.X R5, R2, c[0x0][0x17c], R3, 0x1, P0 ;  /* 0x00005f0002057a11 */ /* 0x000fce00000f0c03 */
[----:B------:R-:W-:-:S04]  /*0ea0*/  @P2 IADD3 R7, R7, 0x1, RZ ;  /* 0x0000000107072810 */ /* 0x000fc80007ffe0ff */
[----:B------:R-:W-:-:S04]  /*0eb0*/  SEL R7, R8, R7, !P1 ;  /* 0x0000000708077207 */ /* 0x000fc80004800000 */
[----:B------:R-:W-:-:S05]  /*0ec0*/  SHF.R.U32.HI R7, RZ, 0x3, R7 ;  /* 0x00000003ff077819 */ /* 0x000fca0000011607 */
[----:B------:R-:W-:-:S06]  /*0ed0*/  IMAD.WIDE.U32 R4, R7, 0x10, R4 ;  /* 0x0000001007047825 */ /* 0x000fcc00078e0004 */
[----:B------:R-:W2:Y:S01]  /*0ee0*/  LDG.E.128.CONSTANT R4, [R4.64] ;  /* 0x0000000a04047981 */ /* 0x000ea2000c1e9d00 */
[----:B------:R-:W-:Y:S02]  /*0ef0*/  ULDC.S8 UR5, c[0x0][0x1c2] ;  /* 0x0000708000057ab9 */ /* 0x000fe40000000200 */
[----:B------:R-:W-:Y:S01]  /*0f00*/  ISETP.NE.AND P0, PT, RZ, UR5, PT ;  /* 0x00000005ff007c0c */ /* 0x000fe2000bf05270 */
[----:B--2---:R0:W-:-:S12]  /*0f10*/  STL.128 [R1+0x110], R4 ;  /* 0x0001100401007387 */ /* 0x0041d80000100c00 */
[----:B------:R-:W-:Y:S05]  /*0f20*/  @!P0 BRA `(.L_x_9) ;  /* 0x000002d000008947 */ /* 0x000fea0003800000 */
[-C--:B0-----:R-:W-:Y:S02]  /*0f30*/  IABS R6, R13.reuse ;  /* 0x0000000d00067213 */ /* 0x081fe40000000000 */
[----:B------:R-:W-:Y:S02]  /*0f40*/  IABS R16, R14 ;  /* 0x0000000e00107213 */ /* 0x000fe40000000000 */
[----:B------:R-:W0:Y:S01]  /*0f50*/  I2F.RP R7, R6 ;  /* 0x0000000600077306 */ /* 0x000e220000209400 */
[----:B------:R-:W-:Y:S02]  /*0f60*/  IABS R18, R13 ;  /* 0x0000000d00127213 */ /* 0x000fe40000000000 */
[----:B------:R-:W-:-:S05]  /*0f70*/  LOP3.LUT R2, R2, 0xfffffffc, RZ, 0xc0, !PT ;  /* 0xfffffffc02027812 */ /* 0x000fca00078ec0ff */
[----:B0-----:R-:W0:Y:S02]  /*0f80*/  MUFU.RCP R7, R7 ;  /* 0x0000000700077308 */ /* 0x001e240000001000 */
[----:B0-----:R-:W-:-:S06]  /*0f90*/  IADD3 R4, R7, 0xffffffe, RZ ;  /* 0x0ffffffe07047810 */ /* 0x001fcc0007ffe0ff */
[----:B------:R0:W1:Y:S02]  /*0fa0*/  F2I.FTZ.U32.TRUNC.NTZ R5, R4 ;  /* 0x0000000400057305 */ /* 0x000064000021f000 */
[----:B0-----:R-:W-:Y:S02]  /*0fb0*/  IMAD.MOV.U32 R4, RZ, RZ, RZ ;  /* 0x000000ffff047224 */ /* 0x001fe400078e00ff */
[----:B-1----:R-:W-:-:S04]  /*0fc0*/  IMAD.MOV R17, RZ, RZ, -R5 ;  /* 0x000000ffff117224 */ /* 0x002fc800078e0a05 */
[----:B------:R-:W-:-:S04]  /*0fd0*/  IMAD R17, R17, R6, RZ ;  /* 0x0000000611117224 */ /* 0x000fc800078e02ff */
[----:B------:R-:W-:-:S04]  /*0fe0*/  IMAD.HI.U32 R5, R5, R17, R4 ;  /* 0x0000001105057227 */ /* 0x000fc800078e0004 */
[----:B------:R-:W-:Y:S02]  /*0ff0*/  IMAD.MOV R17, RZ, RZ, -R18 ;  /* 0x000000ffff117224 */ /* 0x000fe400078e0a12 */
[----:B------:R-:W-:-:S04]  /*1000*/  IMAD.HI.U32 R7, R5, R16, RZ ;  /* 0x0000001005077227 */ /* 0x000fc800078e00ff */
[----:B------:R-:W-:Y:S02]  /*1010*/  IMAD R17, R7, R17, R16 ;  /* 0x0000001107117224 */ /* 0x000fe400078e0210 */
[----:B------:R-:W-:-:S03]  /*1020*/  IMAD.HI.U32 R5, R12, c[0x0][0x1b8], RZ ;  /* 0x00006e000c057a27 */ /* 0x000fc600078e00ff */
[----:B------:R-:W-:Y:S01]  /*1030*/  ISETP.GT.U32.AND P5, PT, R6, R17, PT ;  /* 0x000000110600720c */ /* 0x000fe20003fa4070 */
[----:B------:R-:W-:-:S04]  /*1040*/  IMAD.MOV R4, RZ, RZ, -R5 ;  /* 0x000000ffff047224 */ /* 0x000fc800078e0a05 */
[----:B------:R-:W-:-:S05]  /*1050*/  IMAD R4, R13, R4, c[0x0][0x1b8] ;  /* 0x00006e000d047624 */ /* 0x000fca00078e0204 */
[----:B------:R-:W-:-:S03]  /*1060*/  ISETP.GE.U32.AND P2, PT, R4, R13, PT ;  /* 0x0000000d0400720c */ /* 0x000fc60003f46070 */
[----:B------:R-:W-:Y:S01]  /*1070*/  @!P5 IMAD.IADD R17, R17, 0x1, -R6 ;  /* 0x000000011111d824 */ /* 0x000fe200078e0a06 */
[----:B------:R-:W-:Y:S02]  /*1080*/  @!P5 IADD3 R7, R7, 0x1, RZ ;  /* 0x000000010707d810 */ /* 0x000fe40007ffe0ff */
[----:B------:R-:W-:Y:S02]  /*1090*/  ISETP.NE.AND P5, PT, R13, RZ, PT ;  /* 0x000000ff0d00720c */ /* 0x000fe40003fa5270 */
[----:B------:R-:W-:Y:S02]  /*10a0*/  ISETP.GE.U32.AND P4, PT, R17, R6, PT ;  /* 0x000000061100720c */ /* 0x000fe40003f86070 */
[----:B------:R-:W-:-:S03]  /*10b0*/  LOP3.LUT R6, R14, R13, RZ, 0x3c, !PT ;  /* 0x0000000d0e067212 */ /* 0x000fc600078e3cff */
[----:B------:R-:W-:Y:S01]  /*10c0*/  @P2 IMAD.IADD R4, R4, 0x1, -R13 ;  /* 0x0000000104042824 */ /* 0x000fe200078e0a0d */
[----:B------:R-:W-:Y:S02]  /*10d0*/  ISETP.GE.AND P3, PT, R6, RZ, PT ;  /* 0x000000ff0600720c */ /* 0x000fe40003f66270 */
[----:B------:R-:W-:-:S05]  /*10e0*/  @P2 IADD3 R5, R5, 0x1, RZ ;  /* 0x0000000105052810 */ /* 0x000fca0007ffe0ff */
[----:B------:R-:W-:Y:S02]  /*10f0*/  @P4 IADD3 R7, R7, 0x1, RZ ;  /* 0x0000000107074810 */ /* 0x000fe40007ffe0ff */
[----:B------:R-:W-:-:S04]  /*1100*/  ISETP.GE.U32.AND P4, PT, R4, R13, PT ;  /* 0x0000000d0400720c */ /* 0x000fc80003f86070 */
[----:B------:R-:W-:-:S05]  /*1110*/  @!P3 IMAD.MOV R7, RZ, RZ, -R7 ;  /* 0x000000ffff07b224 */ /* 0x000fca00078e0a07 */
[----:B------:R-:W-:-:S04]  /*1120*/  SEL R7, R8, R7, !P5 ;  /* 0x0000000708077207 */ /* 0x000fc80006800000 */
[----:B------:R-:W-:Y:S02]  /*1130*/  @P4 IADD3 R5, R5, 0x1, RZ ;  /* 0x0000000105054810 */ /* 0x000fe40007ffe0ff */
[----:B------:R-:W-:Y:S02]  /*1140*/  SHF.R.S32.HI R4, RZ, 0x1f, R7 ;  /* 0x0000001fff047819 */ /* 0x000fe40000011407 */
[----:B------:R-:W-:Y:S02]  /*1150*/  SEL R5, R8, R5, !P1 ;  /* 0x0000000508057207 */ /* 0x000fe40004800000 */
[----:B------:R-:W-:Y:S02]  /*1160*/  LEA.HI R7, R4, R7, RZ, 0x3 ;  /* 0x0000000704077211 */ /* 0x000fe400078f18ff */
[----:B------:R-:W-:Y:S02]  /*1170*/  IADD3 R2, P1, R2, c[0x0][0x180], RZ ;  /* 0x0000600002027a10 */ /* 0x000fe40007f3e0ff */
[----:B------:R-:W-:-:S02]  /*1180*/  SHF.R.U32.HI R4, RZ, 0x3, R5 ;  /* 0x00000003ff047819 */ /* 0x000fc40000011605 */
[----:B------:R-:W-:Y:S02]  /*1190*/  SHF.R.S32.HI R7, RZ, 0x3, R7 ;  /* 0x00000003ff077819 */ /* 0x000fe40000011407 */
[----:B------:R-:W-:-:S03]  /*11a0*/  IADD3.X R3, R3, c[0x0][0x184], RZ, P1, !PT ;  /* 0x0000610003037a10 */ /* 0x000fc60000ffe4ff */
[----:B------:R-:W-:-:S04]  /*11b0*/  IMAD R7, R15, R4, R7 ;  /* 0x000000040f077224 */ /* 0x000fc800078e0207 */
[----:B------:R-:W-:-:S06]  /*11c0*/  IMAD.WIDE R2, R7, 0x8, R2 ;  /* 0x0000000807027825 */ /* 0x000fcc00078e0202 */
[----:B------:R-:W2:Y:S04]  /*11d0*/  LDG.E.64.CONSTANT R2, [R2.64] ;  /* 0x0000000a02027981 */ /* 0x000ea8000c1e9b00 */
[----:B--2---:R0:W-:Y:S01]  /*11e0*/  STL.64 [R1+0x120], R2 ;  /* 0x0001200201007387 */ /* 0x0041e20000100a00 */
[----:B------:R-:W-:Y:S05]  /*11f0*/  BRA `(.L_x_10) ;  /* 0x0000007000007947 */ /* 0x000fea0003800000 */
.L_x_9:
[----:B------:R-:W-:Y:S08]  /*1200*/  I2F.RP R2, 0x80 ;  /* 0x0000008000027906 */ /* 0x000ff00000209400 */
[----:B------:R-:W1:Y:S08]  /*1210*/  I2F.RM R3, 0x80 ;  /* 0x0000008000037906 */ /* 0x000e700000205400 */
[----:B0-----:R-:W0:Y:S01]  /*1220*/  I2F.RZ R4, 0x80 ;  /* 0x0000008000047906 */ /* 0x001e22000020d400 */
[----:B-1----:R-:W-:-:S13]  /*1230*/  FSETP.NEU.FTZ.AND P1, PT, R2, R3, PT ;  /* 0x000000030200720b */ /* 0x002fda0003f3d000 */
[----:B0-----:R-:W-:-:S04]  /*1240*/  @P1 LOP3.LUT R4, R4, 0x1, RZ, 0xfc, !PT ;  /* 0x0000000104041812 */ /* 0x001fc800078efcff */
[----:B------:R-:W-:-:S04]  /*1250*/  F2FP.BF16.PACK_AB R19, RZ, R4 ;  /* 0x00000004ff13723e */ /* 0x000fc800000010ff */
[----:B------:R-:W-:Y:S02]  /*1260*/  PRMT R19, R19, 0x5410, R19 ;  /* 0x0000541013137816 */ /* 0x000fe40000000013 */
.L_x_10:
[----:B------:R-:W-:Y:S02]  /*1270*/  ULDC UR5, c[0x0][0x1c0] ;  /* 0x0000700000057ab9 */ /* 0x000fe40000000800 */
[----:B------:R-:W-:-:S04]  /*1280*/  ULOP3.LUT UR7, UR5, 0xffff, URZ, 0xc0, !UPT ;  /* 0x0000ffff05077892 */ /* 0x000fc8000f8ec03f */
[----:B------:R-:W-:-:S04]  /*1290*/  USHF.R.U32.HI UR8, URZ, 0x2, UR7 ;  /* 0x000000023f087899 */ /* 0x000fc80008011607 */
[----:B------:R-:W-:-:S06]  /*12a0*/  UPRMT UR5, UR8, 0x9910, URZ ;  /* 0x0000991008057896 */ /* 0x000fcc000800003f */
[----:B------:R-:W-:-:S13]  /*12b0*/  ISETP.NE.AND P1, PT, RZ, UR5, PT ;  /* 0x00000005ff007c0c */ /* 0x000fda000bf25270 */
[----:B------:R-:W-:Y:S05]  /*12c0*/  @!P1 BRA `(.L_x_11) ;  /* 0x00000c3000009947 */ /* 0x000fea0003800000 */
[----:B------:R-:W-:Y:S01]  /*12d0*/  LOP3.LUT R10, R10, 0xfffffffc, RZ, 0xc0, !PT ;  /* 0xfffffffc0a0a7812 */ /* 0x000fe200078ec0ff */
[----:B------:R-:W-:Y:S01]  /*12e0*/  ULOP3.LUT UR9, UR4, 0x3, URZ, 0xc0, !UPT ;  /* 0x0000000304097892 */ /* 0x000fe2000f8ec03f */
[----:B------:R-:W-:Y:S01]  /*12f0*/  SHF.R.U32.HI R18, RZ, 0x2, R13 ;  /* 0x00000002ff127819 */ /* 0x000fe2000001160d */
[----:B------:R-:W-:Y:S01]  /*1300*/  UIADD3 UR5, UR4, -0x1, URZ ;  /* 0xffffffff04057890 */ /* 0x000fe2000fffe03f */
[----:B------:R-:W-:Y:S01]  /*1310*/  IADD3 R12, P1, R10, c[0x0][0x170], RZ ;  /* 0x00005c000a0c7a10 */ /* 0x000fe20007f3e0ff */
[----:B------:R-:W-:Y:S01]  /*1320*/  IMAD.MOV.U32 R17, RZ, RZ, RZ ;  /* 0x000000ffff117224 */ /* 0x000fe200078e00ff */
[----:B------:R-:W-:Y:S01]  /*1330*/  IADD3 R16, R1, 0x100, RZ ;  /* 0x0000010001107810 */ /* 0x000fe20007ffe0ff */
[----:B------:R-:W-:Y:S01]  /*1340*/  UIADD3 UR6, -UR9, UR4, URZ ;  /* 0x0000000409067290 */ /* 0x000fe2000fffe13f */
[----:B------:R-:W-:Y:S01]  /*1350*/  IADD3.X R13, R0, c[0x0][0x174], RZ, P1, !PT ;  /* 0x00005d00000d7a10 */ /* 0x000fe20000ffe4ff */
[----:B------:R-:W-:Y:S02]  /*1360*/  UISETP.GE.U32.AND UP0, UPT, UR5, 0x3, UPT ;  /* 0x000000030500788c */ /* 0x000fe4000bf06070 */
.L_x_16:
[----:B0-----:R-:W-:-:S05]  /*1370*/  IMAD R0, R17, 0x4, R14 ;  /* 0x0000000411007824 */ /* 0x001fca00078e020e */
[----:B------:R-:W-:-:S13]  /*1380*/  ISETP.GE.U32.AND P1, PT, R0, c[0x0][0x1b8], PT ;  /* 0x00006e0000007a0c */ /* 0x000fda0003f26070 */
[----:B-----5:R-:W-:Y:S05]  /*1390*/  @P1 BRA `(.L_x_11) ;  /* 0x00000b6000001947 */ /* 0x020fea0003800000 */
[----:B------:R-:W-:-:S13]  /*13a0*/  LOP3.LUT P1, R11, R17, 0x3, RZ, 0xc0, !PT ;  /* 0x00000003110b7812 */ /* 0x000fda000782c0ff */
[----:B------:R-:W-:-:S05]  /*13b0*/  @!P1 IMAD R0, R15, c[0x0][0x1b8], R0 ;  /* 0x00006e000f009a24 */ /* 0x000fca00078e0200 */
[----:B0-----:R-:W-:-:S04]  /*13c0*/  @!P1 SHF.R.S32.HI R3, RZ, 0x1f, R0 ;  /* 0x0000001fff039819 */ /* 0x001fc80000011400 */
[----:B------:R-:W-:-:S04]  /*13d0*/  @!P1 LEA.HI R3, R3, R0, RZ, 0x4 ;  /* 0x0000000003039211 */ /* 0x000fc800078f20ff */
[----:B------:R-:W-:-:S05]  /*13e0*/  @!P1 SHF.R.S32.HI R3, RZ, 0x4, R3 ;  /* 0x00000004ff039819 */ /* 0x000fca0000011403 */
[----:B------:R-:W-:-:S06]  /*13f0*/  @!P1 IMAD.WIDE R4, R3, 0x10, R12 ;  /* 0x0000001003049825 */ /* 0x000fcc00078e020c */
[----:B------:R-:W2:Y:S01]  /*1400*/  @!P1 LDG.E.128.CONSTANT R4, [R4.64] ;  /* 0x0000000a04049981 */ /* 0x000ea2000c1e9d00 */
[----:B------:R-:W-:Y:S01]  /*1410*/  IMAD R8, R11, 0x4, R16 ;  /* 0x000000040b087824 */ /* 0x000fe200078e0210 */
[----:B------:R-:W0:Y:S08]  /*1420*/  I2F.U16.RP R0, R18 ;  /* 0x0000001200007306 */ /* 0x000e300000109000 */
[----:B0-----:R-:W0:Y:S02]  /*1430*/  MUFU.RCP R0, R0 ;  /* 0x0000000000007308 */ /* 0x001e240000001000 */
[----:B0-----:R-:W-:-:S06]  /*1440*/  IADD3 R2, R0, 0xffffffe, RZ ;  /* 0x0ffffffe00027810 */ /* 0x001fcc0007ffe0ff */
[----:B------:R-:W0:Y:S01]  /*1450*/  F2I.FTZ.U32.TRUNC.NTZ R11, R2 ;  /* 0x00000002000b7305 */ /* 0x000e22000021f000 */
[----:B------:R-:W-:Y:S02]  /*1460*/  IMAD.MOV R3, RZ, RZ, -R18 ;  /* 0x000000ffff037224 */ /* 0x000fe400078e0a12 */
[----:B------:R-:W-:Y:S02]  /*1470*/  IMAD.MOV.U32 R10, RZ, RZ, RZ ;  /* 0x000000ffff0a7224 */ /* 0x000fe400078e00ff */
[----:B0-----:R-:W-:-:S04]  /*1480*/  IMAD R3, R3, R11, RZ ;  /* 0x0000000b03037224 */ /* 0x001fc800078e02ff */
[----:B------:R-:W-:Y:S01]  /*1490*/  IMAD.HI.U32 R3, R11, R3, R10 ;  /* 0x000000030b037227 */ /* 0x000fe200078e000a */
[----:B--2---:R0:W-:Y:S04]  /*14a0*/  @!P1 STL.128 [R1+0x100], R4 ;  /* 0x0001000401009387 */ /* 0x0041e80000100c00 */
[----:B------:R-:W2:Y:S01]  /*14b0*/  LDL R8, [R8] ;  /* 0x0000000008087983 */ /* 0x000ea20000100800 */
[----:B------:R-:W-:Y:S01]  /*14c0*/  IMAD.HI.U32 R3, R3, R17, RZ ;  /* 0x0000001103037227 */ /* 0x000fe200078e00ff */
[----:B------:R-:W-:Y:S02]  /*14d0*/  ISETP.NE.U32.AND P4, PT, R18, RZ, PT ;  /* 0x000000ff1200720c */ /* 0x000fe40003f85070 */
[----:B------:R-:W-:Y:S02]  /*14e0*/  LOP3.LUT R0, RZ, R18, RZ, 0x33, !PT ;  /* 0x00000012ff007212 */ /* 0x000fe400078e33ff */
[----:B------:R-:W-:Y:S01]  /*14f0*/  ISETP.NE.AND P1, PT, RZ, UR4, PT ;  /* 0x00000004ff007c0c */ /* 0x000fe2000bf25270 */
[----:B0-----:R-:W-:-:S02]  /*1500*/  IMAD.MOV R5, RZ, RZ, -R3 ;  /* 0x000000ffff057224 */ /* 0x001fc400078e0a03 */
[----:B------:R-:W-:Y:S02]  /*1510*/  IMAD.MOV.U32 R7, RZ, RZ, 0x4b000000 ;  /* 0x4b000000ff077424 */ /* 0x000fe400078e00ff */
[----:B------:R-:W-:-:S05]  /*1520*/  IMAD R5, R18, R5, R17 ;  /* 0x0000000512057224 */ /* 0x000fca00078e0211 */
[----:B------:R-:W-:-:S13]  /*1530*/  ISETP.GE.U32.AND P2, PT, R5, R18, PT ;  /* 0x000000120500720c */ /* 0x000fda0003f46070 */
[----:B------:R-:W-:-:S05]  /*1540*/  @P2 IMAD.IADD R5, R5, 0x1, -R18 ;  /* 0x0000000105052824 */ /* 0x000fca00078e0a12 */
[----:B------:R-:W-:-:S13]  /*1550*/  ISETP.GE.U32.AND P3, PT, R5, R18, PT ;  /* 0x000000120500720c */ /* 0x000fda0003f66070 */
[----:B------:R-:W-:-:S05]  /*1560*/  @P3 IMAD.IADD R5, R5, 0x1, -R18 ;  /* 0x0000000105053824 */ /* 0x000fca00078e0a12 */
[----:B------:R-:W-:-:S04]  /*1570*/  SEL R5, R0, R5, !P4 ;  /* 0x0000000500057207 */ /* 0x000fc80006000000 */
[----:B------:R-:W-:Y:S02]  /*1580*/  ISETP.NE.AND P5, PT, R5, RZ, PT ;  /* 0x000000ff0500720c */ /* 0x000fe40003fa5270 */
[C-C-:B--2---:R-:W-:Y:S02]  /*1590*/  PRMT R2, R8.reuse, 0x7650, R7.reuse ;  /* 0x0000765008027816 */ /* 0x144fe40000000007 */
[C-C-:B------:R-:W-:Y:S02]  /*15a0*/  PRMT R4, R8.reuse, 0x7652, R7.reuse ;  /* 0x0000765208047816 */ /* 0x140fe40000000007 */
[--C-:B------:R-:W-:Y:S01]  /*15b0*/  PRMT R5, R8, 0x7651, R7.reuse ;  /* 0x0000765108057816 */ /* 0x100fe20000000007 */
[----:B------:R-:W-:Y:S01]  /*15c0*/  FADD.FTZ R6, R2, -8388608 ;  /* 0xcb00000002067421 */ /* 0x000fe20000010000 */
[----:B------:R-:W-:Y:S01]  /*15d0*/  PRMT R8, R8, 0x7653, R7 ;  /* 0x0000765308087816 */ /* 0x000fe20000000007 */
[----:B------:R-:W-:Y:S02]  /*15e0*/  FADD.FTZ R7, R4, -8388608 ;  /* 0xcb00000004077421 */ /* 0x000fe40000010000 */
[----:B------:R-:W-:-:S02]  /*15f0*/  FADD.FTZ R10, R5, -8388608 ;  /* 0xcb000000050a7421 */ /* 0x000fc40000010000 */
[----:B------:R-:W-:Y:S01]  /*1600*/  FADD.FTZ R11, R8, -8388608 ;  /* 0xcb000000080b7421 */ /* 0x000fe20000010000 */
[----:B------:R-:W-:Y:S05]  /*1610*/  @P5 BRA `(.L_x_12) ;  /* 0x0000010000005947 */ /* 0x000fea0003800000 */
[----:B------:R-:W-:-:S04]  /*1620*/  @P2 IADD3 R3, R3, 0x1, RZ ;  /* 0x0000000103032810 */ /* 0x000fc80007ffe0ff */
[----:B------:R-:W-:-:S04]  /*1630*/  @P3 IADD3 R3, R3, 0x1, RZ ;  /* 0x0000000103033810 */ /* 0x000fc80007ffe0ff */
[----:B------:R-:W-:-:S05]  /*1640*/  SEL R0, R0, R3, !P4 ;  /* 0x0000000300007207 */ /* 0x000fca0006000000 */
[----:B------:R-:W-:-:S05]  /*1650*/  @P0 IMAD.IADD R8, R1, 0x1, R0 ;  /* 0x0000000101080824 */ /* 0x000fca00078e0200 */
[----:B------:R-:W2:Y:S01]  /*1660*/  @P0 LDL.U8 R2, [R8+0x120] ;  /* 0x0001200008020983 */ /* 0x000ea20000100000 */
[----:B------:R-:W-:-:S06]  /*1670*/  IMAD R20, R0, 0x2, R9 ;  /* 0x0000000200147824 */ /* 0x000fcc00078e0209 */
[----:B------:R-:W5:Y:S01]  /*1680*/  LDL.U16 R20, [R20] ;  /* 0x0000000014147983 */ /* 0x000f620000100400 */
[----:B--2---:R-:W0:Y:S08]  /*1690*/  @P0 I2F.U16 R2, R2 ;  /* 0x0000000200020306 */ /* 0x004e300000101000 */
[----:B0-----:R-:W0:Y:S08]  /*16a0*/  @P0 F2I.FTZ.TRUNC.NTZ R0, R2 ;  /* 0x0000000200000305 */ /* 0x001e30000021f100 */
[----:B0-----:R-:W-:Y:S08]  /*16b0*/  @P0 I2F.RP R3, R0 ;  /* 0x0000000000030306 */ /* 0x001ff00000209400 */
[----:B------:R-:W0:Y:S08]  /*16c0*/  @P0 I2F.RM R4, R0 ;  /* 0x0000000000040306 */ /* 0x000e300000205400 */
[----:B------:R-:W1:Y:S01]  /*16d0*/  @P0 I2F.RZ R5, R0 ;  /* 0x0000000000050306 */ /* 0x000e62000020d400 */
[----:B0-----:R-:W-:-:S13]  /*16e0*/  FSETP.NEU.AND P2, PT, R3, R4, P0 ;  /* 0x000000040300720b */ /* 0x001fda000074d000 */
[----:B-1----:R-:W-:-:S04]  /*16f0*/  @P2 LOP3.LUT R5, R5, 0x1, RZ, 0xfc, !PT ;  /* 0x0000000105052812 */ /* 0x002fc800078efcff */
[----:B------:R-:W-:-:S04]  /*1700*/  @P0 F2FP.BF16.PACK_AB R5, RZ, R5 ;  /* 0x00000005ff05023e */ /* 0x000fc800000010ff */
[----:B------:R-:W-:Y:S02]  /*1710*/  @P0 PRMT R19, R5, 0x5410, R5 ;  /* 0x0000541005130816 */ /* 0x000fe40000000005 */
.L_x_12:
[----:B------:R-:W-:Y:S02]  /*1720*/  PRMT R4, R6, 0x7632, R7 ;  /* 0x0000763206047816 */ /* 0x000fe40000000007 */
[----:B------:R-:W-:Y:S01]  /*1730*/  PRMT R6, R10, 0x7632, R11 ;  /* 0x000076320a067816 */ /* 0x000fe2000000000b */
[----:B------:R-:W-:Y:S05]  /*1740*/  @!P1 BRA `(.L_x_13) ;  /* 0x0000078000009947 */ /* 0x000fea0003800000 */
[----:B------:R-:W-:Y:S01]  /*1750*/  PLOP3.LUT P2, PT, PT, PT, UP0, 0x80, 0x0 ;  /* 0x000000000000781c */ /* 0x000fe20003f4f008 */
[----:B------:R-:W-:Y:S01]  /*1760*/  IMAD.MOV.U32 R5, RZ, RZ, RZ ;  /* 0x000000ffff057224 */ /* 0x000fe200078e00ff */
[----:B------:R-:W-:-:S11]  /*1770*/  ISETP.NE.AND P1, PT, RZ, UR9, PT ;  /* 0x00000009ff007c0c */ /* 0x000fd6000bf25270 */
[----:B------:R-:W-:Y:S05]  /*1780*/  @!P2 BRA `(.L_x_14) ;  /* 0x000004100000a947 */ /* 0x000fea0003800000 */
[----:B------:R-:W-:Y:S01]  /*1790*/  ISETP.NE.AND P2, PT, R17, RZ, PT ;  /* 0x000000ff1100720c */ /* 0x000fe20003f45270 */
[----:B------:R-:W-:Y:S01]  /*17a0*/  IMAD.MOV.U32 R5, RZ, RZ, RZ ;  /* 0x000000ffff057224 */ /* 0x000fe200078e00ff */
[----:B------:R-:W-:Y:S01]  /*17b0*/  UMOV UR5, UR6 ;  /* 0x0000000600057c82 */ /* 0x000fe20008000000 */
[----:B------:R-:W-:-:S10]  /*17c0*/  IMAD.MOV.U32 R0, RZ, RZ, R1 ;  /* 0x000000ffff007224 */ /* 0x000fd400078e0001 */
.L_x_15:
[----:B------:R-:W2:Y:S04]  /*17d0*/  @P2 LDL R7, [R0] ;  /* 0x0000000000072983 */ /* 0x000ea80000100800 */
[----:B------:R-:W3:Y:S04]  /*17e0*/  @P2 LDL R11, [R0+0x4] ;  /* 0x00000400000b2983 */ /* 0x000ee80000100800 */
[----:B------:R-:W4:Y:S04]  /*17f0*/  @P2 LDL R10, [R0+0xc] ;  /* 0x00000c00000a2983 */ /* 0x000f280000100800 */
[----:B------:R-:W4:Y:S01]  /*1800*/  @P2 LDL R8, [R0+0x8] ;  /* 0x0000080000082983 */ /* 0x000f220000100800 */
[C---:B------:R-:W-:Y:S01]  /*1810*/  IMAD R23, R5.reuse, UR7, RZ ;  /* 0x0000000705177c24 */ /* 0x040fe2000f8e02ff */
[----:B------:R-:W-:Y:S01]  /*1820*/  HFMA2.BF16_V2 R21, R19, -1, -1, R6 ;  /* 0xbf80bf8013157831 */ /* 0x000fe20000200006 */
[----:B------:R-:W-:Y:S01]  /*1830*/  UIADD3 UR5, UR5, -0x4, URZ ;  /* 0xfffffffc05057890 */ /* 0x000fe2000fffe03f */
[----:B------:R-:W-:-:S02]  /*1840*/  IADD3 R5, R5, 0x4, RZ ;  /* 0x0000000405057810 */ /* 0x000fc40007ffe0ff */
[----:B------:R-:W-:Y:S01]  /*1850*/  SHF.R.U32.HI R2, RZ, 0x1, R23 ;  /* 0x00000001ff027819 */ /* 0x000fe20000011617 */
[----:B-----5:R-:W-:Y:S01]  /*1860*/  HFMA2.BF16_V2 R21, R21, R20.H0_H0, -RZ.H0_H0 ;  /* 0x2000001415157231 */ /* 0x020fe200003400ff */
[----:B------:R-:W-:Y:S02]  /*1870*/  IADD3 R23, R23, UR7, RZ ;  /* 0x0000000717177c10 */ /* 0x000fe4000fffe0ff */
[----:B------:R-:W-:Y:S01]  /*1880*/  ISETP.NE.AND P3, PT, RZ, UR5, PT ;  /* 0x00000005ff007c0c */ /* 0x000fe2000bf65270 */
[----:B------:R-:W-:Y:S01]  /*1890*/  IMAD R2, R17, 0x2, R2 ;  /* 0x0000000211027824 */ /* 0x000fe200078e0202 */
[----:B------:R-:W-:Y:S02]  /*18a0*/  SHF.R.U32.HI R22, RZ, 0x1, R23 ;  /* 0x00000001ff167819 */ /* 0x000fe40000011617 */
[----:B------:R-:W-:-:S03]  /*18b0*/  IADD3 R23, R23, UR7, RZ ;  /* 0x0000000717177c10 */ /* 0x000fc6000fffe0ff */
[----:B------:R-:W0:Y:S01]  /*18c0*/  LDS.64 R2, [R2.X4] ;  /* 0x0000000002027984 */ /* 0x000e220000004a00 */
[----:B------:R-:W-:Y:S01]  /*18d0*/  IMAD R27, R17, 0x2, R22 ;  /* 0x00000002111b7824 */ /* 0x000fe200078e0216 */
[----:B------:R-:W-:-:S04]  /*18e0*/  HFMA2.BF16_V2 R22, R19, -1, -1, R4 ;  /* 0xbf80bf8013167831 */ /* 0x000fc80000200004 */
[----:B------:R-:W1:Y:S01]  /*18f0*/  LDS R25, [R27.X4] ;  /* 0x000000001b197984 */ /* 0x000e620000004800 */
[----:B------:R-:W-:-:S03]  /*1900*/  HFMA2.BF16_V2 R22, R22, R20.H0_H0, -RZ.H0_H0 ;  /* 0x2000001416167231 */ /* 0x000fc600003400ff */
[----:B------:R0:W1:Y:S02]  /*1910*/  LDS R24, [R27.X4+0x4] ;  /* 0x000004001b187984 */ /* 0x0000640000004800 */
[----:B0-----:R-:W-:Y:S01]  /*1920*/  HFMA2.BF16_V2 R26, R22, R2, RZ.H0_H0 ;  /* 0x00000002161a7231 */ /* 0x001fe200002400ff */
[----:B------:R-:W-:-:S03]  /*1930*/  IADD3 R2, R23, UR7, RZ ;  /* 0x0000000717027c10 */ /* 0x000fc6000fffe0ff */
[----:B------:R-:W-:Y:S01]  /*1940*/  HFMA2.BF16_V2 R3, R21, R3, R26 ;  /* 0x0000000315037231 */ /* 0x000fe2000020001a */
[----:B------:R-:W-:Y:S01]  /*1950*/  SHF.R.U32.HI R26, RZ, 0x1, R2 ;  /* 0x00000001ff1a7819 */ /* 0x000fe20000011602 */
[----:B-1----:R-:W-:Y:S01]  /*1960*/  HFMA2.BF16_V2 R25, R22, R25, RZ.H0_H0 ;  /* 0x0000001916197231 */ /* 0x002fe200002400ff */
[----:B------:R-:W-:-:S03]  /*1970*/  SHF.R.U32.HI R2, RZ, 0x1, R23 ;  /* 0x00000001ff027819 */ /* 0x000fc60000011617 */
[C---:B------:R-:W-:Y:S01]  /*1980*/  IMAD R27, R17.reuse, 0x2, R26 ;  /* 0x00000002111b7824 */ /* 0x040fe200078e021a */
[----:B------:R-:W-:Y:S01]  /*1990*/  HFMA2.BF16_V2 R24, R21, R24, R25 ;  /* 0x0000001815187231 */ /* 0x000fe20000200019 */
[----:B------:R-:W-:-:S03]  /*19a0*/  IMAD R23, R17, 0x2, R2 ;  /* 0x0000000211177824 */ /* 0x000fc600078e0202 */
[----:B------:R-:W0:Y:S04]  /*19b0*/  LDS R29, [R27.X4] ;  /* 0x000000001b1d7984 */ /* 0x000e280000004800 */
[----:B------:R-:W1:Y:S04]  /*19c0*/  LDS R25, [R23.X4] ;  /* 0x0000000017197984 */ /* 0x000e680000004800 */
[----:B------:R-:W1:Y:S04]  /*19d0*/  LDS R28, [R27.X4+0x4] ;  /* 0x000004001b1c7984 */ /* 0x000e680000004800 */
[----:B------:R-:W1:Y:S01]  /*19e0*/  LDS R26, [R23.X4+0x4] ;  /* 0x00000400171a7984 */ /* 0x000e620000004800 */
[----:B0-----:R-:W-:-:S02]  /*19f0*/  HFMA2.BF16_V2 R2, R22, R29, RZ.H0_H0 ;  /* 0x0000001d16027231 */ /* 0x001fc400002400ff */
[----:B-1----:R-:W-:Y:S01]  /*1a00*/  HFMA2.BF16_V2 R25, R22, R25, RZ.H0_H0 ;  /* 0x0000001916197231 */ /* 0x002fe200002400ff */
[--C-:B------:R-:W-:Y:S02]  /*1a10*/  PRMT R22, RZ, 0x5410, R3.reuse ;  /* 0x00005410ff167816 */ /* 0x100fe40000000003 */
[----:B------:R-:W-:Y:S01]  /*1a20*/  PRMT R3, RZ, 0x7610, R3 ;  /* 0x00007610ff037816 */ /* 0x000fe20000000003 */
[----:B------:R-:W-:-:S04]  /*1a30*/  HFMA2.BF16_V2 R2, R21, R28, R2 ;  /* 0x0000001c15027231 */ /* 0x000fc80000200002 */
[----:B------:R-:W-:Y:S01]  /*1a40*/  FADD.FTZ R3, R22, R3 ;  /* 0x0000000316037221 */ /* 0x000fe20000010000 */
[--C-:B------:R-:W-:Y:S01]  /*1a50*/  PRMT R22, RZ, 0x5410, R2.reuse ;  /* 0x00005410ff167816 */ /* 0x100fe20000000002 */
[----:B------:R-:W-:Y:S01]  /*1a60*/  HFMA2.BF16_V2 R25, R21, R26, R25 ;  /* 0x0000001a15197231 */ /* 0x000fe20000200019 */
[----:B------:R-:W-:Y:S02]  /*1a70*/  PRMT R2, RZ, 0x7610, R2 ;  /* 0x00007610ff027816 */ /* 0x000fe40000000002 */
[--C-:B------:R-:W-:Y:S02]  /*1a80*/  PRMT R21, RZ, 0x5410, R24.reuse ;  /* 0x00005410ff157816 */ /* 0x100fe40000000018 */
[----:B------:R-:W-:Y:S01]  /*1a90*/  PRMT R24, RZ, 0x7610, R24 ;  /* 0x00007610ff187816 */ /* 0x000fe20000000018 */
[----:B------:R-:W-:Y:S01]  /*1aa0*/  FADD.FTZ R23, R22, R2 ;  /* 0x0000000216177221 */ /* 0x000fe20000010000 */
[--C-:B------:R-:W-:Y:S02]  /*1ab0*/  PRMT R2, RZ, 0x5410, R25.reuse ;  /* 0x00005410ff027816 */ /* 0x100fe40000000019 */
[----:B------:R-:W-:Y:S01]  /*1ac0*/  PRMT R25, RZ, 0x7610, R25 ;  /* 0x00007610ff197816 */ /* 0x000fe20000000019 */
[----:B------:R-:W-:-:S04]  /*1ad0*/  FADD.FTZ R21, R21, R24 ;  /* 0x0000001815157221 */ /* 0x000fc80000010000 */
[----:B------:R-:W-:Y:S01]  /*1ae0*/  FADD.FTZ R25, R2, R25 ;  /* 0x0000001902197221 */ /* 0x000fe20000010000 */
[----:B------:R-:W-:Y:S01]  /*1af0*/  IADD3 R2, R0, 0x10, RZ ;  /* 0x0000001000027810 */ /* 0x000fe20007ffe0ff */
[----:B--2---:R-:W-:Y:S02]  /*1b00*/  @P2 FADD.FTZ R3, R3, R7 ;  /* 0x0000000703032221 */ /* 0x004fe40000010000 */
[----:B---3--:R-:W-:-:S03]  /*1b10*/  @P2 FADD.FTZ R21, R21, R11 ;  /* 0x0000000b15152221 */ /* 0x008fc60000010000 */
[----:B------:R-:W-:Y:S01]  /*1b20*/  STL [R0], R3 ;  /* 0x0000000300007387 */ /* 0x000fe20000100800 */
[----:B----4-:R-:W-:-:S03]  /*1b30*/  @P2 FADD.FTZ R23, R23, R10 ;  /* 0x0000000a17172221 */ /* 0x010fc60000010000 */
[----:B------:R-:W-:Y:S01]  /*1b40*/  STL [R0+0x4], R21 ;  /* 0x0000041500007387 */ /* 0x000fe20000100800 */
[----:B------:R-:W-:-:S03]  /*1b50*/  @P2 FADD.FTZ R25, R25, R8 ;  /* 0x0000000819192221 */ /* 0x000fc60000010000 */
[----:B------:R-:W-:Y:S04]  /*1b60*/  STL [R0+0xc], R23 ;  /* 0x00000c1700007387 */ /* 0x000fe80000100800 */
[----:B------:R0:W-:Y:S02]  /*1b70*/  STL [R0+0x8], R25 ;  /* 0x0000081900007387 */ /* 0x0001e40000100800 */
[----:B0-----:R-:W-:Y:S01]  /*1b80*/  IMAD.MOV.U32 R0, RZ, RZ, R2 ;  /* 0x000000ffff007224 */ /* 0x001fe200078e0002 */
[----:B------:R-:W-:Y:S05]  /*1b90*/  @P3 BRA `(.L_x_15) ;  /* 0xfffffc3000003947 */ /* 0x000fea000383ffff */
.L_x_14:
[----:B------:R-:W-:Y:S05]  /*1ba0*/  @!P1 BRA `(.L_x_13) ;  /* 0x0000032000009947 */ /* 0x000fea0003800000 */
[----:B------:R-:W-:Y:S02]  /*1bb0*/  ISETP.NE.AND P1, PT, R17, RZ, PT ;  /* 0x000000ff1100720c */ /* 0x000fe40003f25270 */
[----:B------:R-:W-:-:S11]  /*1bc0*/  LEA R0, R5, UR13, 0x2 ;  /* 0x0000000d05007c11 */ /* 0x000fd6000f8e10ff */
[----:B------:R-:W2:Y:S01]  /*1bd0*/  @P1 LDL R8, [R0] ;  /* 0x0000000000081983 */ /* 0x000ea20000100800 */
[----:B------:R-:W-:Y:S01]  /*1be0*/  IMAD R7, R5, UR7, RZ ;  /* 0x0000000705077c24 */ /* 0x000fe2000f8e02ff */
[C---:B------:R-:W-:Y:S01]  /*1bf0*/  HFMA2.BF16_V2 R10, R19.reuse, -1, -1, R4 ;  /* 0xbf80bf80130a7831 */ /* 0x040fe20000200004 */
[----:B------:R-:W-:Y:S01]  /*1c00*/  UISETP.NE.AND UP1, UPT, UR9, 0x1, UPT ;  /* 0x000000010900788c */ /* 0x000fe2000bf25270 */
[----:B------:R-:W-:Y:S02]  /*1c10*/  HFMA2.BF16_V2 R5, R19, -1, -1, R6 ;  /* 0xbf80bf8013057831 */ /* 0x000fe40000200006 */
[----:B------:R-:W-:Y:S01]  /*1c20*/  SHF.R.U32.HI R2, RZ, 0x1, R7 ;  /* 0x00000001ff027819 */ /* 0x000fe20000011607 */
[-C--:B-----5:R-:W-:Y:S02]  /*1c30*/  HFMA2.BF16_V2 R4, R10, R20.reuse.H0_H0, -RZ.H0_H0 ;  /* 0x200000140a047231 */ /* 0x0a0fe400003400ff */
[----:B------:R-:W-:Y:S01]  /*1c40*/  HFMA2.BF16_V2 R5, R5, R20.H0_H0, -RZ.H0_H0 ;  /* 0x2000001405057231 */ /* 0x000fe200003400ff */
[----:B------:R-:W-:Y:S01]  /*1c50*/  PLOP3.LUT P2, PT, PT, PT, UP1, 0x80, 0x0 ;  /* 0x000000000000781c */ /* 0x000fe20003f4f018 */
[----:B------:R-:W-:-:S06]  /*1c60*/  IMAD R2, R17, 0x2, R2 ;  /* 0x0000000211027824 */ /* 0x000fcc00078e0202 */
[----:B------:R-:W0:Y:S02]  /*1c70*/  LDS.64 R2, [R2.X4] ;  /* 0x0000000002027984 */ /* 0x000e240000004a00 */
[----:B0-----:R-:W-:-:S04]  /*1c80*/  HFMA2.BF16_V2 R6, R4, R2, RZ.H0_H0 ;  /* 0x0000000204067231 */ /* 0x001fc800002400ff */
[----:B------:R-:W-:-:S05]  /*1c90*/  HFMA2.BF16_V2 R6, R5, R3, R6 ;  /* 0x0000000305067231 */ /* 0x000fca0000200006 */
[--C-:B------:R-:W-:Y:S02]  /*1ca0*/  PRMT R2, RZ, 0x5410, R6.reuse ;  /* 0x00005410ff027816 */ /* 0x100fe40000000006 */
[----:B------:R-:W-:-:S05]  /*1cb0*/  PRMT R6, RZ, 0x7610, R6 ;  /* 0x00007610ff067816 */ /* 0x000fca0000000006 */
[----:B------:R-:W-:-:S04]  /*1cc0*/  FADD.FTZ R3, R2, R6 ;  /* 0x0000000602037221 */ /* 0x000fc80000010000 */
[----:B--2---:R-:W-:-:S05]  /*1cd0*/  @P1 FADD.FTZ R3, R3, R8 ;  /* 0x0000000803031221 */ /* 0x004fca0000010000 */
[----:B------:R0:W-:Y:S01]  /*1ce0*/  STL [R0], R3 ;  /* 0x0000000300007387 */ /* 0x0001e20000100800 */
[----:B------:R-:W-:Y:S05]  /*1cf0*/  @!P2 BRA `(.L_x_13) ;  /* 0x000001d00000a947 */ /* 0x000fea0003800000 */
[----:B------:R-:W2:Y:S01]  /*1d00*/  @P1 LDL R8, [R0+0x4] ;  /* 0x0000040000081983 */ /* 0x000ea20000100800 */
[----:B------:R-:W-:Y:S01]  /*1d10*/  IADD3 R7, R7, UR7, RZ ;  /* 0x0000000707077c10 */ /* 0x000fe2000fffe0ff */
[----:B------:R-:W-:-:S03]  /*1d20*/  UISETP.NE.AND UP1, UPT, UR9, 0x2, UPT ;  /* 0x000000020900788c */ /* 0x000fc6000bf25270 */
[----:B------:R-:W-:-:S03]  /*1d30*/  SHF.R.U32.HI R2, RZ, 0x1, R7 ;  /* 0x00000001ff027819 */ /* 0x000fc60000011607 */
[----:B------:R-:W-:Y:S02]  /*1d40*/  PLOP3.LUT P2, PT, PT, PT, UP1, 0x80, 0x0 ;  /* 0x000000000000781c */ /* 0x000fe40003f4f018 */
[----:B------:R-:W-:-:S05]  /*1d50*/  IMAD R2, R17, 0x2, R2 ;  /* 0x0000000211027824 */ /* 0x000fca00078e0202 */
[----:B0-----:R-:W0:Y:S04]  /*1d60*/  LDS R3, [R2.X4] ;  /* 0x0000000002037984 */ /* 0x001e280000004800 */
[----:B------:R-:W1:Y:S01]  /*1d70*/  LDS R6, [R2.X4+0x4] ;  /* 0x0000040002067984 */ /* 0x000e620000004800 */
[----:B0-----:R-:W-:-:S04]  /*1d80*/  HFMA2.BF16_V2 R3, R4, R3, RZ.H0_H0 ;  /* 0x0000000304037231 */ /* 0x001fc800002400ff */
[----:B-1----:R-:W-:-:S05]  /*1d90*/  HFMA2.BF16_V2 R3, R5, R6, R3 ;  /* 0x0000000605037231 */ /* 0x002fca0000200003 */
[--C-:B------:R-:W-:Y:S02]  /*1da0*/  PRMT R2, RZ, 0x5410, R3.reuse ;  /* 0x00005410ff027816 */ /* 0x100fe40000000003 */
[----:B------:R-:W-:-:S05]  /*1db0*/  PRMT R3, RZ, 0x7610, R3 ;  /* 0x00007610ff037816 */ /* 0x000fca0000000003 */
[----:B------:R-:W-:-:S04]  /*1dc0*/  FADD.FTZ R3, R2, R3 ;  /* 0x0000000302037221 */ /* 0x000fc80000010000 */
[----:B--2---:R-:W-:-:S05]  /*1dd0*/  @P1 FADD.FTZ R3, R3, R8 ;  /* 0x0000000803031221 */ /* 0x004fca0000010000 */
[----:B------:R0:W-:Y:S01]  /*1de0*/  STL [R0+0x4], R3 ;  /* 0x0000040300007387 */ /* 0x0001e20000100800 */
[----:B------:R-:W-:Y:S05]  /*1df0*/  @!P2 BRA `(.L_x_13) ;  /* 0x000000d00000a947 */ /* 0x000fea0003800000 */
[----:B------:R-:W2:Y:S01]  /*1e00*/  @P1 LDL R8, [R0+0x8] ;  /* 0x0000080000081983 */ /* 0x000ea20000100800 */
[----:B------:R-:W-:-:S04]  /*1e10*/  IADD3 R2, R7, UR7, RZ ;  /* 0x0000000707027c10 */ /* 0x000fc8000fffe0ff */
[----:B------:R-:W-:-:S05]  /*1e20*/  SHF.R.U32.HI R2, RZ, 0x1, R2 ;  /* 0x00000001ff027819 */ /* 0x000fca0000011602 */
        /* <DEDUP_REMOVED lines=9> */
[----:B------:R0:W-:Y:S02]  /*1ec0*/  STL [R0+0x8], R3 ;  /* 0x0000080300007387 */ /* 0x0001e40000100800 */
.L_x_13:
[----:B------:R-:W-:-:S04]  /*1ed0*/  IADD3 R17, R17, 0x1, RZ ;  /* 0x0000000111117810 */ /* 0x000fc80007ffe0ff */
[----:B------:R-:W-:-:S13]  /*1ee0*/  ISETP.GE.U32.AND P1, PT, R17, UR8, PT ;  /* 0x0000000811007c0c */ /* 0x000fda000bf26070 */
[----:B------:R-:W-:Y:S05]  /*1ef0*/  @!P1 BRA `(.L_x_16) ;  /* 0xfffff47000009947 */ /* 0x000fea000383ffff */
.L_x_11:
[----:B------:R-:W-:-:S13]  /*1f00*/  ISETP.NE.AND P0, PT, RZ, UR4, PT ;  /* 0x00000004ff007c0c */ /* 0x000fda000bf05270 */
[----:B------:R-:W-:Y:S05]  /*1f10*/  @!P0 EXIT ;  /* 0x000000000000894d */ /* 0x000fea0003800000 */
[----:B------:R-:W-:Y:S02]  /*1f20*/  ULDC.S8 UR5, c[0x0][0x1c3] ;  /* 0x000070c000057ab9 */ /* 0x000fe40000000200 */
[----:B------:R-:W-:-:S13]  /*1f30*/  ISETP.NE.AND P0, PT, RZ, UR5, PT ;  /* 0x00000005ff007c0c */ /* 0x000fda000bf05270 */
[----:B------:R-:W-:Y:S05]  /*1f40*/  @!P0 BRA `(.L_x_17) ;  /* 0x0000032000008947 */ /* 0x000fea0003800000 */
[----:B0-----:R-:W-:-:S05]  /*1f50*/  IMAD.MOV.U32 R0, RZ, RZ, RZ ;  /* 0x000000ffff007224 */ /* 0x001fca00078e00ff */
.L_x_22:
[----:B------:R-:W-:Y:S01]  /*1f60*/  IADD3 R4, R0, UR12, RZ ;  /* 0x0000000c00047c10 */ /* 0x000fe2000fffe0ff */
[----:B------:R-:W-:-:S04]  /*1f70*/  IMAD.MOV.U32 R7, RZ, RZ, 0x4 ;  /* 0x00000004ff077424 */ /* 0x000fc800078e00ff */
[----:B------:R-:W-:-:S06]  /*1f80*/  IMAD.WIDE.U32 R4, R4, R7, c[0x0][0x190] ;  /* 0x0000640004047625 */ /* 0x000fcc00078e0007 */
[----:B------:R-:W2:Y:S01]  /*1f90*/  LDG.E.CONSTANT R4, [R4.64] ;  /* 0x0000000a04047981 */ /* 0x000ea2000c1e9900 */
[----:B------:R-:W-:-:S05]  /*1fa0*/  LEA R8, R0, UR13, 0x2 ;  /* 0x0000000d00087c11 */ /* 0x000fca000f8e10ff */
[----:B------:R-:W3:Y:S01]  /*1fb0*/  LDL R9, [R8] ;  /* 0x0000000008097983 */ /* 0x000ee20000100800 */
[----:B------:R-:W-:Y:S02]  /*1fc0*/  IMAD.MOV.U32 R3, RZ, RZ, 0x2 ;  /* 0x00000002ff037424 */ /* 0x000fe400078e00ff */
[----:B--2---:R-:W-:-:S06]  /*1fd0*/  IMAD.WIDE R6, R4, R7, c[0x0][0x188] ;  /* 0x0000620004067625 */ /* 0x004fcc00078e0207 */
[----:B------:R-:W3:Y:S01]  /*1fe0*/  LDG.E.CONSTANT R6, [R6.64] ;  /* 0x0000000a06067981 */ /* 0x000ee2000c1e9900 */
[----:B------:R-:W-:-:S04]  /*1ff0*/  IMAD R2, R4, c[0x0][0x1b4], R15 ;  /* 0x00006d0004027a24 */ /* 0x000fc800078e020f */
[----:B------:R-:W-:-:S05]  /*2000*/  IMAD.WIDE.U32 R2, R2, R3, c[0x0][0x168] ;  /* 0x00005a0002027625 */ /* 0x000fca00078e0003 */
[----:B-----5:R0:W5:Y:S01]  /*2010*/  LDG.E.U16 R10, [R2.64] ;  /* 0x0000000a020a7981 */ /* 0x020162000c1e1500 */
[----:B------:R-:W-:Y:S01]  /*2020*/  IADD3 R0, R0, 0x1, RZ ;  /* 0x0000000100007810 */ /* 0x000fe20007ffe0ff */
[----:B------:R-:W-:Y:S03]  /*2030*/  BSSY B0, `(.L_x_18) ;  /* 0x0000021000007945 */ /* 0x000fe60003800000 */
[----:B------:R-:W-:Y:S01]  /*2040*/  ISETP.GE.U32.AND P1, PT, R0, UR4, PT ;  /* 0x0000000400007c0c */ /* 0x000fe2000bf26070 */
[----:B---3--:R-:W-:-:S05]  /*2050*/  FMUL.FTZ R9, R9, R6 ;  /* 0x0000000609097220 */ /* 0x008fca0000410000 */
[----:B------:R0:W-:Y:S01]  /*2060*/  STL [R8], R9 ;  /* 0x0000000908007387 */ /* 0x0001e20000100800 */
[----:B------:R-:W-:-:S03]  /*2070*/  F2FP.BF16.PACK_AB R13, RZ, R9 ;  /* 0x00000009ff0d723e */ /* 0x000fc600000010ff */
.L_x_21:
[C---:B------:R-:W-:Y:S01]  /*2080*/  LOP3.LUT R4, R2.reuse, 0xfffffffd, RZ, 0xc0, !PT ;  /* 0xfffffffd02047812 */ /* 0x040fe200078ec0ff */
[----:B------:R-:W-:Y:S01]  /*2090*/  IMAD.MOV.U32 R5, RZ, RZ, R3 ;  /* 0x000000ffff057224 */ /* 0x000fe200078e0003 */
[----:B------:R-:W-:Y:S01]  /*20a0*/  LOP3.LUT R6, R2, 0x2, RZ, 0xc0, !PT ;  /* 0x0000000202067812 */ /* 0x000fe200078ec0ff */
[----:B-----5:R-:W-:Y:S01]  /*20b0*/  HFMA2.BF16_V2 R11, R13.H0_H0, 1, 1, R10.H0_H0 ;  /* 0x3f803f800d0b7831 */ /* 0x020fe2000024080a */
[----:B0-----:R-:W-:Y:S01]  /*20c0*/  IMAD.MOV.U32 R9, RZ, RZ, 0x3254 ;  /* 0x00003254ff097424 */ /* 0x001fe200078e00ff */
[----:B------:R-:W-:Y:S01]  /*20d0*/  YIELD ;  /* 0x0000000000007946 */ /* 0x000fe20003800000 */
[----:B------:R0:W1:Y:S01]  /*20e0*/  LDG.E R7, [R4] ;  /* 0x0000000004077381 */ /* 0x00006200001e0900 */
[C---:B------:R-:W-:Y:S01]  /*20f0*/  ISETP.EQ.U32.AND P0, PT, R6.reuse, RZ, PT ;  /* 0x000000ff0600720c */ /* 0x040fe20003f02070 */
[----:B------:R-:W-:Y:S01]  /*2100*/  BSSY B1, `(.L_x_19) ;  /* 0x000000d000017945 */ /* 0x000fe20003800000 */
[----:B------:R-:W-:Y:S01]  /*2110*/  IMAD.SHL.U32 R16, R6, 0x8, RZ ;  /* 0x0000000806107824 */ /* 0x000fe200078e00ff */
[----:B------:R-:W-:-:S02]  /*2120*/  LOP3.LUT R8, R10, 0xffff, RZ, 0xc0, !PT ;  /* 0x0000ffff0a087812 */ /* 0x000fc400078ec0ff */
[----:B------:R-:W-:Y:S02]  /*2130*/  LOP3.LUT R6, R11, 0xffff, RZ, 0xc0, !PT ;  /* 0x0000ffff0b067812 */ /* 0x000fe400078ec0ff */
[----:B------:R-:W-:-:S04]  /*2140*/  SEL R14, R9, 0x5410, P0 ;  /* 0x00005410090e7807 */ /* 0x000fc80000000000 */
.L_x_20:
[CC--:B-1----:R-:W-:Y:S02]  /*2150*/  PRMT R11, R7.reuse, R14.reuse, R6 ;  /* 0x0000000e070b7216 */ /* 0x0c2fe40000000006 */
[----:B------:R-:W-:-:S04]  /*2160*/  PRMT R9, R7, R14, R8 ;  /* 0x0000000e07097216 */ /* 0x000fc80000000008 */
[----:B------:R-:W-:Y:S01]  /*2170*/  PRMT R12, R9, R14, RZ ;  /* 0x0000000e090c7216 */ /* 0x000fe200000000ff */
[----:B------:R-:W1:Y:S02]  /*2180*/  ATOMG.E.CAS.STRONG.GPU PT, R11, [R4], R9, R11 ;  /* 0x00000009040b73a9 */ /* 0x000e6400001ee10b */
[----:B-1----:R-:W-:-:S04]  /*2190*/  PRMT R7, R11, R14, RZ ;  /* 0x0000000e0b077216 */ /* 0x002fc800000000ff */
[----:B------:R-:W-:Y:S01]  /*21a0*/  ISETP.NE.U32.AND P0, PT, R7, R12, PT ;  /* 0x0000000c0700720c */ /* 0x000fe20003f05070 */
[----:B------:R-:W-:-:S12]  /*21b0*/  IMAD.MOV.U32 R7, RZ, RZ, R11 ;  /* 0x000000ffff077224 */ /* 0x000fd800078e000b */
[----:B------:R-:W-:Y:S05]  /*21c0*/  @P0 BRA `(.L_x_20) ;  /* 0xffffff8000000947 */ /* 0x000fea000383ffff */
[----:B------:R-:W-:Y:S05]  /*21d0*/  BSYNC B1 ;  /* 0x0000000000017941 */ /* 0x000fea0003800000 */
.L_x_19:
[----:B------:R-:W-:Y:S02]  /*21e0*/  SHF.R.U32.HI R6, RZ, R16, R11 ;  /* 0x00000010ff067219 */ /* 0x000fe4000001160b */
[----:B0-----:R-:W-:Y:S02]  /*21f0*/  PRMT R5, R10, 0x9910, RZ ;  /* 0x000099100a057816 */ /* 0x001fe400000000ff */
[C---:B------:R-:W-:Y:S02]  /*2200*/  PRMT R4, R6.reuse, 0x9910, RZ ;  /* 0x0000991006047816 */ /* 0x040fe400000000ff */
[----:B------:R-:W-:Y:S02]  /*2210*/  PRMT R10, R6, 0x7610, R10 ;  /* 0x00007610060a7816 */ /* 0x000fe4000000000a */
[----:B------:R-:W-:-:S13]  /*2220*/  ISETP.NE.AND P0, PT, R5, R4, PT ;  /* 0x000000040500720c */ /* 0x000fda0003f05270 */
[----:B------:R-:W-:Y:S05]  /*2230*/  @P0 BRA `(.L_x_21) ;  /* 0xfffffe4000000947 */ /* 0x000fea000383ffff */
[----:B------:R-:W-:Y:S05]  /*2240*/  BSYNC B0 ;  /* 0x0000000000007941 */ /* 0x000fea0003800000 */
.L_x_18:
[----:B------:R-:W-:Y:S05]  /*2250*/  @!P1 BRA `(.L_x_22) ;  /* 0xfffffd0000009947 */ /* 0x000fea000383ffff */
[----:B------:R-:W-:Y:S05]  /*2260*/  EXIT ;  /* 0x000000000000794d */ /* 0x000fea0003800000 */
.L_x_17:
[----:B0-----:R-:W-:-:S05]  /*2270*/  IMAD.MOV.U32 R0, RZ, RZ, RZ ;  /* 0x000000ffff007224 */ /* 0x001fca00078e00ff */
.L_x_27:
[----:B------:R-:W-:Y:S01]  /*2280*/  IADD3 R4, R0, UR12, RZ ;  /* 0x0000000c00047c10 */ /* 0x000fe2000fffe0ff */
[----:B------:R-:W-:-:S04]  /*2290*/  IMAD.MOV.U32 R5, RZ, RZ, 0x4 ;  /* 0x00000004ff057424 */ /* 0x000fc800078e00ff */
[----:B------:R-:W-:-:S06]  /*22a0*/  IMAD.WIDE.U32 R4, R4, R5, c[0x0][0x190] ;  /* 0x0000640004047625 */ /* 0x000fcc00078e0005 */
[----:B------:R-:W2:Y:S01]  /*22b0*/  LDG.E.CONSTANT R4, [R4.64] ;  /* 0x0000000a04047981 */ /* 0x000ea2000c1e9900 */
[----:B------:R-:W-:Y:S01]  /*22c0*/  LEA R6, R0, UR13, 0x2 ;  /* 0x0000000d00067c11 */ /* 0x000fe2000f8e10ff */
[----:B0-----:R-:W-:-:S05]  /*22d0*/  IMAD.MOV.U32 R3, RZ, RZ, 0x2 ;  /* 0x00000002ff037424 */ /* 0x001fca00078e00ff */
[----:B------:R-:W3:Y:S01]  /*22e0*/  LDL R6, [R6] ;  /* 0x0000000006067983 */ /* 0x000ee20000100800 */
[----:B--2---:R-:W-:-:S04]  /*22f0*/  IMAD R2, R4, c[0x0][0x1b4], R15 ;  /* 0x00006d0004027a24 */ /* 0x004fc800078e020f */
[----:B------:R-:W-:-:S05]  /*2300*/  IMAD.WIDE.U32 R2, R2, R3, c[0x0][0x168] ;  /* 0x00005a0002027625 */ /* 0x000fca00078e0003 */
[----:B-----5:R0:W5:Y:S01]  /*2310*/  LDG.E.U16 R7, [R2.64] ;  /* 0x0000000a02077981 */ /* 0x020162000c1e1500 */
[----:B------:R-:W-:Y:S01]  /*2320*/  IADD3 R0, R0, 0x1, RZ ;  /* 0x0000000100007810 */ /* 0x000fe20007ffe0ff */
[----:B------:R-:W-:Y:S01]  /*2330*/  BSSY B0, `(.L_x_23) ;  /* 0x000001e000007945 */ /* 0x000fe20003800000 */
[----:B---3--:R-:W-:Y:S02]  /*2340*/  F2FP.BF16.PACK_AB R10, RZ, R6 ;  /* 0x00000006ff0a723e */ /* 0x008fe400000010ff */
[----:B------:R-:W-:Y:S02]  /*2350*/  ISETP.GE.U32.AND P1, PT, R0, UR4, PT ;  /* 0x0000000400007c0c */ /* 0x000fe4000bf26070 */
.L_x_26:
[C---:B------:R-:W-:Y:S01]  /*2360*/  LOP3.LUT R4, R2.reuse, 0xfffffffd, RZ, 0xc0, !PT ;  /* 0xfffffffd02047812 */ /* 0x040fe200078ec0ff */
[----:B------:R-:W-:Y:S01]  /*2370*/  IMAD.MOV.U32 R5, RZ, RZ, R3 ;  /* 0x000000ffff057224 */ /* 0x000fe200078e0003 */
[----:B------:R-:W-:Y:S01]  /*2380*/  LOP3.LUT R6, R2, 0x2, RZ, 0xc0, !PT ;  /* 0x0000000202067812 */ /* 0x000fe200078ec0ff */
[----:B-----5:R-:W-:Y:S01]  /*2390*/  HFMA2.BF16_V2 R13, R10.H0_H0, 1, 1, R7.H0_H0 ;  /* 0x3f803f800a0d7831 */ /* 0x020fe20000240807 */
[----:B------:R-:W-:Y:S01]  /*23a0*/  IMAD.MOV.U32 R12, RZ, RZ, 0x3254 ;  /* 0x00003254ff0c7424 */ /* 0x000fe200078e00ff */
[----:B------:R-:W-:Y:S01]  /*23b0*/  YIELD ;  /* 0x0000000000007946 */ /* 0x000fe20003800000 */
[----:B------:R1:W2:Y:S01]  /*23c0*/  LDG.E R8, [R4] ;  /* 0x0000000004087381 */ /* 0x0002a200001e0900 */
[C---:B------:R-:W-:Y:S01]  /*23d0*/  ISETP.EQ.U32.AND P0, PT, R6.reuse, RZ, PT ;  /* 0x000000ff0600720c */ /* 0x040fe20003f02070 */
[----:B------:R-:W-:Y:S01]  /*23e0*/  BSSY B1, `(.L_x_24) ;  /* 0x000000c000017945 */ /* 0x000fe20003800000 */
[----:B------:R-:W-:Y:S01]  /*23f0*/  LOP3.LUT R9, R7, 0xffff, RZ, 0xc0, !PT ;  /* 0x0000ffff07097812 */ /* 0x000fe200078ec0ff */
[----:B------:R-:W-:Y:S01]  /*2400*/  IMAD.SHL.U32 R14, R6, 0x8, RZ ;  /* 0x00000008060e7824 */ /* 0x000fe200078e00ff */
[----:B------:R-:W-:-:S02]  /*2410*/  LOP3.LUT R13, R13, 0xffff, RZ, 0xc0, !PT ;  /* 0x0000ffff0d0d7812 */ /* 0x000fc400078ec0ff */
[----:B------:R-:W-:-:S04]  /*2420*/  SEL R12, R12, 0x5410, P0 ;  /* 0x000054100c0c7807 */ /* 0x000fc80000000000 */
.L_x_25:
[CC--:B--2---:R-:W-:Y:S02]  /*2430*/  PRMT R17, R8.reuse, R12.reuse, R13 ;  /* 0x0000000c08117216 */ /* 0x0c4fe4000000000d */
[----:B------:R-:W-:-:S04]  /*2440*/  PRMT R11, R8, R12, R9 ;  /* 0x0000000c080b7216 */ /* 0x000fc80000000009 */
[----:B------:R-:W-:Y:S01]  /*2450*/  PRMT R19, R11, R12, RZ ;  /* 0x0000000c0b137216 */ /* 0x000fe200000000ff */
[----:B------:R-:W2:Y:S02]  /*2460*/  ATOMG.E.CAS.STRONG.GPU PT, R8, [R4], R11, R17 ;  /* 0x0000000b040873a9 */ /* 0x000ea400001ee111 */
[----:B--2---:R-:W-:-:S04]  /*2470*/  PRMT R6, R8, R12, RZ ;  /* 0x0000000c08067216 */ /* 0x004fc800000000ff */
[----:B------:R-:W-:-:S13]  /*2480*/  ISETP.NE.U32.AND P0, PT, R6, R19, PT ;  /* 0x000000130600720c */ /* 0x000fda0003f05070 */
[----:B------:R-:W-:Y:S05]  /*2490*/  @P0 BRA `(.L_x_25) ;  /* 0xffffff9000000947 */ /* 0x000fea000383ffff */
[----:B------:R-:W-:Y:S05]  /*24a0*/  BSYNC B1 ;  /* 0x0000000000017941 */ /* 0x000fea0003800000 */
.L_x_24:
[----:B------:R-:W-:Y:S02]  /*24b0*/  SHF.R.U32.HI R6, RZ, R14, R8 ;  /* 0x0000000eff067219 */ /* 0x000fe40000011608 */
[----:B-1----:R-:W-:Y:S02]  /*24c0*/  PRMT R5, R7, 0x9910, RZ ;  /* 0x0000991007057816 */ /* 0x002fe400000000ff */
[C---:B------:R-:W-:Y:S02]  /*24d0*/  PRMT R4, R6.reuse, 0x9910, RZ ;  /* 0x0000991006047816 */ /* 0x040fe400000000ff */
[----:B------:R-:W-:Y:S02]  /*24e0*/  PRMT R7, R6, 0x7610, R7 ;  /* 0x0000761006077816 */ /* 0x000fe40000000007 */
[----:B------:R-:W-:-:S13]  /*24f0*/  ISETP.NE.AND P0, PT, R5, R4, PT ;  /* 0x000000040500720c */ /* 0x000fda0003f05270 */
[----:B------:R-:W-:Y:S05]  /*2500*/  @P0 BRA `(.L_x_26) ;  /* 0xfffffe5000000947 */ /* 0x000fea000383ffff */
[----:B------:R-:W-:Y:S05]  /*2510*/  BSYNC B0 ;  /* 0x0000000000007941 */ /* 0x000fea0003800000 */
.L_x_23:
[----:B------:R-:W-:Y:S05]  /*2520*/  @!P1 BRA `(.L_x_27) ;  /* 0xfffffd5000009947 */ /* 0x000fea000383ffff */
[----:B------:R-:W-:Y:S05]  /*2530*/  EXIT ;  /* 0x000000000000794d */ /* 0x000fea0003800000 */
        .weak           $__internal_0_$__cuda_sm20_div_u64
        .type           $__internal_0_$__cuda_sm20_div_u64,@function
        .size           $__internal_0_$__cuda_sm20_div_u64,(.L_x_476 - $__internal_0_$__cuda_sm20_div_u64)
$__internal_0_$__cuda_sm20_div_u64:
[----:B------:R-:W-:Y:S02]  /*2540*/  UMOV UR7, URZ ;  /* 0x0000003f00077c82 */ /* 0x000fe40008000000 */
[----:B------:R-:W0:Y:S08]  /*2550*/  I2F.U64.RP R3, UR6 ;  /* 0x0000000600037d12 */ /* 0x000e300008309000 */
[----:B0-----:R-:W0:Y:S02]  /*2560*/  MUFU.RCP R3, R3 ;  /* 0x0000000300037308 */ /* 0x001e240000001000 */
[----:B0-----:R-:W-:-:S06]  /*2570*/  IADD3 R4, R3, 0x1ffffffe, RZ ;  /* 0x1ffffffe03047810 */ /* 0x001fcc0007ffe0ff */
[----:B------:R-:W0:Y:S02]  /*2580*/  F2I.U64.TRUNC R4, R4 ;  /* 0x0000000400047311 */ /* 0x000e24000020d800 */
[----:B0-----:R-:W-:-:S04]  /*2590*/  IMAD.WIDE.U32 R6, R4, UR6, RZ ;  /* 0x0000000604067c25 */ /* 0x001fc8000f8e00ff */
[----:B------:R-:W-:Y:S01]  /*25a0*/  IMAD R7, R5, UR6, R7 ;  /* 0x0000000605077c24 */ /* 0x000fe2000f8e0207 */
[----:B------:R-:W-:-:S05]  /*25b0*/  IADD3 R13, P0, RZ, -R6, RZ ;  /* 0x80000006ff0d7210 */ /* 0x000fca0007f1e0ff */
[----:B------:R-:W-:-:S04]  /*25c0*/  IMAD.HI.U32 R6, R4, R13, RZ ;  /* 0x0000000d04067227 */ /* 0x000fc800078e00ff */
[----:B------:R-:W-:Y:S02]  /*25d0*/  IMAD.X R17, RZ, RZ, ~R7, P0 ;  /* 0x000000ffff117224 */ /* 0x000fe400000e0e07 */
[----:B------:R-:W-:Y:S02]  /*25e0*/  IMAD.MOV.U32 R7, RZ, RZ, R4 ;  /* 0x000000ffff077224 */ /* 0x000fe400078e0004 */
[-C--:B------:R-:W-:Y:S02]  /*25f0*/  IMAD R19, R5, R17.reuse, RZ ;  /* 0x0000001105137224 */ /* 0x080fe400078e02ff */
[----:B------:R-:W-:-:S04]  /*2600*/  IMAD.WIDE.U32 R6, P0, R4, R17, R6 ;  /* 0x0000001104067225 */ /* 0x000fc80007800006 */
[----:B------:R-:W-:-:S04]  /*2610*/  IMAD.HI.U32 R3, R5, R17, RZ ;  /* 0x0000001105037227 */ /* 0x000fc800078e00ff */
[----:B------:R-:W-:-:S04]  /*2620*/  IMAD.HI.U32 R6, P1, R5, R13, R6 ;  /* 0x0000000d05067227 */ /* 0x000fc80007820006 */
[----:B------:R-:W-:Y:S01]  /*2630*/  IMAD.X R3, R3, 0x1, R5, P0 ;  /* 0x0000000103037824 */ /* 0x000fe200000e0605 */
[----:B------:R-:W-:-:S04]  /*2640*/  IADD3 R7, P2, R19, R6, RZ ;  /* 0x0000000613077210 */ /* 0x000fc80007f5e0ff */
[----:B------:R-:W-:Y:S01]  /*2650*/  IADD3.X R3, RZ, RZ, R3, P2, P1 ;  /* 0x000000ffff037210 */ /* 0x000fe200017e2403 */
[----:B------:R-:W-:-:S05]  /*2660*/  IMAD.WIDE.U32 R4, R7, UR6, RZ ;  /* 0x0000000607047c25 */ /* 0x000fca000f8e00ff */
[----:B------:R-:W-:Y:S01]  /*2670*/  IADD3 R13, P0, RZ, -R4, RZ ;  /* 0x80000004ff0d7210 */ /* 0x000fe20007f1e0ff */
[----:B------:R-:W-:Y:S02]  /*2680*/  IMAD R4, R3, UR6, R5 ;  /* 0x0000000603047c24 */ /* 0x000fe4000f8e0205 */
[----:B------:R-:W-:Y:S02]  /*2690*/  IMAD.MOV.U32 R5, RZ, RZ, RZ ;  /* 0x000000ffff057224 */ /* 0x000fe400078e00ff */
[----:B------:R-:W-:-:S04]  /*26a0*/  IMAD.HI.U32 R6, R7, R13, RZ ;  /* 0x0000000d07067227 */ /* 0x000fc800078e00ff */
[----:B------:R-:W-:-:S04]  /*26b0*/  IMAD.X R4, RZ, RZ, ~R4, P0 ;  /* 0x000000ffff047224 */ /* 0x000fc800000e0e04 */
[----:B------:R-:W-:-:S04]  /*26c0*/  IMAD.WIDE.U32 R6, P0, R7, R4, R6 ;  /* 0x0000000407067225 */ /* 0x000fc80007800006 */
[C---:B------:R-:W-:Y:S02]  /*26d0*/  IMAD R8, R3.reuse, R4, RZ ;  /* 0x0000000403087224 */ /* 0x040fe400078e02ff */
[----:B------:R-:W-:-:S04]  /*26e0*/  IMAD.HI.U32 R7, P1, R3, R13, R6 ;  /* 0x0000000d03077227 */ /* 0x000fc80007820006 */
[----:B------:R-:W-:Y:S01]  /*26f0*/  IMAD.HI.U32 R4, R3, R4, RZ ;  /* 0x0000000403047227 */ /* 0x000fe200078e00ff */
[----:B------:R-:W-:-:S03]  /*2700*/  IADD3 R7, P2, R8, R7, RZ ;  /* 0x0000000708077210 */ /* 0x000fc60007f5e0ff */
[----:B------:R-:W-:Y:S02]  /*2710*/  IMAD.X R3, R4, 0x1, R3, P0 ;  /* 0x0000000104037824 */ /* 0x000fe400000e0603 */
[----:B------:R-:W-:-:S03]  /*2720*/  IMAD.HI.U32 R4, R7, R10, RZ ;  /* 0x0000000a07047227 */ /* 0x000fc600078e00ff */
[----:B------:R-:W-:-:S03]  /*2730*/  IADD3.X R3, RZ, RZ, R3, P2, P1 ;  /* 0x000000ffff037210 */ /* 0x000fc600017e2403 */
[----:B------:R-:W-:-:S04]  /*2740*/  IMAD.WIDE.U32 R4, R7, R0, R4 ;  /* 0x0000000007047225 */ /* 0x000fc800078e0004 */
[C---:B------:R-:W-:Y:S02]  /*2750*/  IMAD R7, R3.reuse, R0, RZ ;  /* 0x0000000003077224 */ /* 0x040fe400078e02ff */
[----:B------:R-:W-:-:S04]  /*2760*/  IMAD.HI.U32 R4, P0, R3, R10, R4 ;  /* 0x0000000a03047227 */ /* 0x000fc80007800004 */
[----:B------:R-:W-:Y:S01]  /*2770*/  IMAD.HI.U32 R3, R3, R0, RZ ;  /* 0x0000000003037227 */ /* 0x000fe200078e00ff */
[----:B------:R-:W-:-:S03]  /*2780*/  IADD3 R6, P1, R7, R4, RZ ;  /* 0x0000000407067210 */ /* 0x000fc60007f3e0ff */
[----:B------:R-:W-:Y:S01]  /*2790*/  IMAD.X R3, RZ, RZ, R3, P0 ;  /* 0x000000ffff037224 */ /* 0x000fe200000e0603 */
[C---:B------:R-:W-:Y:S01]  /*27a0*/  IADD3 R7, P2, R6.reuse, 0x1, RZ ;  /* 0x0000000106077810 */ /* 0x040fe20007f5e0ff */
[----:B------:R-:W-:-:S04]  /*27b0*/  IMAD.WIDE.U32 R4, R6, UR6, RZ ;  /* 0x0000000606047c25 */ /* 0x000fc8000f8e00ff */
[----:B------:R-:W-:Y:S01]  /*27c0*/  IMAD.X R3, RZ, RZ, R3, P1 ;  /* 0x000000ffff037224 */ /* 0x000fe200008e0603 */
[----:B------:R-:W-:-:S03]  /*27d0*/  IADD3 R12, P0, -R4, R10, RZ ;  /* 0x0000000a040c7210 */ /* 0x000fc60007f1e1ff */
[----:B------:R-:W-:Y:S02]  /*27e0*/  IMAD R5, R3, UR6, R5 ;  /* 0x0000000603057c24 */ /* 0x000fe4000f8e0205 */
[----:B------:R-:W-:Y:S02]  /*27f0*/  IMAD.X R4, RZ, RZ, R3, P2 ;  /* 0x000000ffff047224 */ /* 0x000fe400010e0603 */
[----:B------:R-:W-:Y:S01]  /*2800*/  IMAD.X R13, R0, 0x1, ~R5, P0 ;  /* 0x00000001000d7824 */ /* 0x000fe200000e0e05 */
[C---:B------:R-:W-:Y:S02]  /*2810*/  ISETP.GE.U32.AND P0, PT, R12.reuse, UR6, PT ;  /* 0x000000060c007c0c */ /* 0x040fe4000bf06070 */
[----:B------:R-:W-:Y:S02]  /*2820*/  IADD3 R5, P1, R12, -UR6, RZ ;  /* 0x800000060c057c10 */ /* 0x000fe4000ff3e0ff */
[C---:B------:R-:W-:Y:S02]  /*2830*/  ISETP.GE.U32.AND.EX P0, PT, R13.reuse, RZ, PT, P0 ;  /* 0x000000ff0d00720c */ /* 0x040fe40003f06100 */
[----:B------:R-:W-:-:S02]  /*2840*/  IADD3.X R8, R13, -0x1, RZ, P1, !PT ;  /* 0xffffffff0d087810 */ /* 0x000fc40000ffe4ff */
[----:B------:R-:W-:Y:S02]  /*2850*/  SEL R7, R7, R6, P0 ;  /* 0x0000000607077207 */ /* 0x000fe40000000000 */
[----:B------:R-:W-:Y:S02]  /*2860*/  SEL R5, R5, R12, P0 ;  /* 0x0000000c05057207 */ /* 0x000fe40000000000 */
[----:B------:R-:W-:Y:S01]  /*2870*/  SEL R6, R4, R3, P0 ;  /* 0x0000000304067207 */ /* 0x000fe20000000000 */
[----:B------:R-:W-:Y:S01]  /*2880*/  IMAD.MOV.U32 R3, RZ, RZ, 0x0 ;  /* 0x00000000ff037424 */ /* 0x000fe200078e00ff */
[----:B------:R-:W-:Y:S02]  /*2890*/  IADD3 R4, P2, R7, 0x1, RZ ;  /* 0x0000000107047810 */ /* 0x000fe40007f5e0ff */
[----:B------:R-:W-:Y:S02]  /*28a0*/  SEL R8, R8, R13, P0 ;  /* 0x0000000d08087207 */ /* 0x000fe40000000000 */
[----:B------:R-:W-:Y:S01]  /*28b0*/  ISETP.GE.U32.AND P0, PT, R5, UR6, PT ;  /* 0x0000000605007c0c */ /* 0x000fe2000bf06070 */
[----:B------:R-:W-:Y:S01]  /*28c0*/  IMAD.X R5, RZ, RZ, R6, P2 ;  /* 0x000000ffff057224 */ /* 0x000fe200010e0606 */
[----:B------:R-:W-:-:S02]  /*28d0*/  ISETP.NE.U32.AND P1, PT, RZ, UR6, PT ;  /* 0x00000006ff007c0c */ /* 0x000fc4000bf25070 */
[----:B------:R-:W-:Y:S02]  /*28e0*/  ISETP.GE.U32.AND.EX P0, PT, R8, RZ, PT, P0 ;  /* 0x000000ff0800720c */ /* 0x000fe40003f06100 */
[----:B------:R-:W-:Y:S02]  /*28f0*/  ISETP.NE.AND.EX P1, PT, RZ, RZ, PT, P1 ;  /* 0x000000ffff00720c */ /* 0x000fe40003f25310 */
[----:B------:R-:W-:Y:S02]  /*2900*/  SEL R4, R4, R7, P0 ;  /* 0x0000000704047207 */ /* 0x000fe40000000000 */
[----:B------:R-:W-:Y:S02]  /*2910*/  SEL R5, R5, R6, P0 ;  /* 0x0000000605057207 */ /* 0x000fe40000000000 */
[----:B------:R-:W-:Y:S02]  /*2920*/  SEL R4, R4, 0xffffffff, P1 ;  /* 0xffffffff04047807 */ /* 0x000fe40000800000 */
[----:B------:R-:W-:Y:S01]  /*2930*/  SEL R5, R5, 0xffffffff, P1 ;  /* 0xffffffff05057807 */ /* 0x000fe20000800000 */
[----:B------:R-:W-:Y:S06]  /*2940*/  RET.REL.NODEC R2 `(_Z21moe_wna16_gemm_kernelI13__nv_bfloat16Li8ELi8EEvPKT_PS1_PKjS3_S6_PKfPKiSA_SA_tttjjjtttbb) ;  /* 0xffffd6b002007950 */ /* 0x000fec0003c3ffff */
.L_x_28:
[----:B------:R-:W-:-:S00]  /*2950*/  BRA `(.L_x_28) ;  /* 0xfffffff000007947 */ /* 0x000fc0000383ffff */
[----:B------:R-:W-:-:S00]  /*2960*/  NOP ;  /* 0x0000000000007918 */ /* 0x000fc00000000000 */
        /* <DEDUP_REMOVED lines=9> */
.L_x_476:


//--------------------- .text._Z21moe_wna16_gemm_kernelI13__nv_bfloat16Li8ELi4EEvPKT_PS1_PKjS3_S6_PKfPKiSA_SA_tttjjjtttbb --------------------------
	.section	.text._Z21moe_wna16_gemm_kernelI13__nv_bfloat16Li8ELi4EEvPKT_PS1_PKjS3_S6_PKfPKiSA_SA_tttjjjtttbb,"ax",@progbits
	.sectioninfo	@"SHI_REGISTERS=32"
	.align	128
        .global         _Z21moe_wna16_gemm_kernelI13__nv_bfloat16Li8ELi4EEvPKT_PS1_PKjS3_S6_PKfPKiSA_SA_tttjjjtttbb
        .type           _Z21moe_wna16_gemm_kernelI13__nv_bfloat16Li8ELi4EEvPKT_PS1_PKjS3_S6_PKfPKiSA_SA_tttjjjtttbb,@function
        .size           _Z21moe_wna16_gemm_kernelI13__nv_bfloat16Li8ELi4EEvPKT_PS1_PKjS3_S6_PKfPKiSA_SA_tttjjjtttbb,(.L_x_477 - _Z21moe_wna16_gemm_kernelI13__nv_bfloat16Li8ELi4EEvPKT_PS1_PKjS3_S6_PKfPKiSA_SA_tttjjjtttbb)
        .other          _Z21moe_wna16_gemm_kernelI13__nv_bfloat16Li8ELi4EEvPKT_PS1_PKjS3_S6_PKfPKiSA_SA_tttjjjtttbb,@"STO_CUDA_ENTRY STV_DEFAULT"
_Z21moe_wna16_gemm_kernelI13__nv_bfloat16Li8ELi4EEvPKT_PS1_PKjS3_S6_PKfPKiSA_SA_tttjjjtttbb:
.text._Z21moe_wna16_gemm_kernelI13__nv_bfloat16Li8ELi4EEvPKT_PS1_PKjS3_S6_PKfPKiSA_SA_tttjjjtttbb:
        /* <DEDUP_REMOVED lines=44> */
[----:B0-----:R-:W-:-:S06]  /*02c0*/  IADD3 R10, R6, 0xffffffe, RZ ;  /* 0x0ffffffe060a7810 */ /* 0x001fcc0007ffe0ff */
[----:B------:R0:W1:Y:S02]  /*02d0*/  F2I.FTZ.U32.TRUNC.NTZ R11, R10 ;  /* 0x0000000a000b7305 */ /* 0x000064000021f000 */
[----:B0-----:R-:W-:Y:S02]  /*02e0*/  IMAD.MOV.U32 R10, RZ, RZ, RZ ;  /* 0x000000ffff0a7224 */ /* 0x001fe400078e00ff */
[----:B-1----:R-:W-:-:S04]  /*02f0*/  IMAD.MOV R8, RZ, RZ, -R11 ;  /* 0x000000ffff087224 */ /* 0x002fc800078e0a0b */
[----:B------:R-:W-:Y:S01]  /*0300*/  IMAD R17, R8, R15, RZ ;  /* 0x0000000f08117224 */ /* 0x000fe200078e02ff */
[----:B------:R-:W-:Y:S02]  /*0310*/  IABS R8, R13 ;  /* 0x0000000d00087213 */ /* 0x000fe40000000000 */
[----:B------:R-:W-:Y:S01]  /*0320*/  LOP3.LUT R13, R13, R2, RZ, 0x3c, !PT ;  /* 0x000000020d0d7212 */ /* 0x000fe200078e3cff */
[----:B------:R-:W-:-:S03]  /*0330*/  IMAD.HI.U32 R11, R11, R17, R10 ;  /* 0x000000110b0b7227 */ /* 0x000fc600078e000a */
[----:B------:R-:W-:Y:S01]  /*0340*/  ISETP.GE.AND P2, PT, R13, RZ, PT ;  /* 0x000000ff0d00720c */ /* 0x000fe20003f46270 */
[----:B------:R-:W-:Y:S02]  /*0350*/  IMAD.MOV.U32 R17, RZ, RZ, R12 ;  /* 0x000000ffff117224 */ /* 0x000fe400078e000c */
[----:B------:R-:W-:Y:S01]  /*0360*/  IMAD.HI.U32 R6, R11, R8, RZ ;  /* 0x000000080b067227 */ /* 0x000fe200078e00ff */
[----:B------:R-:W-:-:S03]  /*0370*/  LOP3.LUT R11, R3, 0x2, RZ, 0xc0, !PT ;  /* 0x00000002030b7812 */ /* 0x000fc600078ec0ff */
[----:B------:R-:W-:Y:S02]  /*0380*/  IMAD R8, R6, R17, R8 ;  /* 0x0000001106087224 */ /* 0x000fe400078e0208 */
[----:B------:R-:W-:-:S03]  /*0390*/  IMAD.SHL.U32 R10, R3, 0x2, RZ ;  /* 0x00000002030a7824 */ /* 0x000fc600078e00ff */
[----:B------:R-:W-:-:S13]  /*03a0*/  ISETP.GT.U32.AND P1, PT, R15, R8, PT ;  /* 0x000000080f00720c */ /* 0x000fda0003f24070 */
[----:B------:R-:W-:Y:S01]  /*03b0*/  @!P1 IMAD.IADD R8, R8, 0x1, -R15 ;  /* 0x0000000108089824 */ /* 0x000fe200078e0a0f */
[----:B------:R-:W-:Y:S02]  /*03c0*/  @!P1 IADD3 R6, R6, 0x1, RZ ;  /* 0x0000000106069810 */ /* 0x000fe40007ffe0ff */
[----:B------:R-:W-:Y:S02]  /*03d0*/  ISETP.NE.AND P1, PT, R2, RZ, PT ;  /* 0x000000ff0200720c */ /* 0x000fe40003f25270 */
[----:B------:R-:W-:Y:S02]  /*03e0*/  ISETP.GE.U32.AND P0, PT, R8, R15, PT ;  /* 0x0000000f0800720c */ /* 0x000fe40003f06070 */
[----:B------:R-:W-:-:S04]  /*03f0*/  LOP3.LUT R8, R3, 0xfffffffc, RZ, 0xc0, !PT ;  /* 0xfffffffc03087812 */ /* 0x000fc800078ec0ff */
[----:B------:R-:W-:Y:S02]  /*0400*/  LEA.HI R11, R11, R8, RZ, 0x1f ;  /* 0x000000080b0b7211 */ /* 0x000fe400078ff8ff */
[----:B------:R-:W-:-:S04]  /*0410*/  LOP3.LUT R8, R10, 0x2, RZ, 0xc0, !PT ;  /* 0x000000020a087812 */ /* 0x000fc800078ec0ff */
[----:B------:R-:W-:Y:S02]  /*0420*/  IADD3 R8, R14, R11, R8 ;  /* 0x0000000b0e087210 */ /* 0x000fe40007ffe008 */
[----:B------:R-:W-:-:S05]  /*0430*/  @P0 IADD3 R6, R6, 0x1, RZ ;  /* 0x0000000106060810 */ /* 0x000fca0007ffe0ff */
[----:B------:R-:W-:Y:S01]  /*0440*/  @!P2 IMAD.MOV R6, RZ, RZ, -R6 ;  /* 0x000000ffff06a224 */ /* 0x000fe200078e0a06 */
[----:B------:R-:W-:Y:S02]  /*0450*/  @!P1 LOP3.LUT R6, RZ, R2, RZ, 0x33, !PT ;  /* 0x00000002ff069212 */ /* 0x000fe400078e33ff */
.L_x_34:
[----:B------:R-:W-:Y:S02]  /*0460*/  UIADD3 UR5, UR12, UR4, URZ ;  /* 0x000000040c057290 */ /* 0x000fe4000fffe03f */
[----:B------:R-:W-:Y:S02]  /*0470*/  UMOV UR9, 0x4 ;  /* 0x0000000400097882 */ /* 0x000fe40000000000 */
[----:B------:R-:W-:Y:S02]  /*0480*/  ULDC.64 UR6, c[0x0][0x190] ;  /* 0x0000640000067ab9 */ /* 0x000fe40000000a00 */
[----:B------:R-:W-:-:S06]  /*0490*/  UIMAD.WIDE UR6, UR5, UR9, UR6 ;  /* 0x00000009050672a5 */ /* 0x000fcc000f8e0206 */
[----:B------:R-:W-:Y:S02]  /*04a0*/  IMAD.U32 R12, RZ, RZ, UR6 ;  /* 0x00000006ff0c7e24 */ /* 0x000fe4000f8e00ff */
[----:B------:R-:W-:-:S05]  /*04b0*/  IMAD.U32 R13, RZ, RZ, UR7 ;  /* 0x00000007ff0d7e24 */ /* 0x000fca000f8e00ff */
[----:B0-----:R0:W2:Y:S01]  /*04c0*/  LDG.E.CONSTANT R12, [R12.64] ;  /* 0x0000000a0c0c7981 */ /* 0x0010a2000c1e9900 */
[-C--:B------:R-:W-:Y:S02]  /*04d0*/  IABS R17, R5.reuse ;  /* 0x0000000500117213 */ /* 0x080fe40000000000 */
[----:B------:R-:W-:Y:S02]  /*04e0*/  IABS R18, R5 ;  /* 0x0000000500127213 */ /* 0x000fe40000000000 */
[----:B------:R-:W1:Y:S03]  /*04f0*/  I2F.RP R15, R17 ;  /* 0x00000011000f7306 */ /* 0x000e660000209400 */
[----:B0-----:R-:W-:-:S05]  /*0500*/  IMAD.MOV R13, RZ, RZ, -R18 ;  /* 0x000000ffff0d7224 */ /* 0x001fca00078e0a12 */
[----:B-1----:R-:W0:Y:S02]  /*0510*/  MUFU.RCP R15, R15 ;  /* 0x0000000f000f7308 */ /* 0x002e240000001000 */
[----:B0-----:R-:W-:-:S06]  /*0520*/  IADD3 R10, R15, 0xffffffe, RZ ;  /* 0x0ffffffe0f0a7810 */ /* 0x001fcc0007ffe0ff */
        /* <DEDUP_REMOVED lines=28> */
.L_x_33:
        /* <DEDUP_REMOVED lines=16> */
.L_x_32:
[----:B------:R-:W-:Y:S05]  /*07f0*/  BSYNC B0 ;  /* 0x0000000000007941 */ /* 0x000fea0003800000 */
.L_x_31:
[----:B------:R-:W-:-:S06]  /*0800*/  UISETP.GE.U32.AND UP0, UPT, UR4, UR8, UPT ;  /* 0x000000080400728c */ /* 0x000fcc000bf06070 */
[----:B------:R-:W-:-:S13]  /*0810*/  PLOP3.LUT P0, PT, PT, PT, UP0, 0x80, 0x0 ;  /* 0x000000000000781c */ /* 0x000fda0003f0f008 */
[----:B------:R-:W-:Y:S05]  /*0820*/  @!P0 BRA `(.L_x_34) ;  /* 0xfffffc3000008947 */ /* 0x000fea000383ffff */
[----:B------:R-:W-:Y:S05]  /*0830*/  BRA `(.L_x_29) ;  /* 0x0000027000007947 */ /* 0x000fea0003800000 */
.L_x_30:
        /* <DEDUP_REMOVED lines=10> */
.L_x_35:
[----:B------:R-:W-:Y:S02]  /*08e0*/  UIADD3 UR5, UR12, UR4, URZ ;  /* 0x000000040c057290 */ /* 0x000fe4000fffe03f */
[----:B------:R-:W-:Y:S02]  /*08f0*/  UMOV UR9, 0x4 ;  /* 0x0000000400097882 */ /* 0x000fe40000000000 */
[----:B------:R-:W-:Y:S02]  /*0900*/  ULDC.64 UR6, c[0x0][0x190] ;  /* 0x0000640000067ab9 */ /* 0x000fe40000000a00 */
[----:B------:R-:W-:-:S06]  /*0910*/  UIMAD.WIDE UR6, UR5, UR9, UR6 ;  /* 0x00000009050672a5 */ /* 0x000fcc000f8e0206 */
[----:B------:R-:W-:Y:S02]  /*0920*/  IMAD.U32 R10, RZ, RZ, UR6 ;  /* 0x00000006ff0a7e24 */ /* 0x000fe4000f8e00ff */
[----:B------:R-:W-:-:S05]  /*0930*/  IMAD.U32 R11, RZ, RZ, UR7 ;  /* 0x00000007ff0b7e24 */ /* 0x000fca000f8e00ff */
[----:B------:R-:W2:Y:S01]  /*0940*/  LDG.E.CONSTANT R10, [R10.64] ;  /* 0x0000000a0a0a7981 */ /* 0x000ea2000c1e9900 */
[----:B------:R-:W-:-:S05]  /*0950*/  IABS R7, R5 ;  /* 0x0000000500077213 */ /* 0x000fca0000000000 */
[----:B------:R-:W-:Y:S01]  /*0960*/  IMAD.MOV R12, RZ, RZ, -R7 ;  /* 0x000000ffff0c7224 */ /* 0x000fe200078e0a07 */
[----:B--2---:R-:W-:Y:S02]  /*0970*/  IABS R8, R10 ;  /* 0x0000000a00087213 */ /* 0x004fe40000000000 */
[----:B------:R-:W-:-:S03]  /*0980*/  LOP3.LUT R10, R10, R5, RZ, 0x3c, !PT ;  /* 0x000000050a0a7212 */ /* 0x000fc600078e3cff */
[----:B------:R-:W-:Y:S01]  /*0990*/  IMAD.HI.U32 R7, R13, R8, RZ ;  /* 0x000000080d077227 */ /* 0x000fe200078e00ff */
[----:B------:R-:W-:-:S03]  /*09a0*/  ISETP.GE.AND P2, PT, R10, RZ, PT ;  /* 0x000000ff0a00720c */ /* 0x000fc60003f46270 */
[----:B------:R-:W-:Y:S01]  /*09b0*/  IMAD R15, R7, R12, R8 ;  /* 0x0000000c070f7224 */ /* 0x000fe200078e0208 */
[----:B------:R-:W-:-:S04]  /*09c0*/  IABS R8, R5 ;  /* 0x0000000500087213 */ /* 0x000fc80000000000 */
        /* <DEDUP_REMOVED lines=14> */
.L_x_29:
[----:B------:R-:W-:-:S13]  /*0ab0*/  ISETP.NE.AND P0, PT, R4, -0x1, PT ;  /* 0xffffffff0400780c */ /* 0x000fda0003f05270 */
[----:B------:R-:W-:Y:S05]  /*0ac0*/  @!P0 EXIT ;  /* 0x000000000000894d */ /* 0x000fea0003800000 */
[----:B------:R-:W-:Y:S01]  /*0ad0*/  BAR.SYNC.DEFER_BLOCKING 0x0 ;  /* 0x0000000000007b1d */ /* 0x000fe20000010000 */
[----:B------:R-:W-:-:S04]  /*0ae0*/  ISETP.GE.U32.AND P0, PT, R9, c[0x0][0x1b4], PT ;  /* 0x00006d0009007a0c */ /* 0x000fc80003f06070 */
[----:B------:R-:W-:-:S13]  /*0af0*/  ISETP.GE.U32.OR P0, PT, R3, R2, P0 ;  /* 0x000000020300720c */ /* 0x000fda0000706470 */
[----:B------:R-:W-:Y:S05]  /*0b00*/  @P0 EXIT ;  /* 0x000000000000094d */ /* 0x000fea0003800000 */
[----:B------:R-:W-:Y:S01]  /*0b10*/  ULDC UR6, c[0x0][0x1b8] ;  /* 0x00006e0000067ab9 */ /* 0x000fe20000000800 */
[----:B0-----:R-:W-:Y:S01]  /*0b20*/  IADD3 R15, R1, 0x110, RZ ;  /* 0x00000110010f7810 */ /* 0x001fe20007ffe0ff */
        /* <DEDUP_REMOVED lines=10> */
[----:B------:R-:W-:Y:S05]  /*0bd0*/  CALL.REL.NOINC `($__internal_1_$__cuda_sm20_div_u64) ;  /* 0x0000195000007944 */ /* 0x000fea0003c00000 */
[----:B------:R-:W-:Y:S05]  /*0be0*/  BRA `(.L_x_37) ;  /* 0x0000013000007947 */ /* 0x000fea0003800000 */
.L_x_36:
[----:B------:R-:W0:Y:S01]  /*0bf0*/  I2F.U32.RP R0, UR6 ;  /* 0x0000000600007d06 */ /* 0x000e220008209000 */
[----:B------:R-:W-:Y:S01]  /*0c00*/  ISETP.NE.U32.AND P2, PT, RZ, UR6, PT ;  /* 0x00000006ff007c0c */ /* 0x000fe2000bf45070 */
[----:B------:R-:W-:-:S06]  /*0c10*/  IMAD.MOV.U32 R11, RZ, RZ, RZ ;  /* 0x000000ffff0b7224 */ /* 0x000fcc00078e00ff */
[----:B0-----:R-:W0:Y:S02]  /*0c20*/  MUFU.RCP R0, R0 ;  /* 0x0000000000007308 */ /* 0x001e240000001000 */
[----:B0-----:R-:W-:-:S06]  /*0c30*/  IADD3 R2, R0, 0xffffffe, RZ ;  /* 0x0ffffffe00027810 */ /* 0x001fcc0007ffe0ff */
[----:B------:R0:W1:Y:S02]  /*0c40*/  F2I.FTZ.U32.TRUNC.NTZ R3, R2 ;  /* 0x0000000200037305 */ /* 0x000064000021f000 */
[----:B0-----:R-:W-:Y:S02]  /*0c50*/  IMAD.MOV.U32 R2, RZ, RZ, RZ ;  /* 0x000000ffff027224 */ /* 0x001fe400078e00ff */
[----:B-1----:R-:W-:-:S04]  /*0c60*/  IMAD.MOV R7, RZ, RZ, -R3 ;  /* 0x000000ffff077224 */ /* 0x002fc800078e0a03 */
        /* <DEDUP_REMOVED lines=8> */
[----:B------:R-:W-:-:S13]  /*0cf0*/  ISETP.GE.U32.AND P1, PT, R3, UR6, PT ;  /* 0x0000000603007c0c */ /* 0x000fda000bf26070 */
[----:B------:R-:W-:Y:S02]  /*0d00*/  @P1 IADD3 R10, R10, 0x1, RZ ;  /* 0x000000010a0a1810 */ /* 0x000fe40007ffe0ff */
[----:B------:R-:W-:Y:S02]  /*0d10*/  @!P2 LOP3.LUT R10, RZ, UR6, RZ, 0x33, !PT ;  /* 0x00000006ff0aac12 */ /* 0x000fe4000f8e33ff */
.L_x_37:
[----:B------:R-:W0:Y:S02]  /*0d20*/  LDC.U16 R7, c[0x0][0x1aa] ;  /* 0x00006a80ff077b82 */ /* 0x000e240000000400 */
[----:B0-----:R-:W0:Y:S01]  /*0d30*/  I2F.U32.RP R12, R7 ;  /* 0x00000007000c7306 */ /* 0x001e220000209000 */
[----:B------:R-:W-:-:S07]  /*0d40*/  ISETP.NE.U32.AND P1, PT, R7, RZ, PT ;  /* 0x000000ff0700720c */ /* 0x000fce0003f25070 */
[----:B0-----:R-:W0:Y:S02]  /*0d50*/  MUFU.RCP R12, R12 ;  /* 0x0000000c000c7308 */ /* 0x001e240000001000 */
[----:B0-----:R-:W-:-:S06]  /*0d60*/  IADD3 R2, R12, 0xffffffe, RZ ;  /* 0x0ffffffe0c027810 */ /* 0x001fcc0007ffe0ff */
[----:B------:R0:W1:Y:S02]  /*0d70*/  F2I.FTZ.U32.TRUNC.NTZ R3, R2 ;  /* 0x0000000200037305 */ /* 0x000064000021f000 */
[----:B0-----:R-:W-:Y:S02]  /*0d80*/  IMAD.MOV.U32 R2, RZ, RZ, RZ ;  /* 0x000000ffff027224 */ /* 0x001fe400078e00ff */
[----:B-1----:R-:W-:-:S04]  /*0d90*/  IMAD.MOV R0, RZ, RZ, -R3 ;  /* 0x000000ffff007224 */ /* 0x002fc800078e0a03 */
[----:B------:R-:W-:Y:S02]  /*0da0*/  IMAD R13, R0, R7, RZ ;  /* 0x00000007000d7224 */ /* 0x000fe400078e02ff */
[----:B------:R-:W-:Y:S02]  /*0db0*/  IMAD R0, R9, c[0x0][0x1b8], R14 ;  /* 0x00006e0009007a24 */ /* 0x000fe400078e020e */
[----:B------:R-:W-:-:S06]  /*0dc0*/  IMAD.HI.U32 R8, R3, R13, R2 ;  /* 0x0000000d03087227 */ /* 0x000fcc00078e0002 */
[----:B------:R-:W-:-:S04]  /*0dd0*/  IMAD.HI.U32 R3, R8, R0, RZ ;  /* 0x0000000008037227 */ /* 0x000fc800078e00ff */
[----:B------:R-:W-:-:S04]  /*0de0*/  IMAD.MOV R13, RZ, RZ, -R3 ;  /* 0x000000ffff0d7224 */ /* 0x000fc800078e0a03 */
[----:B------:R-:W-:-:S05]  /*0df0*/  IMAD R0, R7, R13, R0 ;  /* 0x0000000d07007224 */ /* 0x000fca00078e0200 */
[----:B------:R-:W-:-:S13]  /*0e00*/  ISETP.GE.U32.AND P0, PT, R0, R7, PT ;  /* 0x000000070000720c */ /* 0x000fda0003f06070 */
[----:B------:R-:W-:Y:S01]  /*0e10*/  @P0 IMAD.IADD R0, R0, 0x1, -R7 ;  /* 0x0000000100000824 */ /* 0x000fe200078e0a07 */
[----:B------:R-:W-:Y:S02]  /*0e20*/  @P0 IADD3 R3, R3, 0x1, RZ ;  /* 0x0000000103030810 */ /* 0x000fe40007ffe0ff */
[----:B------:R-:W-:Y:S02]  /*0e30*/  LEA R2, P0, R10, c[0x0][0x178], 0x1 ;  /* 0x00005e000a027a11 */ /* 0x000fe400078008ff */
[-C--:B------:R-:W-:Y:S02]  /*0e40*/  ISETP.GE.U32.AND P2, PT, R0, R7.reuse, PT ;  /* 0x000000070000720c */ /* 0x080fe40003f46070 */
[----:B------:R-:W-:-:S11]  /*0e50*/  LOP3.LUT R0, RZ, R7, RZ, 0x33, !PT ;  /* 0x00000007ff007212 */ /* 0x000fd600078e33ff */
[----:B------:R-:W-:-:S04]  /*0e60*/  @P2 IADD3 R3, R3, 0x1, RZ ;  /* 0x0000000103032810 */ /* 0x000fc80007ffe0ff */
[----:B------:R-:W-:Y:S02]  /*0e70*/  SEL R12, R0, R3, !P1 ;  /* 0x00000003000c7207 */ /* 0x000fe40004800000 */
[----:B------:R-:W-:Y:S02]  /*0e80*/  LEA.HI.X R3, R10, c[0x0][0x17c], R11, 0x1, P0 ;  /* 0x00005f000a037a11 */ /* 0x000fe400000f0c0b */
[----:B------:R-:W-:-:S05]  /*0e90*/  SHF.R.U32.HI R13, RZ, 0x2, R12 ;  /* 0x00000002ff0d7819 */ /* 0x000fca000001160c */
[----:B------:R-:W-:-:S06]  /*0ea0*/  IMAD.WIDE.U32 R2, R13, 0x8, R2 ;  /* 0x000000080d027825 */ /* 0x000fcc00078e0002 */
[----:B------:R-:W2:Y:S01]  /*0eb0*/  LDG.E.64.CONSTANT R2, [R2.64] ;  /* 0x0000000a02027981 */ /* 0x000ea2000c1e9b00 */
[----:B------:R-:W-:Y:S02]  /*0ec0*/  ULDC.S8 UR5, c[0x0][0x1c2] ;  /* 0x0000708000057ab9 */ /* 0x000fe40000000200 */
[----:B------:R-:W-:Y:S01]  /*0ed0*/  ISETP.NE.AND P0, PT, RZ, UR5, PT ;  /* 0x00000005ff007c0c */ /* 0x000fe2000bf05270 */
[----:B--2---:R0:W-:-:S12]  /*0ee0*/  STL.64 [R1+0x110], R2 ;  /* 0x0001100201007387 */ /* 0x0041d80000100a00 */
[----:B------:R-:W-:Y:S05]  /*0ef0*/  @!P0 BRA `(.L_x_38) ;  /* 0x000002f000008947 */ /* 0x000fea0003800000 */
[-C--:B------:R-:W-:Y:S02]  /*0f00*/  IABS R12, R7.reuse ;  /* 0x00000007000c7213 */ /* 0x080fe40000000000 */
[----:B------:R-:W-:Y:S02]  /*0f10*/  IABS R16, R14 ;  /* 0x0000000e00107213 */ /* 0x000fe40000000000 */
[----:B------:R-:W1:Y:S01]  /*0f20*/  I2F.RP R13, R12 ;  /* 0x0000000c000d7306 */ /* 0x000e620000209400 */
[----:B------:R-:W-:-:S07]  /*0f30*/  IABS R18, R7 ;  /* 0x0000000700127213 */ /* 0x000fce0000000000 */
[----:B-1----:R-:W1:Y:S02]  /*0f40*/  MUFU.RCP R13, R13 ;  /* 0x0000000d000d7308 */ /* 0x002e640000001000 */
[----:B01----:R-:W-:-:S06]  /*0f50*/  IADD3 R2, R13, 0xffffffe, RZ ;  /* 0x0ffffffe0d027810 */ /* 0x003fcc0007ffe0ff */
        /* <DEDUP_REMOVED lines=8> */
[----:B------:R-:W-:Y:S01]  /*0fe0*/  IMAD.HI.U32 R3, R8, c[0x0][0x1b8], RZ ;  /* 0x00006e0008037a27 */ /* 0x000fe200078e00ff */
[----:B------:R-:W-:Y:S02]  /*0ff0*/  LOP3.LUT R8, R14, R7, RZ, 0x3c, !PT ;  /* 0x000000070e087212 */ /* 0x000fe400078e3cff */
[----:B------:R-:W-:Y:S01]  /*1000*/  ISETP.GT.U32.AND P5, PT, R12, R17, PT ;  /* 0x000000110c00720c */ /* 0x000fe20003fa4070 */
[----:B------:R-:W-:Y:S01]  /*1010*/  IMAD.MOV R2, RZ, RZ, -R3 ;  /* 0x000000ffff027224 */ /* 0x000fe200078e0a03 */
[----:B------:R-:W-:-:S03]  /*1020*/  ISETP.GE.AND P3, PT, R8, RZ, PT ;  /* 0x000000ff0800720c */ /* 0x000fc60003f66270 */
[----:B------:R-:W-:-:S05]  /*1030*/  IMAD R2, R7, R2, c[0x0][0x1b8] ;  /* 0x00006e0007027624 */ /* 0x000fca00078e0202 */
[----:B------:R-:W-:-:S03]  /*1040*/  ISETP.GE.U32.AND P2, PT, R2, R7, PT ;  /* 0x000000070200720c */ /* 0x000fc60003f46070 */
[----:B------:R-:W-:Y:S01]  /*1050*/  @!P5 IMAD.IADD R17, R17, 0x1, -R12 ;  /* 0x000000011111d824 */ /* 0x000fe200078e0a0c */
[----:B------:R-:W-:Y:S02]  /*1060*/  @!P5 IADD3 R13, R13, 0x1, RZ ;  /* 0x000000010d0dd810 */ /* 0x000fe40007ffe0ff */
[----:B------:R-:W-:Y:S02]  /*1070*/  ISETP.NE.AND P5, PT, R7, RZ, PT ;  /* 0x000000ff0700720c */ /* 0x000fe40003fa5270 */
[----:B------:R-:W-:-:S05]  /*1080*/  ISETP.GE.U32.AND P4, PT, R17, R12, PT ;  /* 0x0000000c1100720c */ /* 0x000fca0003f86070 */
[----:B------:R-:W-:Y:S01]  /*1090*/  @P2 IMAD.IADD R2, R2, 0x1, -R7 ;  /* 0x0000000102022824 */ /* 0x000fe200078e0a07 */
[----:B------:R-:W-:-:S07]  /*10a0*/  @P2 IADD3 R3, R3, 0x1, RZ ;  /* 0x0000000103032810 */ /* 0x000fce0007ffe0ff */
[----:B------:R-:W-:Y:S02]  /*10b0*/  @P4 IADD3 R13, R13, 0x1, RZ ;  /* 0x000000010d0d4810 */ /* 0x000fe40007ffe0ff */
[----:B------:R-:W-:-:S03]  /*10c0*/  ISETP.GE.U32.AND P4, PT, R2, R7, PT ;  /* 0x000000070200720c */ /* 0x000fc60003f86070 */
[----:B------:R-:W-:-:S05]  /*10d0*/  @!P3 IMAD.MOV R13, RZ, RZ, -R13 ;  /* 0x000000ffff0db224 */ /* 0x000fca00078e0a0d */
[----:B------:R-:W-:-:S04]  /*10e0*/  SEL R13, R0, R13, !P5 ;  /* 0x0000000d000d7207 */ /* 0x000fc80006800000 */
[----:B------:R-:W-:Y:S02]  /*10f0*/  SHF.R.S32.HI R2, RZ, 0x1f, R13 ;  /* 0x0000001fff027819 */ /* 0x000fe4000001140d */
[----:B------:R-:W-:Y:S02]  /*1100*/  @P4 IADD3 R3, R3, 0x1, RZ ;  /* 0x0000000103034810 */ /* 0x000fe40007ffe0ff */
[----:B------:R-:W-:Y:S02]  /*1110*/  LEA.HI R2, R2, R13, RZ, 0x2 ;  /* 0x0000000d02027211 */ /* 0x000fe400078f10ff */
[----:B------:R-:W-:Y:S02]  /*1120*/  SEL R0, R0, R3, !P1 ;  /* 0x0000000300007207 */ /* 0x000fe40004800000 */
[----:B------:R-:W-:Y:S02]  /*1130*/  SHF.R.S32.HI R2, RZ, 0x2, R2 ;  /* 0x00000002ff027819 */ /* 0x000fe40000011402 */
[----:B------:R-:W-:-:S02]  /*1140*/  SHF.R.U32.HI R0, RZ, 0x2, R0 ;  /* 0x00000002ff007819 */ /* 0x000fc40000011600 */
[--C-:B------:R-:W-:Y:S02]  /*1150*/  SHF.R.U64 R3, R10, 0x2, R11.reuse ;  /* 0x000000020a037819 */ /* 0x100fe4000000120b */
[----:B------:R-:W-:Y:S01]  /*1160*/  SHF.R.U32.HI R11, RZ, 0x2, R11 ;  /* 0x00000002ff0b7819 */ /* 0x000fe2000001160b */
[----:B------:R-:W-:-:S05]  /*1170*/  IMAD R0, R9, R0, R2 ;  /* 0x0000000009007224 */ /* 0x000fca00078e0202 */
[----:B------:R-:W-:-:S04]  /*1180*/  IADD3 R3, P1, R0, R3, RZ ;  /* 0x0000000300037210 */ /* 0x000fc80007f3e0ff */
[----:B------:R-:W-:Y:S02]  /*1190*/  LEA.HI.X.SX32 R0, R0, R11, 0x1, P1 ;  /* 0x0000000b00007211 */ /* 0x000fe400008f0eff */
[----:B------:R-:W-:-:S04]  /*11a0*/  LEA R2, P1, R3, c[0x0][0x180], 0x2 ;  /* 0x0000600003027a11 */ /* 0x000fc800078210ff */
[----:B------:R-:W-:-:S05]  /*11b0*/  LEA.HI.X R3, R3, c[0x0][0x184], R0, 0x2, P1 ;  /* 0x0000610003037a11 */ /* 0x000fca00008f1400 */
[----:B------:R-:W2:Y:S04]  /*11c0*/  LDG.E.CONSTANT R0, [R2.64] ;  /* 0x0000000a02007981 */ /* 0x000ea8000c1e9900 */
[----:B--2---:R0:W-:Y:S01]  /*11d0*/  STL [R1+0x118], R0 ;  /* 0x0001180001007387 */ /* 0x0041e20000100800 */
[----:B------:R-:W-:Y:S05]  /*11e0*/  BRA `(.L_x_39) ;  /* 0x0000007000007947 */ /* 0x000fea0003800000 */
.L_x_38:
[----:B------:R-:W-:Y:S08]  /*11f0*/  I2F.RP R0, 0x80 ;  /* 0x0000008000007906 */ /* 0x000ff00000209400 */
[----:B0-----:R-:W0:Y:S08]  /*1200*/  I2F.RM R3, 0x80 ;  /* 0x0000008000037906 */ /* 0x001e300000205400 */
[----:B------:R-:W1:Y:S01]  /*1210*/  I2F.RZ R2, 0x80 ;  /* 0x0000008000027906 */ /* 0x000e62000020d400 */
[----:B0-----:R-:W-:-:S13]  /*1220*/  FSETP.NEU.FTZ.AND P1, PT, R0, R3, PT ;  /* 0x000000030000720b */ /* 0x001fda0003f3d000 */
[----:B-1----:R-:W-:-:S04]  /*1230*/  @P1 LOP3.LUT R2, R2, 0x1, RZ, 0xfc, !PT ;  /* 0x0000000102021812 */ /* 0x002fc800078efcff */
[----:B------:R-:W-:-:S04]  /*1240*/  F2FP.BF16.PACK_AB R19, RZ, R2 ;  /* 0x00000002ff13723e */ /* 0x000fc800000010ff */
[----:B------:R-:W-:Y:S02]  /*1250*/  PRMT R19, R19, 0x5410, R19 ;  /* 0x0000541013137816 */ /* 0x000fe40000000013 */
.L_x_39:
        /* <DEDUP_REMOVED lines=16> */
.L_x_45:
[----:B0-----:R-:W-:-:S05]  /*1360*/  IMAD R0, R17, 0x4, R14 ;  /* 0x0000000411007824 */ /* 0x001fca00078e020e */
[----:B------:R-:W-:-:S13]  /*1370*/  ISETP.GE.U32.AND P1, PT, R0, c[0x0][0x1b8], PT ;  /* 0x00006e0000007a0c */ /* 0x000fda0003f26070 */
[----:B-----5:R-:W-:Y:S05]  /*1380*/  @P1 BRA `(.L_x_40) ;  /* 0x00000b6000001947 */ /* 0x020fea0003800000 */
[----:B------:R-:W-:-:S13]  /*1390*/  LOP3.LUT P1, R11, R17, 0x3, RZ, 0xc0, !PT ;  /* 0x00000003110b7812 */ /* 0x000fda000782c0ff */
[----:B------:R-:W-:-:S05]  /*13a0*/  @!P1 IMAD R0, R9, c[0x0][0x1b8], R0 ;  /* 0x00006e0009009a24 */ /* 0x000fca00078e0200 */
[----:B------:R-:W-:-:S04]  /*13b0*/  @!P1 SHF.R.S32.HI R3, RZ, 0x1f, R0 ;  /* 0x0000001fff039819 */ /* 0x000fc80000011400 */
        /* <DEDUP_REMOVED lines=53> */
.L_x_41:
        /* <DEDUP_REMOVED lines=11> */
.L_x_44:
        /* <DEDUP_REMOVED lines=61> */
.L_x_43:
        /* <DEDUP_REMOVED lines=51> */
.L_x_42:
[----:B------:R-:W-:-:S04]  /*1ec0*/  IADD3 R17, R17, 0x1, RZ ;  /* 0x0000000111117810 */ /* 0x000fc80007ffe0ff */
[----:B------:R-:W-:-:S13]  /*1ed0*/  ISETP.GE.U32.AND P1, PT, R17, UR8, PT ;  /* 0x0000000811007c0c */ /* 0x000fda000bf26070 */
[----:B------:R-:W-:Y:S05]  /*1ee0*/  @!P1 BRA `(.L_x_45) ;  /* 0xfffff47000009947 */ /* 0x000fea000383ffff */
.L_x_40:
[----:B------:R-:W-:-:S13]  /*1ef0*/  ISETP.NE.AND P0, PT, RZ, UR4, PT ;  /* 0x00000004ff007c0c */ /* 0x000fda000bf05270 */
[----:B------:R-:W-:Y:S05]  /*1f00*/  @!P0 EXIT ;  /* 0x000000000000894d */ /* 0x000fea0003800000 */
[----:B------:R-:W-:Y:S02]  /*1f10*/  ULDC.S8 UR5, c[0x0][0x1c3] ;  /* 0x000070c000057ab9 */ /* 0x000fe40000000200 */
[----:B------:R-:W-:-:S13]  /*1f20*/  ISETP.NE.AND P0, PT, RZ, UR5, PT ;  /* 0x00000005ff007c0c */ /* 0x000fda000bf05270 */
[----:B------:R-:W-:Y:S05]  /*1f30*/  @!P0 BRA `(.L_x_46) ;  /* 0x0000032000008947 */ /* 0x000fea0003800000 */
[----:B0-----:R-:W-:-:S05]  /*1f40*/  IMAD.MOV.U32 R0, RZ, RZ, RZ ;  /* 0x000000ffff007224 */ /* 0x001fca00078e00ff */
.L_x_51:
        /* <DEDUP_REMOVED lines=18> */
.L_x_50:
[C---:B------:R-:W-:Y:S01]  /*2070*/  LOP3.LUT R4, R2.reuse, 0xfffffffd, RZ, 0xc0, !PT ;  /* 0xfffffffd02047812 */ /* 0x040fe200078ec0ff */
[----:B------:R-:W-:Y:S01]  /*2080*/  IMAD.MOV.U32 R5, RZ, RZ, R3 ;  /* 0x000000ffff057224 */ /* 0x000fe200078e0003 */
[----:B------:R-:W-:Y:S01]  /*2090*/  LOP3.LUT R6, R2, 0x2, RZ, 0xc0, !PT ;  /* 0x0000000202067812 */ /* 0x000fe200078ec0ff */
[----:B0----5:R-:W-:Y:S01]  /*20a0*/  HFMA2.BF16_V2 R11, R14.H0_H0, 1, 1, R12.H0_H0 ;  /* 0x3f803f800e0b7831 */ /* 0x021fe2000024080c */
[----:B------:R-:W-:Y:S01]  /*20b0*/  IMAD.MOV.U32 R10, RZ, RZ, 0x3254 ;  /* 0x00003254ff0a7424 */ /* 0x000fe200078e00ff */
        /* <DEDUP_REMOVED lines=8> */
.L_x_49:
        /* <DEDUP_REMOVED lines=9> */
.L_x_48:
[----:B------:R-:W-:Y:S02]  /*21d0*/  SHF.R.U32.HI R6, RZ, R15, R13 ;  /* 0x0000000fff067219 */ /* 0x000fe4000001160d */
[----:B0-----:R-:W-:Y:S02]  /*21e0*/  PRMT R5, R12, 0x9910, RZ ;  /* 0x000099100c057816 */ /* 0x001fe400000000ff */
[C---:B------:R-:W-:Y:S02]  /*21f0*/  PRMT R4, R6.reuse, 0x9910, RZ ;  /* 0x0000991006047816 */ /* 0x040fe400000000ff */
[----:B------:R-:W-:Y:S02]  /*2200*/  PRMT R12, R6, 0x7610, R12 ;  /* 0x00007610060c7816 */ /* 0x000fe4000000000c */
[----:B------:R-:W-:-:S13]  /*2210*/  ISETP.NE.AND P0, PT, R5, R4, PT ;  /* 0x000000040500720c */ /* 0x000fda0003f05270 */
[----:B------:R-:W-:Y:S05]  /*2220*/  @P0 BRA `(.L_x_50) ;  /* 0xfffffe4000000947 */ /* 0x000fea000383ffff */
[----:B------:R-:W-:Y:S05]  /*2230*/  BSYNC B0 ;  /* 0x0000000000007941 */ /* 0x000fea0003800000 */
.L_x_47:
[----:B------:R-:W-:Y:S05]  /*2240*/  @!P1 BRA `(.L_x_51) ;  /* 0xfffffd0000009947 */ /* 0x000fea000383ffff */
[----:B------:R-:W-:Y:S05]  /*2250*/  EXIT ;  /* 0x000000000000794d */ /* 0x000fea0003800000 */
.L_x_46:
[----:B0-----:R-:W-:-:S05]  /*2260*/  IMAD.MOV.U32 R0, RZ, RZ, RZ ;  /* 0x000000ffff007224 */ /* 0x001fca00078e00ff */
.L_x_56:
        /* <DEDUP_REMOVED lines=14> */
.L_x_55:
        /* <DEDUP_REMOVED lines=13> */
.L_x_54:
        /* <DEDUP_REMOVED lines=8> */
.L_x_53:
[----:B------:R-:W-:Y:S02]  /*24a0*/  SHF.R.U32.HI R6, RZ, R14, R8 ;  /* 0x0000000eff067219 */ /* 0x000fe40000011608 */
[----:B-1----:R-:W-:Y:S02]  /*24b0*/  PRMT R5, R7, 0x9910, RZ ;  /* 0x0000991007057816 */ /* 0x002fe400000000ff */
[C---:B------:R-:W-:Y:S02]  /*24c0*/  PRMT R4, R6.reuse, 0x9910, RZ ;  /* 0x0000991006047816 */ /* 0x040fe400000000ff */
[----:B------:R-:W-:Y:S02]  /*24d0*/  PRMT R7, R6, 0x7610, R7 ;  /* 0x0000761006077816 */ /* 0x000fe40000000007 */
[----:B------:R-:W-:-:S13]  /*24e0*/  ISETP.NE.AND P0, PT, R5, R4, PT ;  /* 0x000000040500720c */ /* 0x000fda0003f05270 */
[----:B------:R-:W-:Y:S05]  /*24f0*/  @P0 BRA `(.L_x_55) ;  /* 0xfffffe5000000947 */ /* 0x000fea000383ffff */
[----:B------:R-:W-:Y:S05]  /*2500*/  BSYNC B0 ;  /* 0x0000000000007941 */ /* 0x000fea0003800000 */
.L_x_52:
[----:B------:R-:W-:Y:S05]  /*2510*/  @!P1 BRA `(.L_x_56) ;  /* 0xfffffd5000009947 */ /* 0x000fea000383ffff */
[----:B------:R-:W-:Y:S05]  /*2520*/  EXIT ;  /* 0x000000000000794d */ /* 0x000fea0003800000 */
        .weak           $__internal_1_$__cuda_sm20_div_u64
        .type           $__internal_1_$__cuda_sm20_div_u64,@function
        .size           $__internal_1_$__cuda_sm20_div_u64,(.L_x_477 - $__internal_1_$__cuda_sm20_div_u64)
$__internal_1_$__cuda_sm20_div_u64:
        /* <DEDUP_REMOVED lines=37> */
[----:B------:R-:W-:-:S04]  /*2780*/  IMAD.X R2, RZ, RZ, R3, P0 ;  /* 0x000000ffff027224 */ /* 0x000fc800000e0603 */
[----:B------:R-:W-:Y:S02]  /*2790*/  IMAD.X R11, RZ, RZ, R2, P1 ;  /* 0x000000ffff0b7224 */ /* 0x000fe400008e0602 */
[----:B------:R-:W-:-:S04]  /*27a0*/  IMAD.WIDE.U32 R2, R7, UR6, RZ ;  /* 0x0000000607027c25 */ /* 0x000fc8000f8e00ff */
[----:B------:R-:W-:Y:S01]  /*27b0*/  IMAD R3, R11, UR6, R3 ;  /* 0x000000060b037c24 */ /* 0x000fe2000f8e0203 */
[----:B------:R-:W-:Y:S02]  /*27c0*/  IADD3 R10, P0, -R2, R4, RZ ;  /* 0x00000004020a7210 */ /* 0x000fe40007f1e1ff */
[----:B------:R-:W-:-:S03]  /*27d0*/  IADD3 R2, P2, R7, 0x1, RZ ;  /* 0x0000000107027810 */ /* 0x000fc60007f5e0ff */
[----:B------:R-:W-:Y:S01]  /*27e0*/  IMAD.X R13, R6, 0x1, ~R3, P0 ;  /* 0x00000001060d7824 */ /* 0x000fe200000e0e03 */
[C---:B------:R-:W-:Y:S01]  /*27f0*/  ISETP.GE.U32.AND P0, PT, R10.reuse, UR6, PT ;  /* 0x000000060a007c0c */ /* 0x040fe2000bf06070 */
[----:B------:R-:W-:Y:S01]  /*2800*/  IMAD.X R8, RZ, RZ, R11, P2 ;  /* 0x000000ffff087224 */ /* 0x000fe200010e060b */
[----:B------:R-:W-:Y:S02]  /*2810*/  IADD3 R3, P1, R10, -UR6, RZ ;  /* 0x800000060a037c10 */ /* 0x000fe4000ff3e0ff */
[C---:B------:R-:W-:Y:S02]  /*2820*/  ISETP.GE.U32.AND.EX P0, PT, R13.reuse, RZ, PT, P0 ;  /* 0x000000ff0d00720c */ /* 0x040fe40003f06100 */
[----:B------:R-:W-:Y:S02]  /*2830*/  IADD3.X R12, R13, -0x1, RZ, P1, !PT ;  /* 0xffffffff0d0c7810 */ /* 0x000fe40000ffe4ff */
[----:B------:R-:W-:Y:S02]  /*2840*/  SEL R7, R2, R7, P0 ;  /* 0x0000000702077207 */ /* 0x000fe40000000000 */
[----:B------:R-:W-:-:S02]  /*2850*/  SEL R3, R3, R10, P0 ;  /* 0x0000000a03037207 */ /* 0x000fc40000000000 */
[----:B------:R-:W-:Y:S02]  /*2860*/  SEL R2, R8, R11, P0 ;  /* 0x0000000b08027207 */ /* 0x000fe40000000000 */
[----:B------:R-:W-:Y:S02]  /*2870*/  IADD3 R10, P2, R7, 0x1, RZ ;  /* 0x00000001070a7810 */ /* 0x000fe40007f5e0ff */
[----:B------:R-:W-:Y:S02]  /*2880*/  SEL R12, R12, R13, P0 ;  /* 0x0000000d0c0c7207 */ /* 0x000fe40000000000 */
[----:B------:R-:W-:Y:S01]  /*2890*/  ISETP.GE.U32.AND P0, PT, R3, UR6, PT ;  /* 0x0000000603007c0c */ /* 0x000fe2000bf06070 */
[----:B------:R-:W-:Y:S01]  /*28a0*/  IMAD.X R11, RZ, RZ, R2, P2 ;  /* 0x000000ffff0b7224 */ /* 0x000fe200010e0602 */
[----:B------:R-:W-:Y:S01]  /*28b0*/  ISETP.NE.U32.AND P1, PT, RZ, UR6, PT ;  /* 0x00000006ff007c0c */ /* 0x000fe2000bf25070 */
[----:B------:R-:W-:Y:S01]  /*28c0*/  IMAD.MOV.U32 R3, RZ, RZ, 0x0 ;  /* 0x00000000ff037424 */ /* 0x000fe200078e00ff */
[----:B------:R-:W-:-:S02]  /*28d0*/  ISETP.GE.U32.AND.EX P0, PT, R12, RZ, PT, P0 ;  /* 0x000000ff0c00720c */ /* 0x000fc40003f06100 */
[----:B------:R-:W-:Y:S02]  /*28e0*/  ISETP.NE.AND.EX P1, PT, RZ, RZ, PT, P1 ;  /* 0x000000ffff00720c */ /* 0x000fe40003f25310 */
[----:B------:R-:W-:Y:S01]  /*28f0*/  SEL R11, R11, R2, P0 ;  /* 0x000000020b0b7207 */ /* 0x000fe20000000000 */
[----:B------:R-:W-:Y:S01]  /*2900*/  IMAD.MOV.U32 R2, RZ, RZ, R0 ;  /* 0x000000ffff027224 */ /* 0x000fe200078e0000 */
[----:B------:R-:W-:Y:S02]  /*2910*/  SEL R10, R10, R7, P0 ;  /* 0x000000070a0a7207 */ /* 0x000fe40000000000 */
[----:B------:R-:W-:Y:S02]  /*2920*/  SEL R11, R11, 0xffffffff, P1 ;  /* 0xffffffff0b0b7807 */ /* 0x000fe40000800000 */
[----:B------:R-:W-:Y:S01]  /*2930*/  SEL R10, R10, 0xffffffff, P1 ;  /* 0xffffffff0a0a7807 */ /* 0x000fe20000800000 */
[----:B------:R-:W-:Y:S06]  /*2940*/  RET.REL.NODEC R2 `(_Z21moe_wna16_gemm_kernelI13__nv_bfloat16Li8ELi4EEvPKT_PS1_PKjS3_S6_PKfPKiSA_SA_tttjjjtttbb) ;  /* 0xffffd6b002007950 */ /* 0x000fec0003c3ffff */
.L_x_57:
        /* <DEDUP_REMOVED lines=11> */
.L_x_477:


//--------------------- .text._Z21moe_wna16_gemm_kernelI13__nv_bfloat16Li8ELi2EEvPKT_PS1_PKjS3_S6_PKfPKiSA_SA_tttjjjtttbb --------------------------
	.section	.text._Z21moe_wna16_gemm_kernelI13__nv_bfloat16Li8ELi2EEvPKT_PS1_PKjS3_S6_PKfPKiSA_SA_tttjjjtttbb,"ax",@progbits
	.sectioninfo	@"SHI_REGISTERS=32"
	.align	128
        .global         _Z21moe_wna16_gemm_kernelI13__nv_bfloat16Li8ELi2EEvPKT_PS1_PKjS3_S6_PKfPKiSA_SA_tttjjjtttbb
        .type           _Z21moe_wna16_gemm_kernelI13__nv_bfloat16Li8ELi2EEvPKT_PS1_PKjS3_S6_PKfPKiSA_SA_tttjjjtttbb,@function
        .size           _Z21moe_wna16_gemm_kernelI13__nv_bfloat16Li8ELi2EEvPKT_PS1_PKjS3_S6_PKfPKiSA_SA_tttjjjtttbb,(.L_x_478 - _Z21moe_wna16_gemm_kernelI13__nv_bfloat16Li8ELi2EEvPKT_PS1_PKjS3_S6_PKfPKiSA_SA_tttjjjtttbb)
        .other          _Z21moe_wna16_gemm_kernelI13__nv_bfloat16Li8ELi2EEvPKT_PS1_PKjS3_S6_PKfPKiSA_SA_tttjjjtttbb,@"STO_CUDA_ENTRY STV_DEFAULT"
_Z21moe_wna16_gemm_kernelI13__nv_bfloat16Li8ELi2EEvPKT_PS1_PKjS3_S6_PKfPKiSA_SA_tttjjjtttbb:
.text._Z21moe_wna16_gemm_kernelI13__nv_bfloat16Li8ELi2EEvPKT_PS1_PKjS3_S6_PKfPKiSA_SA_tttjjjtttbb:
        /* <DEDUP_REMOVED lines=18> */
[----:B------:R0:W2:Y:S01]  /*0120*/  LDG.E.CONSTANT R2, [R8.64] ;  /* 0x0000000a08027981 */ /* 0x0000a2000c1e9900 */
        /* <DEDUP_REMOVED lines=34> */
[----:B------:R-:W-:Y:S01]  /*0350*/  IMAD.MOV.U32 R10, RZ, RZ, R16 ;  /* 0x000000ffff0a7224 */ /* 0x000fe200078e0010 */
[C---:B------:R-:W-:Y:S01]  /*0360*/  LOP3.LUT R8, R4.reuse, 0xfffffffc, RZ, 0xc0, !PT ;  /* 0xfffffffc04087812 */ /* 0x040fe200078ec0ff */
[----:B------:R-:W-:Y:S01]  /*0370*/  IMAD.HI.U32 R7, R11, R12, RZ ;  /* 0x0000000c0b077227 */ /* 0x000fe200078e00ff */
[----:B------:R-:W-:-:S03]  /*0380*/  LOP3.LUT R11, R4, 0x2, RZ, 0xc0, !PT ;  /* 0x00000002040b7812 */ /* 0x000fc600078ec0ff */
[----:B------:R-:W-:Y:S01]  /*0390*/  IMAD R10, R7, R10, R12 ;  /* 0x0000000a070a7224 */ /* 0x000fe200078e020c */
[----:B------:R-:W-:-:S04]  /*03a0*/  LEA.HI R11, R11, R8, RZ, 0x1f ;  /* 0x000000080b0b7211 */ /* 0x000fc800078ff8ff */
[----:B------:R-:W-:-:S13]  /*03b0*/  ISETP.GT.U32.AND P1, PT, R13, R10, PT ;  /* 0x0000000a0d00720c */ /* 0x000fda0003f24070 */
[----:B------:R-:W-:Y:S01]  /*03c0*/  @!P1 IMAD.IADD R10, R10, 0x1, -R13 ;  /* 0x000000010a0a9824 */ /* 0x000fe200078e0a0d */
[----:B------:R-:W-:Y:S02]  /*03d0*/  @!P1 IADD3 R7, R7, 0x1, RZ ;  /* 0x0000000107079810 */ /* 0x000fe40007ffe0ff */
[----:B------:R-:W-:Y:S02]  /*03e0*/  ISETP.NE.AND P1, PT, R3, RZ, PT ;  /* 0x000000ff0300720c */ /* 0x000fe40003f25270 */
[----:B------:R-:W-:Y:S01]  /*03f0*/  ISETP.GE.U32.AND P0, PT, R10, R13, PT ;  /* 0x0000000d0a00720c */ /* 0x000fe20003f06070 */
[----:B------:R-:W-:-:S05]  /*0400*/  IMAD.SHL.U32 R10, R4, 0x2, RZ ;  /* 0x00000002040a7824 */ /* 0x000fca00078e00ff */
[----:B------:R-:W-:-:S04]  /*0410*/  LOP3.LUT R8, R10, 0x2, RZ, 0xc0, !PT ;  /* 0x000000020a087812 */ /* 0x000fc800078ec0ff */
[----:B------:R-:W-:-:S03]  /*0420*/  IADD3 R8, R14, R11, R8 ;  /* 0x0000000b0e087210 */ /* 0x000fc60007ffe008 */
[----:B------:R-:W-:-:S05]  /*0430*/  @P0 IADD3 R7, R7, 0x1, RZ ;  /* 0x0000000107070810 */ /* 0x000fca0007ffe0ff */
[----:B------:R-:W-:Y:S01]  /*0440*/  @!P2 IMAD.MOV R7, RZ, RZ, -R7 ;  /* 0x000000ffff07a224 */ /* 0x000fe200078e0a07 */
[----:B------:R-:W-:Y:S02]  /*0450*/  @!P1 LOP3.LUT R7, RZ, R3, RZ, 0x33, !PT ;  /* 0x00000003ff079212 */ /* 0x000fe400078e33ff */
.L_x_63:
[----:B------:R-:W-:Y:S02]  /*0460*/  UIADD3 UR5, UR12, UR4, URZ ;  /* 0x000000040c057290 */ /* 0x000fe4000fffe03f */
[----:B------:R-:W-:Y:S02]  /*0470*/  UMOV UR9, 0x4 ;  /* 0x0000000400097882 */ /* 0x000fe40000000000 */
[----:B------:R-:W-:Y:S02]  /*0480*/  ULDC.64 UR6, c[0x0][0x190] ;  /* 0x0000640000067ab9 */ /* 0x000fe40000000a00 */
[----:B------:R-:W-:-:S06]  /*0490*/  UIMAD.WIDE UR6, UR5, UR9, UR6 ;  /* 0x00000009050672a5 */ /* 0x000fcc000f8e0206 */
[----:B------:R-:W-:Y:S02]  /*04a0*/  IMAD.U32 R12, RZ, RZ, UR6 ;  /* 0x00000006ff0c7e24 */ /* 0x000fe4000f8e00ff */
[----:B0-----:R-:W-:-:S05]  /*04b0*/  IMAD.U32 R13, RZ, RZ, UR7 ;  /* 0x00000007ff0d7e24 */ /* 0x001fca000f8e00ff */
[----:B------:R0:W2:Y:S01]  /*04c0*/  LDG.E.CONSTANT R12, [R12.64] ;  /* 0x0000000a0c0c7981 */ /* 0x0000a2000c1e9900 */
        /* <DEDUP_REMOVED lines=34> */
.L_x_62:
        /* <DEDUP_REMOVED lines=16> */
.L_x_61:
[----:B------:R-:W-:Y:S05]  /*07f0*/  BSYNC B0 ;  /* 0x0000000000007941 */ /* 0x000fea0003800000 */
.L_x_60:
[----:B------:R-:W-:-:S06]  /*0800*/  UISETP.GE.U32.AND UP0, UPT, UR4, UR8, UPT ;  /* 0x000000080400728c */ /* 0x000fcc000bf06070 */
[----:B------:R-:W-:-:S13]  /*0810*/  PLOP3.LUT P0, PT, PT, PT, UP0, 0x80, 0x0 ;  /* 0x000000000000781c */ /* 0x000fda0003f0f008 */
[----:B------:R-:W-:Y:S05]  /*0820*/  @!P0 BRA `(.L_x_63) ;  /* 0xfffffc3000008947 */ /* 0x000fea000383ffff */
[----:B------:R-:W-:Y:S05]  /*0830*/  BRA `(.L_x_58) ;  /* 0x0000027000007947 */ /* 0x000fea0003800000 */
.L_x_59:
        /* <DEDUP_REMOVED lines=10> */
.L_x_64:
        /* <DEDUP_REMOVED lines=29> */
.L_x_58:
        /* <DEDUP_REMOVED lines=18> */
[----:B0-----:R-:W-:Y:S05]  /*0bd0*/  CALL.REL.NOINC `($__internal_2_$__cuda_sm20_div_u64) ;  /* 0x0000194000007944 */ /* 0x001fea0003c00000 */
[----:B------:R-:W-:Y:S02]  /*0be0*/  IMAD.MOV.U32 R6, RZ, RZ, R5 ;  /* 0x000000ffff067224 */ /* 0x000fe400078e0005 */
[----:B------:R-:W-:Y:S01]  /*0bf0*/  IMAD.MOV.U32 R7, RZ, RZ, R8 ;  /* 0x000000ffff077224 */ /* 0x000fe200078e0008 */
[----:B------:R-:W-:Y:S05]  /*0c00*/  BRA `(.L_x_66) ;  /* 0x0000013000007947 */ /* 0x000fea0003800000 */
.L_x_65:
        /* <DEDUP_REMOVED lines=10> */
[----:B------:R-:W-:Y:S02]  /*0cb0*/  IMAD.MOV R5, RZ, RZ, -R6 ;  /* 0x000000ffff057224 */ /* 0x000fe400078e0a06 */
[----:B------:R-:W-:Y:S02]  /*0cc0*/  IMAD.MOV.U32 R7, RZ, RZ, RZ ;  /* 0x000000ffff077224 */ /* 0x000fe400078e00ff */
[----:B------:R-:W-:-:S05]  /*0cd0*/  IMAD R5, R5, UR6, R2 ;  /* 0x0000000605057c24 */ /* 0x000fca000f8e0202 */
[----:B------:R-:W-:-:S13]  /*0ce0*/  ISETP.GE.U32.AND P0, PT, R5, UR6, PT ;  /* 0x0000000605007c0c */ /* 0x000fda000bf06070 */
[----:B------:R-:W-:Y:S02]  /*0cf0*/  @P0 IADD3 R5, R5, -UR6, RZ ;  /* 0x8000000605050c10 */ /* 0x000fe4000fffe0ff */
[----:B------:R-:W-:Y:S02]  /*0d00*/  @P0 IADD3 R6, R6, 0x1, RZ ;  /* 0x0000000106060810 */ /* 0x000fe40007ffe0ff */
[----:B------:R-:W-:-:S13]  /*0d10*/  ISETP.GE.U32.AND P1, PT, R5, UR6, PT ;  /* 0x0000000605007c0c */ /* 0x000fda000bf26070 */
[----:B------:R-:W-:Y:S02]  /*0d20*/  @P1 IADD3 R6, R6, 0x1, RZ ;  /* 0x0000000106061810 */ /* 0x000fe40007ffe0ff */
[----:B------:R-:W-:Y:S02]  /*0d30*/  @!P2 LOP3.LUT R6, RZ, UR6, RZ, 0x33, !PT ;  /* 0x00000006ff06ac12 */ /* 0x000fe4000f8e33ff */
.L_x_66:
[----:B------:R-:W1:Y:S01]  /*0d40*/  LDC.U16 R5, c[0x0][0x1aa] ;  /* 0x00006a80ff057b82 */ /* 0x000e620000000400 */
[----:B0-----:R-:W-:Y:S01]  /*0d50*/  IMAD.MOV.U32 R10, RZ, RZ, RZ ;  /* 0x000000ffff0a7224 */ /* 0x001fe200078e00ff */
[----:B-1----:R-:W0:Y:S01]  /*0d60*/  I2F.U32.RP R8, R5 ;  /* 0x0000000500087306 */ /* 0x002e220000209000 */
[----:B------:R-:W-:-:S07]  /*0d70*/  ISETP.NE.U32.AND P1, PT, R5, RZ, PT ;  /* 0x000000ff0500720c */ /* 0x000fce0003f25070 */
[----:B0-----:R-:W0:Y:S02]  /*0d80*/  MUFU.RCP R8, R8 ;  /* 0x0000000800087308 */ /* 0x001e240000001000 */
[----:B0-----:R-:W-:Y:S02]  /*0d90*/  IADD3 R11, R8, 0xffffffe, RZ ;  /* 0x0ffffffe080b7810 */ /* 0x001fe40007ffe0ff */
[----:B------:R-:W-:-:S04]  /*0da0*/  LOP3.LUT R8, RZ, R5, RZ, 0x33, !PT ;  /* 0x00000005ff087212 */ /* 0x000fc800078e33ff */
[----:B------:R-:W0:Y:S02]  /*0db0*/  F2I.FTZ.U32.TRUNC.NTZ R11, R11 ;  /* 0x0000000b000b7305 */ /* 0x000e24000021f000 */
[----:B0-----:R-:W-:-:S04]  /*0dc0*/  IMAD.MOV R0, RZ, RZ, -R11 ;  /* 0x000000ffff007224 */ /* 0x001fc800078e0a0b */
        /* <DEDUP_REMOVED lines=10> */
[----:B------:R-:W-:-:S13]  /*0e70*/  ISETP.GE.U32.AND P2, PT, R0, R5, PT ;  /* 0x000000050000720c */ /* 0x000fda0003f46070 */
[----:B------:R-:W-:-:S04]  /*0e80*/  @P2 IADD3 R13, R13, 0x1, RZ ;  /* 0x000000010d0d2810 */ /* 0x000fc80007ffe0ff */
[----:B------:R-:W-:Y:S02]  /*0e90*/  SEL R0, R8, R13, !P1 ;  /* 0x0000000d08007207 */ /* 0x000fe40004800000 */
[----:B------:R-:W-:Y:S02]  /*0ea0*/  LEA.HI.X R13, R6, c[0x0][0x17c], R7, 0x1, P0 ;  /* 0x00005f00060d7a11 */ /* 0x000fe400000f0c07 */
[----:B------:R-:W-:-:S05]  /*0eb0*/  SHF.R.U32.HI R11, RZ, 0x1, R0 ;  /* 0x00000001ff0b7819 */ /* 0x000fca0000011600 */
[----:B------:R-:W-:-:S05]  /*0ec0*/  IMAD.WIDE.U32 R12, R11, 0x4, R12 ;  /* 0x000000040b0c7825 */ /* 0x000fca00078e000c */
[----:B------:R-:W2:Y:S01]  /*0ed0*/  LDG.E.CONSTANT R0, [R12.64] ;  /* 0x0000000a0c007981 */ /* 0x000ea2000c1e9900 */
[----:B------:R-:W-:Y:S02]  /*0ee0*/  ULDC.S8 UR5, c[0x0][0x1c2] ;  /* 0x0000708000057ab9 */ /* 0x000fe40000000200 */
[----:B------:R-:W-:Y:S01]  /*0ef0*/  ISETP.NE.AND P0, PT, RZ, UR5, PT ;  /* 0x00000005ff007c0c */ /* 0x000fe2000bf05270 */
[----:B--2---:R0:W-:-:S12]  /*0f00*/  STL [R1+0x110], R0 ;  /* 0x0001100001007387 */ /* 0x0041d80000100800 */
[----:B------:R-:W-:Y:S05]  /*0f10*/  @!P0 BRA `(.L_x_67) ;  /* 0x000002c000008947 */ /* 0x000fea0003800000 */
[-C--:B0-----:R-:W-:Y:S02]  /*0f20*/  IABS R0, R5.reuse ;  /* 0x0000000500007213 */ /* 0x081fe40000000000 */
[----:B------:R-:W-:Y:S02]  /*0f30*/  IABS R16, R14 ;  /* 0x0000000e00107213 */ /* 0x000fe40000000000 */
[----:B------:R-:W0:Y:S01]  /*0f40*/  I2F.RP R11, R0 ;  /* 0x00000000000b7306 */ /* 0x000e220000209400 */
[----:B------:R-:W-:Y:S02]  /*0f50*/  IABS R18, R5 ;  /* 0x0000000500127213 */ /* 0x000fe40000000000 */
[----:B------:R-:W-:-:S05]  /*0f60*/  LOP3.LUT R6, R6, 0xfffffffc, RZ, 0xc0, !PT ;  /* 0xfffffffc06067812 */ /* 0x000fca00078ec0ff */
[----:B0-----:R-:W0:Y:S02]  /*0f70*/  MUFU.RCP R11, R11 ;  /* 0x0000000b000b7308 */ /* 0x001e240000001000 */
[----:B0-----:R-:W-:Y:S01]  /*0f80*/  IADD3 R12, R11, 0xffffffe, RZ ;  /* 0x0ffffffe0b0c7810 */ /* 0x001fe20007ffe0ff */
[----:B------:R-:W-:-:S05]  /*0f90*/  IMAD.HI.U32 R11, R10, c[0x0][0x1b8], RZ ;  /* 0x00006e000a0b7a27 */ /* 0x000fca00078e00ff */
[----:B------:R0:W1:Y:S01]  /*0fa0*/  F2I.FTZ.U32.TRUNC.NTZ R13, R12 ;  /* 0x0000000c000d7305 */ /* 0x000062000021f000 */
[----:B------:R-:W-:-:S04]  /*0fb0*/  IMAD.MOV R10, RZ, RZ, -R11 ;  /* 0x000000ffff0a7224 */ /* 0x000fc800078e0a0b */
[----:B------:R-:W-:Y:S02]  /*0fc0*/  IMAD R10, R5, R10, c[0x0][0x1b8] ;  /* 0x00006e00050a7624 */ /* 0x000fe400078e020a */
[----:B0-----:R-:W-:-:S03]  /*0fd0*/  IMAD.MOV.U32 R12, RZ, RZ, RZ ;  /* 0x000000ffff0c7224 */ /* 0x001fc600078e00ff */
[----:B------:R-:W-:Y:S01]  /*0fe0*/  ISETP.GE.U32.AND P4, PT, R10, R5, PT ;  /* 0x000000050a00720c */ /* 0x000fe20003f86070 */
[----:B-1----:R-:W-:-:S04]  /*0ff0*/  IMAD.MOV R17, RZ, RZ, -R13 ;  /* 0x000000ffff117224 */ /* 0x002fc800078e0a0d */
[----:B------:R-:W-:-:S08]  /*1000*/  IMAD R17, R17, R0, RZ ;  /* 0x0000000011117224 */ /* 0x000fd000078e02ff */
[----:B------:R-:W-:Y:S01]  /*1010*/  @P4 IMAD.IADD R10, R10, 0x1, -R5 ;  /* 0x000000010a0a4824 */ /* 0x000fe200078e0a05 */
[----:B------:R-:W-:Y:S01]  /*1020*/  @P4 IADD3 R11, R11, 0x1, RZ ;  /* 0x000000010b0b4810 */ /* 0x000fe20007ffe0ff */
[----:B------:R-:W-:-:S04]  /*1030*/  IMAD.HI.U32 R13, R13, R17, R12 ;  /* 0x000000110d0d7227 */ /* 0x000fc800078e000c */
[----:B------:R-:W-:Y:S02]  /*1040*/  IMAD.MOV R17, RZ, RZ, -R18 ;  /* 0x000000ffff117224 */ /* 0x000fe400078e0a12 */
[----:B------:R-:W-:-:S04]  /*1050*/  IMAD.HI.U32 R13, R13, R16, RZ ;  /* 0x000000100d0d7227 */ /* 0x000fc800078e00ff */
[----:B------:R-:W-:-:S05]  /*1060*/  IMAD R17, R13, R17, R16 ;  /* 0x000000110d117224 */ /* 0x000fca00078e0210 */
[----:B------:R-:W-:-:S13]  /*1070*/  ISETP.GT.U32.AND P2, PT, R0, R17, PT ;  /* 0x000000110000720c */ /* 0x000fda0003f44070 */
[----:B------:R-:W-:Y:S01]  /*1080*/  @!P2 IMAD.IADD R17, R17, 0x1, -R0 ;  /* 0x000000011111a824 */ /* 0x000fe200078e0a00 */
[----:B------:R-:W-:Y:S02]  /*1090*/  @!P2 IADD3 R13, R13, 0x1, RZ ;  /* 0x000000010d0da810 */ /* 0x000fe40007ffe0ff */
[-C--:B------:R-:W-:Y:S02]  /*10a0*/  ISETP.GE.U32.AND P2, PT, R10, R5.reuse, PT ;  /* 0x000000050a00720c */ /* 0x080fe40003f46070 */
[----:B------:R-:W-:Y:S02]  /*10b0*/  ISETP.GE.U32.AND P5, PT, R17, R0, PT ;  /* 0x000000001100720c */ /* 0x000fe40003fa6070 */
[----:B------:R-:W-:-:S04]  /*10c0*/  LOP3.LUT R0, R14, R5, RZ, 0x3c, !PT ;  /* 0x000000050e007212 */ /* 0x000fc800078e3cff */
[----:B------:R-:W-:-:S05]  /*10d0*/  ISETP.GE.AND P3, PT, R0, RZ, PT ;  /* 0x000000ff0000720c */ /* 0x000fca0003f66270 */
[----:B------:R-:W-:Y:S02]  /*10e0*/  @P2 IADD3 R11, R11, 0x1, RZ ;  /* 0x000000010b0b2810 */ /* 0x000fe40007ffe0ff */
[----:B------:R-:W-:Y:S02]  /*10f0*/  @P5 IADD3 R13, R13, 0x1, RZ ;  /* 0x000000010d0d5810 */ /* 0x000fe40007ffe0ff */
[----:B------:R-:W-:-:S04]  /*1100*/  ISETP.NE.AND P5, PT, R5, RZ, PT ;  /* 0x000000ff0500720c */ /* 0x000fc80003fa5270 */
[----:B------:R-:W-:-:S05]  /*1110*/  @!P3 IMAD.MOV R13, RZ, RZ, -R13 ;  /* 0x000000ffff0db224 */ /* 0x000fca00078e0a0d */
[C---:B------:R-:W-:Y:S02]  /*1120*/  SEL R13, R8.reuse, R13, !P5 ;  /* 0x0000000d080d7207 */ /* 0x040fe40006800000 */
[----:B------:R-:W-:Y:S02]  /*1130*/  SEL R8, R8, R11, !P1 ;  /* 0x0000000b08087207 */ /* 0x000fe40004800000 */
[----:B------:R-:W-:Y:S02]  /*1140*/  LEA.HI R13, R13, R13, RZ, 0x1 ;  /* 0x0000000d0d0d7211 */ /* 0x000fe400078f08ff */
[----:B------:R-:W-:Y:S02]  /*1150*/  IADD3 R6, P1, R6, c[0x0][0x180], RZ ;  /* 0x0000600006067a10 */ /* 0x000fe40007f3e0ff */
[----:B------:R-:W-:Y:S02]  /*1160*/  SHF.R.U32.HI R8, RZ, 0x1, R8 ;  /* 0x00000001ff087819 */ /* 0x000fe40000011608 */
[----:B------:R-:W-:-:S02]  /*1170*/  SHF.R.S32.HI R13, RZ, 0x1, R13 ;  /* 0x00000001ff0d7819 */ /* 0x000fc4000001140d */
[----:B------:R-:W-:-:S03]  /*1180*/  IADD3.X R7, R7, c[0x0][0x184], RZ, P1, !PT ;  /* 0x0000610007077a10 */ /* 0x000fc60000ffe4ff */
[----:B------:R-:W-:-:S04]  /*1190*/  IMAD R13, R9, R8, R13 ;  /* 0x00000008090d7224 */ /* 0x000fc800078e020d */
[----:B------:R-:W-:-:S05]  /*11a0*/  IMAD.WIDE R6, R13, 0x2, R6 ;  /* 0x000000020d067825 */ /* 0x000fca00078e0206 */
[----:B------:R-:W2:Y:S04]  /*11b0*/  LDG.E.U16.CONSTANT R0, [R6.64] ;  /* 0x0000000a06007981 */ /* 0x000ea8000c1e9500 */
[----:B--2---:R0:W-:Y:S01]  /*11c0*/  STL.U16 [R1+0x114], R0 ;  /* 0x0001140001007387 */ /* 0x0041e20000100400 */
[----:B------:R-:W-:Y:S05]  /*11d0*/  BRA `(.L_x_68) ;  /* 0x0000007000007947 */ /* 0x000fea0003800000 */
.L_x_67:
[----:B0-----:R-:W-:Y:S08]  /*11e0*/  I2F.RP R0, 0x80 ;  /* 0x0000008000007906 */ /* 0x001ff00000209400 */
[----:B------:R-:W0:Y:S08]  /*11f0*/  I2F.RM R7, 0x80 ;  /* 0x0000008000077906 */ /* 0x000e300000205400 */
[----:B------:R-:W1:Y:S01]  /*1200*/  I2F.RZ R6, 0x80 ;  /* 0x0000008000067906 */ /* 0x000e62000020d400 */
[----:B0-----:R-:W-:-:S13]  /*1210*/  FSETP.NEU.FTZ.AND P1, PT, R0, R7, PT ;  /* 0x000000070000720b */ /* 0x001fda0003f3d000 */
[----:B-1----:R-:W-:-:S04]  /*1220*/  @P1 LOP3.LUT R6, R6, 0x1, RZ, 0xfc, !PT ;  /* 0x0000000106061812 */ /* 0x002fc800078efcff */
[----:B------:R-:W-:-:S04]  /*1230*/  F2FP.BF16.PACK_AB R19, RZ, R6 ;  /* 0x00000006ff13723e */ /* 0x000fc800000010ff */
[----:B------:R-:W-:Y:S02]  /*1240*/  PRMT R19, R19, 0x5410, R19 ;  /* 0x0000541013137816 */ /* 0x000fe40000000013 */
.L_x_68:
        /* <DEDUP_REMOVED lines=16> */
.L_x_74:
        /* <DEDUP_REMOVED lines=59> */
.L_x_70:
        /* <DEDUP_REMOVED lines=11> */
.L_x_73:
        /* <DEDUP_REMOVED lines=61> */
.L_x_72:
        /* <DEDUP_REMOVED lines=51> */
.L_x_71:
[----:B------:R-:W-:-:S04]  /*1eb0*/  IADD3 R17, R17, 0x1, RZ ;  /* 0x0000000111117810 */ /* 0x000fc80007ffe0ff */
[----:B------:R-:W-:-:S13]  /*1ec0*/  ISETP.GE.U32.AND P1, PT, R17, UR8, PT ;  /* 0x0000000811007c0c */ /* 0x000fda000bf26070 */
[----:B------:R-:W-:Y:S05]  /*1ed0*/  @!P1 BRA `(.L_x_74) ;  /* 0xfffff47000009947 */ /* 0x000fea000383ffff */
.L_x_69:
[----:B------:R-:W-:-:S13]  /*1ee0*/  ISETP.NE.AND P0, PT, RZ, UR4, PT ;  /* 0x00000004ff007c0c */ /* 0x000fda000bf05270 */
[----:B------:R-:W-:Y:S05]  /*1ef0*/  @!P0 EXIT ;  /* 0x000000000000894d */ /* 0x000fea0003800000 */
[----:B------:R-:W-:Y:S02]  /*1f00*/  ULDC.S8 UR5, c[0x0][0x1c3] ;  /* 0x000070c000057ab9 */ /* 0x000fe40000000200 */
[----:B------:R-:W-:-:S13]  /*1f10*/  ISETP.NE.AND P0, PT, RZ, UR5, PT ;  /* 0x00000005ff007c0c */ /* 0x000fda000bf05270 */
[----:B------:R-:W-:Y:S05]  /*1f20*/  @!P0 BRA `(.L_x_75) ;  /* 0x0000032000008947 */ /* 0x000fea0003800000 */
[----:B0-----:R-:W-:-:S05]  /*1f30*/  IMAD.MOV.U32 R0, RZ, RZ, RZ ;  /* 0x000000ffff007224 */ /* 0x001fca00078e00ff */
.L_x_80:
        /* <DEDUP_REMOVED lines=18> */
.L_x_79:
        /* <DEDUP_REMOVED lines=13> */
.L_x_78:
        /* <DEDUP_REMOVED lines=9> */
.L_x_77:
[----:B------:R-:W-:Y:S02]  /*21c0*/  SHF.R.U32.HI R6, RZ, R15, R13 ;  /* 0x0000000fff067219 */ /* 0x000fe4000001160d */
[----:B0-----:R-:W-:Y:S02]  /*21d0*/  PRMT R5, R12, 0x9910, RZ ;  /* 0x000099100c057816 */ /* 0x001fe400000000ff */
[C---:B------:R-:W-:Y:S02]  /*21e0*/  PRMT R4, R6.reuse, 0x9910, RZ ;  /* 0x0000991006047816 */ /* 0x040fe400000000ff */
[----:B------:R-:W-:Y:S02]  /*21f0*/  PRMT R12, R6, 0x7610, R12 ;  /* 0x00007610060c7816 */ /* 0x000fe4000000000c */
[----:B------:R-:W-:-:S13]  /*2200*/  ISETP.NE.AND P0, PT, R5, R4, PT ;  /* 0x000000040500720c */ /* 0x000fda0003f05270 */
[----:B------:R-:W-:Y:S05]  /*2210*/  @P0 BRA `(.L_x_79) ;  /* 0xfffffe4000000947 */ /* 0x000fea000383ffff */
[----:B------:R-:W-:Y:S05]  /*2220*/  BSYNC B0 ;  /* 0x0000000000007941 */ /* 0x000fea0003800000 */
.L_x_76:
[----:B------:R-:W-:Y:S05]  /*2230*/  @!P1 BRA `(.L_x_80) ;  /* 0xfffffd0000009947 */ /* 0x000fea000383ffff */
[----:B------:R-:W-:Y:S05]  /*2240*/  EXIT ;  /* 0x000000000000794d */ /* 0x000fea0003800000 */
.L_x_75:
[----:B0-----:R-:W-:-:S05]  /*2250*/  IMAD.MOV.U32 R0, RZ, RZ, RZ ;  /* 0x000000ffff007224 */ /* 0x001fca00078e00ff */
.L_x_85:
        /* <DEDUP_REMOVED lines=14> */
.L_x_84:
        /* <DEDUP_REMOVED lines=13> */
.L_x_83:
        /* <DEDUP_REMOVED lines=8> */
.L_x_82:
[----:B------:R-:W-:Y:S02]  /*2490*/  SHF.R.U32.HI R6, RZ, R14, R8 ;  /* 0x0000000eff067219 */ /* 0x000fe40000011608 */
[----:B-1----:R-:W-:Y:S02]  /*24a0*/  PRMT R5, R7, 0x9910, RZ ;  /* 0x0000991007057816 */ /* 0x002fe400000000ff */
[C---:B------:R-:W-:Y:S02]  /*24b0*/  PRMT R4, R6.reuse, 0x9910, RZ ;  /* 0x0000991006047816 */ /* 0x040fe400000000ff */
[----:B------:R-:W-:Y:S02]  /*24c0*/  PRMT R7, R6, 0x7610, R7 ;  /* 0x0000761006077816 */ /* 0x000fe40000000007 */
[----:B------:R-:W-:-:S13]  /*24d0*/  ISETP.NE.AND P0, PT, R5, R4, PT ;  /* 0x000000040500720c */ /* 0x000fda0003f05270 */
[----:B------:R-:W-:Y:S05]  /*24e0*/  @P0 BRA `(.L_x_84) ;  /* 0xfffffe5000000947 */ /* 0x000fea000383ffff */
[----:B------:R-:W-:Y:S05]  /*24f0*/  BSYNC B0 ;  /* 0x0000000000007941 */ /* 0x000fea0003800000 */
.L_x_81:
[----:B------:R-:W-:Y:S05]  /*2500*/  @!P1 BRA `(.L_x_85) ;  /* 0xfffffd5000009947 */ /* 0x000fea000383ffff */
[----:B------:R-:W-:Y:S05]  /*2510*/  EXIT ;  /* 0x000000000000794d */ /* 0x000fea0003800000 */
        .weak           $__internal_2_$__cuda_sm20_div_u64
        .type           $__internal_2_$__cuda_sm20_div_u64,@function
        .size           $__internal_2_$__cuda_sm20_div_u64,(.L_x_478 - $__internal_2_$__cuda_sm20_div_u64)
$__internal_2_$__cuda_sm20_div_u64:
        /* <DEDUP_REMOVED lines=37> */
[----:B------:R-:W-:Y:S02]  /*2770*/  IMAD.X R5, RZ, RZ, R5, P0 ;  /* 0x000000ffff057224 */ /* 0x000fe400000e0605 */
[----:B------:R-:W-:-:S04]  /*2780*/  IMAD.WIDE.U32 R6, R8, UR6, RZ ;  /* 0x0000000608067c25 */ /* 0x000fc8000f8e00ff */
[----:B------:R-:W-:Y:S01]  /*2790*/  IMAD.X R5, RZ, RZ, R5, P1 ;  /* 0x000000ffff057224 */ /* 0x000fe200008e0605 */
[----:B------:R-:W-:-:S03]  /*27a0*/  IADD3 R6, P0, -R6, R2, RZ ;  /* 0x0000000206067210 */ /* 0x000fc60007f1e1ff */
[----:B------:R-:W-:Y:S01]  /*27b0*/  IMAD R7, R5, UR6, R7 ;  /* 0x0000000605077c24 */ /* 0x000fe2000f8e0207 */
[----:B------:R-:W-:-:S03]  /*27c0*/  IADD3 R11, P1, R6, -UR6, RZ ;  /* 0x80000006060b7c10 */ /* 0x000fc6000ff3e0ff */
[----:B------:R-:W-:Y:S01]  /*27d0*/  IMAD.X R13, R4, 0x1, ~R7, P0 ;  /* 0x00000001040d7824 */ /* 0x000fe200000e0e07 */
[----:B------:R-:W-:Y:S02]  /*27e0*/  ISETP.GE.U32.AND P0, PT, R6, UR6, PT ;  /* 0x0000000606007c0c */ /* 0x000fe4000bf06070 */
[----:B------:R-:W-:Y:S02]  /*27f0*/  IADD3 R7, P2, R8, 0x1, RZ ;  /* 0x0000000108077810 */ /* 0x000fe40007f5e0ff */
[C---:B------:R-:W-:Y:S02]  /*2800*/  ISETP.GE.U32.AND.EX P0, PT, R13.reuse, RZ, PT, P0 ;  /* 0x000000ff0d00720c */ /* 0x040fe40003f06100 */
[----:B------:R-:W-:Y:S01]  /*2810*/  IADD3.X R12, R13, -0x1, RZ, P1, !PT ;  /* 0xffffffff0d0c7810 */ /* 0x000fe20000ffe4ff */
[----:B------:R-:W-:Y:S01]  /*2820*/  IMAD.X R10, RZ, RZ, R5, P2 ;  /* 0x000000ffff0a7224 */ /* 0x000fe200010e0605 */
[----:B------:R-:W-:Y:S02]  /*2830*/  SEL R11, R11, R6, P0 ;  /* 0x000000060b0b7207 */ /* 0x000fe40000000000 */
[----:B------:R-:W-:-:S02]  /*2840*/  SEL R6, R7, R8, P0 ;  /* 0x0000000807067207 */ /* 0x000fc40000000000 */
[----:B------:R-:W-:Y:S02]  /*2850*/  SEL R8, R12, R13, P0 ;  /* 0x0000000d0c087207 */ /* 0x000fe40000000000 */
[----:B------:R-:W-:Y:S02]  /*2860*/  SEL R7, R10, R5, P0 ;  /* 0x000000050a077207 */ /* 0x000fe40000000000 */
[----:B------:R-:W-:Y:S02]  /*2870*/  ISETP.GE.U32.AND P0, PT, R11, UR6, PT ;  /* 0x000000060b007c0c */ /* 0x000fe4000bf06070 */
[----:B------:R-:W-:Y:S02]  /*2880*/  IADD3 R5, P2, R6, 0x1, RZ ;  /* 0x0000000106057810 */ /* 0x000fe40007f5e0ff */
[----:B------:R-:W-:Y:S02]  /*2890*/  ISETP.GE.U32.AND.EX P0, PT, R8, RZ, PT, P0 ;  /* 0x000000ff0800720c */ /* 0x000fe40003f06100 */
[----:B------:R-:W-:Y:S01]  /*28a0*/  ISETP.NE.U32.AND P1, PT, RZ, UR6, PT ;  /* 0x00000006ff007c0c */ /* 0x000fe2000bf25070 */
[----:B------:R-:W-:Y:S01]  /*28b0*/  IMAD.X R8, RZ, RZ, R7, P2 ;  /* 0x000000ffff087224 */ /* 0x000fe200010e0607 */
[----:B------:R-:W-:Y:S01]  /*28c0*/  SEL R5, R5, R6, P0 ;  /* 0x0000000605057207 */ /* 0x000fe20000000000 */
[----:B------:R-:W-:Y:S01]  /*28d0*/  IMAD.MOV.U32 R6, RZ, RZ, R0 ;  /* 0x000000ffff067224 */ /* 0x000fe200078e0000 */
[----:B------:R-:W-:-:S02]  /*28e0*/  ISETP.NE.AND.EX P1, PT, RZ, RZ, PT, P1 ;  /* 0x000000ffff00720c */ /* 0x000fc40003f25310 */
[----:B------:R-:W-:Y:S01]  /*28f0*/  SEL R8, R8, R7, P0 ;  /* 0x0000000708087207 */ /* 0x000fe20000000000 */
[----:B------:R-:W-:Y:S01]  /*2900*/  IMAD.MOV.U32 R7, RZ, RZ, 0x0 ;  /* 0x00000000ff077424 */ /* 0x000fe200078e00ff */
[----:B------:R-:W-:Y:S02]  /*2910*/  SEL R5, R5, 0xffffffff, P1 ;  /* 0xffffffff05057807 */ /* 0x000fe40000800000 */
[----:B------:R-:W-:Y:S01]  /*2920*/  SEL R8, R8, 0xffffffff, P1 ;  /* 0xffffffff08087807 */ /* 0x000fe20000800000 */
[----:B------:R-:W-:Y:S06]  /*2930*/  RET.REL.NODEC R6 `(_Z21moe_wna16_gemm_kernelI13__nv_bfloat16Li8ELi2EEvPKT_PS1_PKjS3_S6_PKfPKiSA_SA_tttjjjtttbb) ;  /* 0xffffd6c006007950 */ /* 0x000fec0003c3ffff */
.L_x_86:
        /* <DEDUP_REMOVED lines=12> */
.L_x_478:


//--------------------- .text._Z21moe_wna16_gemm_kernelI13__nv_bfloat16Li8ELi1EEvPKT_PS1_PKjS3_S6_PKfPKiSA_SA_tttjjjtttbb --------------------------
	.section	.text._Z21moe_wna16_gemm_kernelI13__nv_bfloat16Li8ELi1EEvPKT_PS1_PKjS3_S6_PKfPKiSA_SA_tttjjjtttbb,"ax",@progbits
	.sectioninfo	@"SHI_REGISTERS=32"
	.align	128
        .global         _Z21moe_wna16_gemm_kernelI13__nv_bfloat16Li8ELi1EEvPKT_PS1_PKjS3_S6_PKfPKiSA_SA_tttjjjtttbb
        .type           _Z21moe_wna16_gemm_kernelI13__nv_bfloat16Li8ELi1EEvPKT_PS1_PKjS3_S6_PKfPKiSA_SA_tttjjjtttbb,@function
        .size           _Z21moe_wna16_gemm_kernelI13__nv_bfloat16Li8ELi1EEvPKT_PS1_PKjS3_S6_PKfPKiSA_SA_tttjjjtttbb,(.L_x_479 - _Z21moe_wna16_gemm_kernelI13__nv_bfloat16Li8ELi1EEvPKT_PS1_PKjS3_S6_PKfPKiSA_SA_tttjjjtttbb)
        .other          _Z21moe_wna16_gemm_kernelI13__nv_bfloat16Li8ELi1EEvPKT_PS1_PKjS3_S6_PKfPKiSA_SA_tttjjjtttbb,@"STO_CUDA_ENTRY STV_DEFAULT"
_Z21moe_wna16_gemm_kernelI13__nv_bfloat16Li8ELi1EEvPKT_PS1_PKjS3_S6_PKfPKiSA_SA_tttjjjtttbb:
.text._Z21moe_wna16_gemm_kernelI13__nv_bfloat16Li8ELi1EEvPKT_PS1_PKjS3_S6_PKfPKiSA_SA_tttjjjtttbb:
        /* <DEDUP_REMOVED lines=70> */
.L_x_92:
        /* <DEDUP_REMOVED lines=8> */
[----:B------:R-:W-:Y:S02]  /*04e0*/  IABS R17, R5 ;  /* 0x0000000500117213 */ /* 0x000fe40000000000 */
[----:B0-----:R-:W0:Y:S08]  /*04f0*/  I2F.RP R9, R14 ;  /* 0x0000000e00097306 */ /* 0x001e300000209400 */
        /* <DEDUP_REMOVED lines=31> */
.L_x_91:
        /* <DEDUP_REMOVED lines=16> */
.L_x_90:
[----:B------:R-:W-:Y:S05]  /*07f0*/  BSYNC B0 ;  /* 0x0000000000007941 */ /* 0x000fea0003800000 */
.L_x_89:
[----:B------:R-:W-:-:S06]  /*0800*/  UISETP.GE.U32.AND UP0, UPT, UR4, UR8, UPT ;  /* 0x000000080400728c */ /* 0x000fcc000bf06070 */
[----:B------:R-:W-:-:S13]  /*0810*/  PLOP3.LUT P0, PT, PT, PT, UP0, 0x80, 0x0 ;  /* 0x000000000000781c */ /* 0x000fda0003f0f008 */
[----:B------:R-:W-:Y:S05]  /*0820*/  @!P0 BRA `(.L_x_92) ;  /* 0xfffffc3000008947 */ /* 0x000fea000383ffff */
[----:B------:R-:W-:Y:S05]  /*0830*/  BRA `(.L_x_87) ;  /* 0x0000027000007947 */ /* 0x000fea0003800000 */
.L_x_88:
        /* <DEDUP_REMOVED lines=10> */
.L_x_93:
        /* <DEDUP_REMOVED lines=29> */
.L_x_87:
[----:B------:R-:W-:-:S13]  /*0ab0*/  ISETP.NE.AND P0, PT, R2, -0x1, PT ;  /* 0xffffffff0200780c */ /* 0x000fda0003f05270 */
[----:B------:R-:W-:Y:S05]  /*0ac0*/  @!P0 EXIT ;  /* 0x000000000000894d */ /* 0x000fea0003800000 */
[----:B------:R-:W-:Y:S01]  /*0ad0*/  BAR.SYNC.DEFER_BLOCKING 0x0 ;  /* 0x0000000000007b1d */ /* 0x000fe20000010000 */
[----:B------:R-:W-:-:S04]  /*0ae0*/  ISETP.GE.U32.AND P0, PT, R21, c[0x0][0x1b4], PT ;  /* 0x00006d0015007a0c */ /* 0x000fc80003f06070 */
[----:B------:R-:W-:-:S13]  /*0af0*/  ISETP.GE.U32.OR P0, PT, R4, R3, P0 ;  /* 0x000000030400720c */ /* 0x000fda0000706470 */
[----:B------:R-:W-:Y:S05]  /*0b00*/  @P0 EXIT ;  /* 0x000000000000094d */ /* 0x000fea0003800000 */
[----:B------:R-:W-:Y:S02]  /*0b10*/  ULDC UR6, c[0x0][0x1b8] ;  /* 0x00006e0000067ab9 */ /* 0x000fe40000000800 */
        /* <DEDUP_REMOVED lines=10> */
[----:B0-----:R-:W-:Y:S05]  /*0bc0*/  CALL.REL.NOINC `($__internal_3_$__cuda_sm20_div_u64) ;  /* 0x0000189000007944 */ /* 0x001fea0003c00000 */
[----:B------:R-:W-:Y:S02]  /*0bd0*/  IMAD.MOV.U32 R4, RZ, RZ, R6 ;  /* 0x000000ffff047224 */ /* 0x000fe400078e0006 */
[----:B------:R-:W-:Y:S01]  /*0be0*/  IMAD.MOV.U32 R5, RZ, RZ, R7 ;  /* 0x000000ffff057224 */ /* 0x000fe200078e0007 */
[----:B------:R-:W-:Y:S05]  /*0bf0*/  BRA `(.L_x_95) ;  /* 0x0000013000007947 */ /* 0x000fea0003800000 */
.L_x_94:
        /* <DEDUP_REMOVED lines=19> */
.L_x_95:
[----:B------:R-:W1:Y:S01]  /*0d30*/  LDC.U16 R7, c[0x0][0x1aa] ;  /* 0x00006a80ff077b82 */ /* 0x000e620000000400 */
[----:B------:R-:W-:Y:S01]  /*0d40*/  IMAD.MOV.U32 R8, RZ, RZ, RZ ;  /* 0x000000ffff087224 */ /* 0x000fe200078e00ff */
[----:B01----:R-:W0:Y:S08]  /*0d50*/  I2F.U32.RP R10, R7 ;  /* 0x00000007000a7306 */ /* 0x003e300000209000 */
[----:B0-----:R-:W0:Y:S02]  /*0d60*/  MUFU.RCP R10, R10 ;  /* 0x0000000a000a7308 */ /* 0x001e240000001000 */
[----:B0-----:R-:W-:-:S06]  /*0d70*/  IADD3 R9, R10, 0xffffffe, RZ ;  /* 0x0ffffffe0a097810 */ /* 0x001fcc0007ffe0ff */
        /* <DEDUP_REMOVED lines=11> */
[----:B------:R-:W-:Y:S02]  /*0e30*/  ISETP.NE.U32.AND P0, PT, R7, RZ, PT ;  /* 0x000000ff0700720c */ /* 0x000fe40003f05070 */
[-C--:B------:R-:W-:Y:S02]  /*0e40*/  ISETP.GE.U32.AND P1, PT, R6, R7.reuse, PT ;  /* 0x000000070600720c */ /* 0x080fe40003f26070 */
[----:B------:R-:W-:-:S11]  /*0e50*/  LOP3.LUT R6, RZ, R7, RZ, 0x33, !PT ;  /* 0x00000007ff067212 */ /* 0x000fd600078e33ff */
[----:B------:R-:W-:-:S04]  /*0e60*/  @P1 IADD3 R11, R11, 0x1, RZ ;  /* 0x000000010b0b1810 */ /* 0x000fc80007ffe0ff */
[----:B------:R-:W-:-:S04]  /*0e70*/  SEL R11, R6, R11, !P0 ;  /* 0x0000000b060b7207 */ /* 0x000fc80004000000 */
[----:B------:R-:W-:-:S04]  /*0e80*/  IADD3 R9, P1, R11, R4, RZ ;  /* 0x000000040b097210 */ /* 0x000fc80007f3e0ff */
[----:B------:R-:W-:Y:S02]  /*0e90*/  LEA.HI.X.SX32 R12, R11, R5, 0x1, P1 ;  /* 0x000000050b0c7211 */ /* 0x000fe400008f0eff */
[----:B------:R-:W-:-:S04]  /*0ea0*/  LEA R10, P1, R9, c[0x0][0x178], 0x1 ;  /* 0x00005e00090a7a11 */ /* 0x000fc800078208ff */
[----:B------:R-:W-:-:S05]  /*0eb0*/  LEA.HI.X R11, R9, c[0x0][0x17c], R12, 0x1, P1 ;  /* 0x00005f00090b7a11 */ /* 0x000fca00008f0c0c */
[----:B------:R0:W5:Y:S01]  /*0ec0*/  LDG.E.U16.CONSTANT R19, [R10.64] ;  /* 0x0000000a0a137981 */ /* 0x000162000c1e9500 */
[----:B------:R-:W-:Y:S02]  /*0ed0*/  ULDC.S8 UR6, c[0x0][0x1c2] ;  /* 0x0000708000067ab9 */ /* 0x000fe40000000200 */
[----:B------:R-:W-:-:S13]  /*0ee0*/  ISETP.NE.AND P1, PT, RZ, UR6, PT ;  /* 0x00000006ff007c0c */ /* 0x000fda000bf25270 */
[----:B------:R-:W-:Y:S05]  /*0ef0*/  @!P1 BRA `(.L_x_96) ;  /* 0x000002a000009947 */ /* 0x000fea0003800000 */
[-C--:B0-----:R-:W-:Y:S02]  /*0f00*/  IABS R9, R7.reuse ;  /* 0x0000000700097213 */ /* 0x081fe40000000000 */
[----:B------:R-:W-:Y:S02]  /*0f10*/  IABS R15, R20 ;  /* 0x00000014000f7213 */ /* 0x000fe40000000000 */
[----:B------:R-:W0:Y:S01]  /*0f20*/  I2F.RP R12, R9 ;  /* 0x00000009000c7306 */ /* 0x000e220000209400 */
[----:B------:R-:W-:-:S07]  /*0f30*/  IABS R16, R7 ;  /* 0x0000000700107213 */ /* 0x000fce0000000000 */
[----:B0-----:R-:W0:Y:S02]  /*0f40*/  MUFU.RCP R12, R12 ;  /* 0x0000000c000c7308 */ /* 0x001e240000001000 */
[----:B0-----:R-:W-:-:S06]  /*0f50*/  IADD3 R10, R12, 0xffffffe, RZ ;  /* 0x0ffffffe0c0a7810 */ /* 0x001fcc0007ffe0ff */
[----:B------:R0:W1:Y:S02]  /*0f60*/  F2I.FTZ.U32.TRUNC.NTZ R11, R10 ;  /* 0x0000000a000b7305 */ /* 0x000064000021f000 */
[----:B0-----:R-:W-:Y:S02]  /*0f70*/  IMAD.MOV.U32 R10, RZ, RZ, RZ ;  /* 0x000000ffff0a7224 */ /* 0x001fe400078e00ff */
[----:B-1----:R-:W-:-:S04]  /*0f80*/  IMAD.MOV R14, RZ, RZ, -R11 ;  /* 0x000000ffff0e7224 */ /* 0x002fc800078e0a0b */
[----:B------:R-:W-:Y:S02]  /*0f90*/  IMAD R13, R14, R9, RZ ;  /* 0x000000090e0d7224 */ /* 0x000fe400078e02ff */
[----:B------:R-:W-:Y:S02]  /*0fa0*/  IMAD.MOV.U32 R14, RZ, RZ, R15 ;  /* 0x000000ffff0e7224 */ /* 0x000fe400078e000f */
[----:B------:R-:W-:-:S04]  /*0fb0*/  IMAD.HI.U32 R11, R11, R13, R10 ;  /* 0x0000000d0b0b7227 */ /* 0x000fc800078e000a */
[----:B------:R-:W-:Y:S02]  /*0fc0*/  IMAD.MOV R13, RZ, RZ, -R16 ;  /* 0x000000ffff0d7224 */ /* 0x000fe400078e0a10 */
[----:B------:R-:W-:-:S04]  /*0fd0*/  IMAD.HI.U32 R10, R11, R14, RZ ;  /* 0x0000000e0b0a7227 */ /* 0x000fc800078e00ff */
[----:B------:R-:W-:-:S04]  /*0fe0*/  IMAD.HI.U32 R11, R8, c[0x0][0x1b8], RZ ;  /* 0x00006e00080b7a27 */ /* 0x000fc800078e00ff */
[----:B------:R-:W-:Y:S02]  /*0ff0*/  IMAD R12, R10, R13, R14 ;  /* 0x0000000d0a0c7224 */ /* 0x000fe400078e020e */
[----:B------:R-:W-:-:S03]  /*1000*/  IMAD.MOV R8, RZ, RZ, -R11 ;  /* 0x000000ffff087224 */ /* 0x000fc600078e0a0b */
[----:B------:R-:W-:Y:S01]  /*1010*/  ISETP.GT.U32.AND P5, PT, R9, R12, PT ;  /* 0x0000000c0900720c */ /* 0x000fe20003fa4070 */
[----:B------:R-:W-:-:S05]  /*1020*/  IMAD R8, R7, R8, c[0x0][0x1b8] ;  /* 0x00006e0007087624 */ /* 0x000fca00078e0208 */
[----:B------:R-:W-:-:S07]  /*1030*/  ISETP.GE.U32.AND P3, PT, R8, R7, PT ;  /* 0x000000070800720c */ /* 0x000fce0003f66070 */
[----:B------:R-:W-:Y:S01]  /*1040*/  @!P5 IMAD.IADD R12, R12, 0x1, -R9 ;  /* 0x000000010c0cd824 */ /* 0x000fe200078e0a09 */
[----:B------:R-:W-:-:S04]  /*1050*/  @!P5 IADD3 R10, R10, 0x1, RZ ;  /* 0x000000010a0ad810 */ /* 0x000fc80007ffe0ff */
[----:B------:R-:W-:Y:S01]  /*1060*/  ISETP.GE.U32.AND P4, PT, R12, R9, PT ;  /* 0x000000090c00720c */ /* 0x000fe20003f86070 */
[----:B------:R-:W-:Y:S01]  /*1070*/  @P3 IMAD.IADD R8, R8, 0x1, -R7 ;  /* 0x0000000108083824 */ /* 0x000fe200078e0a07 */
[-C--:B------:R-:W-:Y:S02]  /*1080*/  LOP3.LUT R9, R20, R7.reuse, RZ, 0x3c, !PT ;  /* 0x0000000714097212 */ /* 0x080fe400078e3cff */
[----:B------:R-:W-:Y:S02]  /*1090*/  @P3 IADD3 R11, R11, 0x1, RZ ;  /* 0x000000010b0b3810 */ /* 0x000fe40007ffe0ff */
[----:B------:R-:W-:Y:S02]  /*10a0*/  ISETP.GE.U32.AND P1, PT, R8, R7, PT ;  /* 0x000000070800720c */ /* 0x000fe40003f26070 */
[----:B------:R-:W-:Y:S02]  /*10b0*/  ISETP.GE.AND P2, PT, R9, RZ, PT ;  /* 0x000000ff0900720c */ /* 0x000fe40003f46270 */
[----:B------:R-:W-:-:S02]  /*10c0*/  ISETP.NE.AND P3, PT, R7, RZ, PT ;  /* 0x000000ff0700720c */ /* 0x000fc40003f65270 */
[----:B------:R-:W-:Y:S02]  /*10d0*/  LOP3.LUT R9, R4, 0xfffffffc, RZ, 0xc0, !PT ;  /* 0xfffffffc04097812 */ /* 0x000fe400078ec0ff */
[----:B------:R-:W-:-:S05]  /*10e0*/  @P4 IADD3 R10, R10, 0x1, RZ ;  /* 0x000000010a0a4810 */ /* 0x000fca0007ffe0ff */
[----:B------:R-:W-:Y:S02]  /*10f0*/  @P1 IADD3 R11, R11, 0x1, RZ ;  /* 0x000000010b0b1810 */ /* 0x000fe40007ffe0ff */
[----:B------:R-:W-:Y:S02]  /*1100*/  @!P2 IMAD.MOV R10, RZ, RZ, -R10 ;  /* 0x000000ffff0aa224 */ /* 0x000fe400078e0a0a */
[----:B------:R-:W-:-:S03]  /*1110*/  SEL R8, R6, R11, !P0 ;  /* 0x0000000b06087207 */ /* 0x000fc60004000000 */
[----:B------:R-:W-:-:S05]  /*1120*/  SEL R6, R6, R10, !P3 ;  /* 0x0000000a06067207 */ /* 0x000fca0005800000 */
[----:B------:R-:W-:-:S05]  /*1130*/  IMAD R6, R21, R8, R6 ;  /* 0x0000000815067224 */ /* 0x000fca00078e0206 */
[----:B------:R-:W-:Y:S02]  /*1140*/  IADD3 R4, P0, P1, R6, c[0x0][0x180], R9 ;  /* 0x0000600006047a10 */ /* 0x000fe4000791e009 */
[----:B------:R-:W-:-:S04]  /*1150*/  SHF.R.S32.HI R9, RZ, 0x1f, R6 ;  /* 0x0000001fff097819 */ /* 0x000fc80000011406 */
[----:B------:R-:W-:-:S05]  /*1160*/  IADD3.X R5, R9, c[0x0][0x184], R5, P0, P1 ;  /* 0x0000610009057a10 */ /* 0x000fca00007e2405 */
[----:B------:R-:W2:Y:S02]  /*1170*/  LDG.E.U8.CONSTANT R4, [R4.64] ;  /* 0x0000000a04047981 */ /* 0x000ea4000c1e9100 */
[----:B--2---:R0:W1:Y:S01]  /*1180*/  I2F.U16 R17, R4 ;  /* 0x0000000400117306 */ /* 0x0040620000101000 */
[----:B------:R-:W-:Y:S05]  /*1190*/  BRA `(.L_x_97) ;  /* 0x0000008000007947 */ /* 0x000fea0003800000 */
.L_x_96:
[----:B0-----:R-:W-:Y:S01]  /*11a0*/  I2F.RP R4, 0x80 ;  /* 0x0000008000047906 */ /* 0x001fe20000209400 */
[----:B------:R-:W-:-:S07]  /*11b0*/  IMAD.MOV.U32 R17, RZ, RZ, RZ ;  /* 0x000000ffff117224 */ /* 0x000fce00078e00ff */
[----:B------:R-:W0:Y:S08]  /*11c0*/  I2F.RM R5, 0x80 ;  /* 0x0000008000057906 */ /* 0x000e300000205400 */
[----:B------:R-:W1:Y:S01]  /*11d0*/  I2F.RZ R6, 0x80 ;  /* 0x0000008000067906 */ /* 0x000e62000020d400 */
[----:B0-----:R-:W-:-:S13]  /*11e0*/  FSETP.NEU.FTZ.AND P0, PT, R4, R5, PT ;  /* 0x000000050400720b */ /* 0x001fda0003f1d000 */
[----:B-1----:R-:W-:-:S04]  /*11f0*/  @P0 LOP3.LUT R6, R6, 0x1, RZ, 0xfc, !PT ;  /* 0x0000000106060812 */ /* 0x002fc800078efcff */
[----:B------:R-:W-:-:S04]  /*1200*/  F2FP.BF16.PACK_AB R18, RZ, R6 ;  /* 0x00000006ff12723e */ /* 0x000fc800000010ff */
[----:B------:R-:W-:Y:S02]  /*1210*/  PRMT R18, R18, 0x5410, R18 ;  /* 0x0000541012127816 */ /* 0x000fe40000000012 */
.L_x_97:
[----:B------:R-:W-:Y:S02]  /*1220*/  ULDC UR5, c[0x0][0x1c0] ;  /* 0x0000700000057ab9 */ /* 0x000fe40000000800 */
[----:B------:R-:W-:-:S04]  /*1230*/  ULOP3.LUT UR8, UR5, 0xffff, URZ, 0xc0, !UPT ;  /* 0x0000ffff05087892 */ /* 0x000fc8000f8ec03f */
[----:B------:R-:W-:-:S04]  /*1240*/  USHF.R.U32.HI UR9, URZ, 0x2, UR8 ;  /* 0x000000023f097899 */ /* 0x000fc80008011608 */
[----:B------:R-:W-:-:S06]  /*1250*/  UPRMT UR5, UR9, 0x9910, URZ ;  /* 0x0000991009057896 */ /* 0x000fcc000800003f */
[----:B------:R-:W-:-:S13]  /*1260*/  ISETP.NE.AND P0, PT, RZ, UR5, PT ;  /* 0x00000005ff007c0c */ /* 0x000fda000bf05270 */
[----:B------:R-:W-:Y:S05]  /*1270*/  @!P0 BRA `(.L_x_98) ;  /* 0x00000ba000008947 */ /* 0x000fea0003800000 */
[----:B-1----:R-:W1:Y:S01]  /*1280*/  F2I.FTZ.TRUNC.NTZ R17, R17 ;  /* 0x0000001100117305 */ /* 0x002e62000021f100 */
        /* <DEDUP_REMOVED lines=9> */
[----:B------:R-:W-:-:S02]  /*1320*/  UISETP.GE.U32.AND UP0, UPT, UR5, 0x3, UPT ;  /* 0x000000030500788c */ /* 0x000fc4000bf06070 */
.L_x_102:
[----:B0-----:R-:W-:-:S05]  /*1330*/  IMAD R0, R15, 0x4, R20 ;  /* 0x000000040f007824 */ /* 0x001fca00078e0214 */
[----:B------:R-:W-:-:S13]  /*1340*/  ISETP.GE.U32.AND P0, PT, R0, c[0x0][0x1b8], PT ;  /* 0x00006e0000007a0c */ /* 0x000fda0003f06070 */
[----:B------:R-:W-:Y:S05]  /*1350*/  @P0 BRA `(.L_x_98) ;  /* 0x00000ac000000947 */ /* 0x000fea0003800000 */
[----:B------:R-:W-:-:S13]  /*1360*/  LOP3.LUT P0, R9, R15, 0x3, RZ, 0xc0, !PT ;  /* 0x000000030f097812 */ /* 0x000fda000780c0ff */
[----:B------:R-:W-:-:S05]  /*1370*/  @!P0 IMAD R0, R21, c[0x0][0x1b8], R0 ;  /* 0x00006e0015008a24 */ /* 0x000fca00078e0200 */
[----:B------:R-:W-:-:S04]  /*1380*/  @!P0 SHF.R.S32.HI R3, RZ, 0x1f, R0 ;  /* 0x0000001fff038819 */ /* 0x000fc80000011400 */
[----:B------:R-:W-:-:S04]  /*1390*/  @!P0 LEA.HI R3, R3, R0, RZ, 0x4 ;  /* 0x0000000003038211 */ /* 0x000fc800078f20ff */
[----:B------:R-:W-:-:S05]  /*13a0*/  @!P0 SHF.R.S32.HI R3, RZ, 0x4, R3 ;  /* 0x00000004ff038819 */ /* 0x000fca0000011403 */
[----:B0-----:R-:W-:-:S06]  /*13b0*/  @!P0 IMAD.WIDE R4, R3, 0x10, R12 ;  /* 0x0000001003048825 */ /* 0x001fcc00078e020c */
        /* <DEDUP_REMOVED lines=9> */
[----:B------:R-:W-:-:S06]  /*1450*/  IMAD.HI.U32 R8, R11, R8, R10 ;  /* 0x000000080b087227 */ /* 0x000fcc00078e000a */
[----:B------:R-:W-:-:S04]  /*1460*/  IMAD.HI.U32 R8, R8, R15, RZ ;  /* 0x0000000f08087227 */ /* 0x000fc800078e00ff */
[----:B------:R-:W-:Y:S01]  /*1470*/  IMAD.MOV R8, RZ, RZ, -R8 ;  /* 0x000000ffff087224 */ /* 0x000fe200078e0a08 */
[----:B--2---:R0:W-:Y:S04]  /*1480*/  @!P0 STL.128 [R1+0x100], R4 ;  /* 0x0001000401008387 */ /* 0x0041e80000100c00 */
[----:B------:R-:W2:Y:S01]  /*1490*/  LDL R0, [R0] ;  /* 0x0000000000007983 */ /* 0x000ea20000100800 */
[C---:B------:R-:W-:Y:S01]  /*14a0*/  ISETP.NE.U32.AND P1, PT, R16.reuse, RZ, PT ;  /* 0x000000ff1000720c */ /* 0x040fe20003f25070 */
[----:B0-----:R-:W-:Y:S02]  /*14b0*/  IMAD R5, R16, R8, R15 ;  /* 0x0000000810057224 */ /* 0x001fe400078e020f */
[----:B------:R-:W-:-:S03]  /*14c0*/  IMAD.MOV.U32 R7, RZ, RZ, 0x4b000000 ;  /* 0x4b000000ff077424 */ /* 0x000fc600078e00ff */
[----:B------:R-:W-:-:S13]  /*14d0*/  ISETP.GE.U32.AND P0, PT, R5, R16, PT ;  /* 0x000000100500720c */ /* 0x000fda0003f06070 */
[----:B------:R-:W-:-:S05]  /*14e0*/  @P0 IMAD.IADD R5, R5, 0x1, -R16 ;  /* 0x0000000105050824 */ /* 0x000fca00078e0a10 */
[----:B------:R-:W-:-:S13]  /*14f0*/  ISETP.GE.U32.AND P0, PT, R5, R16, PT ;  /* 0x000000100500720c */ /* 0x000fda0003f06070 */
[----:B------:R-:W-:Y:S01]  /*1500*/  @P0 IMAD.IADD R5, R5, 0x1, -R16 ;  /* 0x0000000105050824 */ /* 0x000fe200078e0a10 */
[----:B------:R-:W-:Y:S02]  /*1510*/  @!P1 LOP3.LUT R5, RZ, R16, RZ, 0x33, !PT ;  /* 0x00000010ff059212 */ /* 0x000fe400078e33ff */
[----:B------:R-:W-:Y:S02]  /*1520*/  ISETP.NE.AND P1, PT, RZ, UR4, PT ;  /* 0x00000004ff007c0c */ /* 0x000fe4000bf25270 */
[----:B------:R-:W-:-:S04]  /*1530*/  ISETP.NE.AND P0, PT, R5, RZ, PT ;  /* 0x000000ff0500720c */ /* 0x000fc80003f05270 */
[----:B------:R-:W-:-:S13]  /*1540*/  ISETP.EQ.OR P0, PT, RZ, UR6, P0 ;  /* 0x00000006ff007c0c */ /* 0x000fda0008702670 */
[----:B-1----:R-:W-:Y:S08]  /*1550*/  @!P0 I2F.RP R2, R17 ;  /* 0x0000001100028306 */ /* 0x002ff00000209400 */
[----:B------:R-:W0:Y:S08]  /*1560*/  @!P0 I2F.RM R3, R17 ;  /* 0x0000001100038306 */ /* 0x000e300000205400 */
[----:B------:R-:W1:Y:S01]  /*1570*/  @!P0 I2F.RZ R4, R17 ;  /* 0x0000001100048306 */ /* 0x000e62000020d400 */
[----:B0-----:R-:W-:-:S13]  /*1580*/  FSETP.NEU.AND P2, PT, R2, R3, !P0 ;  /* 0x000000030200720b */ /* 0x001fda000474d000 */
[----:B-1----:R-:W-:-:S04]  /*1590*/  @P2 LOP3.LUT R4, R4, 0x1, RZ, 0xfc, !PT ;  /* 0x0000000104042812 */ /* 0x002fc800078efcff */
[----:B------:R-:W-:-:S04]  /*15a0*/  @!P0 F2FP.BF16.PACK_AB R4, RZ, R4 ;  /* 0x00000004ff04823e */ /* 0x000fc800000010ff */
[----:B------:R-:W-:Y:S02]  /*15b0*/  @!P0 PRMT R18, R4, 0x5410, R4 ;  /* 0x0000541004128816 */ /* 0x000fe40000000004 */
        /* <DEDUP_REMOVED lines=8> */
[----:B------:R-:W-:-:S04]  /*1640*/  PRMT R5, R2, 0x7632, R3 ;  /* 0x0000763202057816 */ /* 0x000fc80000000003 */
        /* <DEDUP_REMOVED lines=10> */
.L_x_101:
        /* <DEDUP_REMOVED lines=61> */
.L_x_100:
        /* <DEDUP_REMOVED lines=51> */
.L_x_99:
[----:B------:R-:W-:-:S04]  /*1df0*/  IADD3 R15, R15, 0x1, RZ ;  /* 0x000000010f0f7810 */ /* 0x000fc80007ffe0ff */
[----:B------:R-:W-:-:S13]  /*1e00*/  ISETP.GE.U32.AND P0, PT, R15, UR9, PT ;  /* 0x000000090f007c0c */ /* 0x000fda000bf06070 */
[----:B------:R-:W-:Y:S05]  /*1e10*/  @!P0 BRA `(.L_x_102) ;  /* 0xfffff51000008947 */ /* 0x000fea000383ffff */
.L_x_98:
[----:B------:R-:W-:-:S13]  /*1e20*/  ISETP.NE.AND P0, PT, RZ, UR4, PT ;  /* 0x00000004ff007c0c */ /* 0x000fda000bf05270 */
[----:B------:R-:W-:Y:S05]  /*1e30*/  @!P0 EXIT ;  /* 0x000000000000894d */ /* 0x000fea0003800000 */
[----:B------:R-:W-:Y:S02]  /*1e40*/  ULDC.S8 UR5, c[0x0][0x1c3] ;  /* 0x000070c000057ab9 */ /* 0x000fe40000000200 */
[----:B------:R-:W-:-:S13]  /*1e50*/  ISETP.NE.AND P0, PT, RZ, UR5, PT ;  /* 0x00000005ff007c0c */ /* 0x000fda000bf05270 */
[----:B------:R-:W-:Y:S05]  /*1e60*/  @!P0 BRA `(.L_x_103) ;  /* 0x0000032000008947 */ /* 0x000fea0003800000 */
[----:B0-----:R-:W-:-:S05]  /*1e70*/  IMAD.MOV.U32 R0, RZ, RZ, RZ ;  /* 0x000000ffff007224 */ /* 0x001fca00078e00ff */
.L_x_108:
        /* <DEDUP_REMOVED lines=18> */
.L_x_107:
[C---:B------:R-:W-:Y:S01]  /*1fa0*/  LOP3.LUT R4, R2.reuse, 0xfffffffd, RZ, 0xc0, !PT ;  /* 0xfffffffd02047812 */ /* 0x040fe200078ec0ff */
[----:B------:R-:W-:Y:S01]  /*1fb0*/  IMAD.MOV.U32 R5, RZ, RZ, R3 ;  /* 0x000000ffff057224 */ /* 0x000fe200078e0003 */
[----:B------:R-:W-:Y:S01]  /*1fc0*/  LOP3.LUT R6, R2, 0x2, RZ, 0xc0, !PT ;  /* 0x0000000202067812 */ /* 0x000fe200078ec0ff */
[----:B-----5:R-:W-:Y:S01]  /*1fd0*/  HFMA2.BF16_V2 R11, R13.H0_H0, 1, 1, R10.H0_H0 ;  /* 0x3f803f800d0b7831 */ /* 0x020fe2000024080a */
[----:B0-----:R-:W-:Y:S01]  /*1fe0*/  IMAD.MOV.U32 R9, RZ, RZ, 0x3254 ;  /* 0x00003254ff097424 */ /* 0x001fe200078e00ff */
[----:B------:R-:W-:Y:S01]  /*1ff0*/  YIELD ;  /* 0x0000000000007946 */ /* 0x000fe20003800000 */
[----:B------:R0:W2:Y:S01]  /*2000*/  LDG.E R7, [R4] ;  /* 0x0000000004077381 */ /* 0x0000a200001e0900 */
[C---:B------:R-:W-:Y:S01]  /*2010*/  ISETP.EQ.U32.AND P0, PT, R6.reuse, RZ, PT ;  /* 0x000000ff0600720c */ /* 0x040fe20003f02070 */
[----:B------:R-:W-:Y:S01]  /*2020*/  BSSY B1, `(.L_x_105) ;  /* 0x000000d000017945 */ /* 0x000fe20003800000 */
[----:B------:R-:W-:Y:S01]  /*2030*/  IMAD.SHL.U32 R15, R6, 0x8, RZ ;  /* 0x00000008060f7824 */ /* 0x000fe200078e00ff */
[----:B------:R-:W-:-:S02]  /*2040*/  LOP3.LUT R8, R10, 0xffff, RZ, 0xc0, !PT ;  /* 0x0000ffff0a087812 */ /* 0x000fc400078ec0ff */
[----:B------:R-:W-:Y:S02]  /*2050*/  LOP3.LUT R6, R11, 0xffff, RZ, 0xc0, !PT ;  /* 0x0000ffff0b067812 */ /* 0x000fe400078ec0ff */
[----:B------:R-:W-:-:S04]  /*2060*/  SEL R14, R9, 0x5410, P0 ;  /* 0x00005410090e7807 */ /* 0x000fc80000000000 */
.L_x_106:
[CC--:B--2---:R-:W-:Y:S02]  /*2070*/  PRMT R11, R7.reuse, R14.reuse, R6 ;  /* 0x0000000e070b7216 */ /* 0x0c4fe40000000006 */
[----:B------:R-:W-:-:S04]  /*2080*/  PRMT R9, R7, R14, R8 ;  /* 0x0000000e07097216 */ /* 0x000fc80000000008 */
[----:B------:R-:W-:Y:S01]  /*2090*/  PRMT R12, R9, R14, RZ ;  /* 0x0000000e090c7216 */ /* 0x000fe200000000ff */
[----:B------:R-:W2:Y:S02]  /*20a0*/  ATOMG.E.CAS.STRONG.GPU PT, R11, [R4], R9, R11 ;  /* 0x00000009040b73a9 */ /* 0x000ea400001ee10b */
[----:B--2---:R-:W-:-:S04]  /*20b0*/  PRMT R7, R11, R14, RZ ;  /* 0x0000000e0b077216 */ /* 0x004fc800000000ff */
[----:B------:R-:W-:Y:S01]  /*20c0*/  ISETP.NE.U32.AND P0, PT, R7, R12, PT ;  /* 0x0000000c0700720c */ /* 0x000fe20003f05070 */
[----:B------:R-:W-:-:S12]  /*20d0*/  IMAD.MOV.U32 R7, RZ, RZ, R11 ;  /* 0x000000ffff077224 */ /* 0x000fd800078e000b */
[----:B------:R-:W-:Y:S05]  /*20e0*/  @P0 BRA `(.L_x_106) ;  /* 0xffffff8000000947 */ /* 0x000fea000383ffff */
[----:B------:R-:W-:Y:S05]  /*20f0*/  BSYNC B1 ;  /* 0x0000000000017941 */ /* 0x000fea0003800000 */
.L_x_105:
[----:B------:R-:W-:Y:S02]  /*2100*/  SHF.R.U32.HI R6, RZ, R15, R11 ;  /* 0x0000000fff067219 */ /* 0x000fe4000001160b */
[----:B0-----:R-:W-:Y:S02]  /*2110*/  PRMT R5, R10, 0x9910, RZ ;  /* 0x000099100a057816 */ /* 0x001fe400000000ff */
[C---:B------:R-:W-:Y:S02]  /*2120*/  PRMT R4, R6.reuse, 0x9910, RZ ;  /* 0x0000991006047816 */ /* 0x040fe400000000ff */
[----:B------:R-:W-:Y:S02]  /*2130*/  PRMT R10, R6, 0x7610, R10 ;  /* 0x00007610060a7816 */ /* 0x000fe4000000000a */
[----:B------:R-:W-:-:S13]  /*2140*/  ISETP.NE.AND P0, PT, R5, R4, PT ;  /* 0x000000040500720c */ /* 0x000fda0003f05270 */
[----:B------:R-:W-:Y:S05]  /*2150*/  @P0 BRA `(.L_x_107) ;  /* 0xfffffe4000000947 */ /* 0x000fea000383ffff */
[----:B------:R-:W-:Y:S05]  /*2160*/  BSYNC B0 ;  /* 0x0000000000007941 */ /* 0x000fea0003800000 */
.L_x_104:
[----:B------:R-:W-:Y:S05]  /*2170*/  @!P1 BRA `(.L_x_108) ;  /* 0xfffffd0000009947 */ /* 0x000fea000383ffff */
[----:B------:R-:W-:Y:S05]  /*2180*/  EXIT ;  /* 0x000000000000794d */ /* 0x000fea0003800000 */
.L_x_103:
[----:B0-----:R-:W-:-:S05]  /*2190*/  IMAD.MOV.U32 R0, RZ, RZ, RZ ;  /* 0x000000ffff007224 */ /* 0x001fca00078e00ff */
.L_x_113:
        /* <DEDUP_REMOVED lines=14> */
.L_x_112:
[C---:B------:R-:W-:Y:S01]  /*2280*/  LOP3.LUT R4, R2.reuse, 0xfffffffd, RZ, 0xc0, !PT ;  /* 0xfffffffd02047812 */ /* 0x040fe200078ec0ff */
[----:B------:R-:W-:Y:S01]  /*2290*/  IMAD.MOV.U32 R5, RZ, RZ, R3 ;  /* 0x000000ffff057224 */ /* 0x000fe200078e0003 */
[----:B------:R-:W-:Y:S01]  /*22a0*/  LOP3.LUT R6, R2, 0x2, RZ, 0xc0, !PT ;  /* 0x0000000202067812 */ /* 0x000fe200078ec0ff */
[----:B-----5:R-:W-:Y:S01]  /*22b0*/  HFMA2.BF16_V2 R13, R10.H0_H0, 1, 1, R7.H0_H0 ;  /* 0x3f803f800a0d7831 */ /* 0x020fe20000240807 */
[----:B------:R-:W-:Y:S01]  /*22c0*/  IMAD.MOV.U32 R12, RZ, RZ, 0x3254 ;  /* 0x00003254ff0c7424 */ /* 0x000fe200078e00ff */
[----:B------:R-:W-:Y:S01]  /*22d0*/  YIELD ;  /* 0x0000000000007946 */ /* 0x000fe20003800000 */
[----:B------:R2:W3:Y:S01]  /*22e0*/  LDG.E R8, [R4] ;  /* 0x0000000004087381 */ /* 0x0004e200001e0900 */
[C---:B------:R-:W-:Y:S01]  /*22f0*/  ISETP.EQ.U32.AND P0, PT, R6.reuse, RZ, PT ;  /* 0x000000ff0600720c */ /* 0x040fe20003f02070 */
[----:B------:R-:W-:Y:S01]  /*2300*/  BSSY B1, `(.L_x_110) ;  /* 0x000000c000017945 */ /* 0x000fe20003800000 */
[----:B------:R-:W-:Y:S01]  /*2310*/  LOP3.LUT R9, R7, 0xffff, RZ, 0xc0, !PT ;  /* 0x0000ffff07097812 */ /* 0x000fe200078ec0ff */
[----:B------:R-:W-:Y:S01]  /*2320*/  IMAD.SHL.U32 R14, R6, 0x8, RZ ;  /* 0x00000008060e7824 */ /* 0x000fe200078e00ff */
[----:B------:R-:W-:-:S02]  /*2330*/  LOP3.LUT R13, R13, 0xffff, RZ, 0xc0, !PT ;  /* 0x0000ffff0d0d7812 */ /* 0x000fc400078ec0ff */
[----:B------:R-:W-:-:S04]  /*2340*/  SEL R12, R12, 0x5410, P0 ;  /* 0x000054100c0c7807 */ /* 0x000fc80000000000 */
.L_x_111:
[CC--:B---3--:R-:W-:Y:S02]  /*2350*/  PRMT R15, R8.reuse, R12.reuse, R13 ;  /* 0x0000000c080f7216 */ /* 0x0c8fe4000000000d */
[----:B------:R-:W-:-:S04]  /*2360*/  PRMT R11, R8, R12, R9 ;  /* 0x0000000c080b7216 */ /* 0x000fc80000000009 */
[----:B-1----:R-:W-:Y:S01]  /*2370*/  PRMT R17, R11, R12, RZ ;  /* 0x0000000c0b117216 */ /* 0x002fe200000000ff */
[----:B------:R-:W1:Y:S02]  /*2380*/  ATOMG.E.CAS.STRONG.GPU PT, R8, [R4], R11, R15 ;  /* 0x0000000b040873a9 */ /* 0x000e6400001ee10f */
[----:B-1----:R-:W-:-:S04]  /*2390*/  PRMT R6, R8, R12, RZ ;  /* 0x0000000c08067216 */ /* 0x002fc800000000ff */
[----:B------:R-:W-:-:S13]  /*23a0*/  ISETP.NE.U32.AND P0, PT, R6, R17, PT ;  /* 0x000000110600720c */ /* 0x000fda0003f05070 */
[----:B------:R-:W-:Y:S05]  /*23b0*/  @P0 BRA `(.L_x_111) ;  /* 0xffffff9000000947 */ /* 0x000fea000383ffff */
[----:B------:R-:W-:Y:S05]  /*23c0*/  BSYNC B1 ;  /* 0x0000000000017941 */ /* 0x000fea0003800000 */
.L_x_110:
[----:B------:R-:W-:Y:S02]  /*23d0*/  SHF.R.U32.HI R6, RZ, R14, R8 ;  /* 0x0000000eff067219 */ /* 0x000fe40000011608 */
[----:B--2---:R-:W-:Y:S02]  /*23e0*/  PRMT R5, R7, 0x9910, RZ ;  /* 0x0000991007057816 */ /* 0x004fe400000000ff */
[C---:B------:R-:W-:Y:S02]  /*23f0*/  PRMT R4, R6.reuse, 0x9910, RZ ;  /* 0x0000991006047816 */ /* 0x040fe400000000ff */
[----:B------:R-:W-:Y:S02]  /*2400*/  PRMT R7, R6, 0x7610, R7 ;  /* 0x0000761006077816 */ /* 0x000fe40000000007 */
[----:B------:R-:W-:-:S13]  /*2410*/  ISETP.NE.AND P0, PT, R5, R4, PT ;  /* 0x000000040500720c */ /* 0x000fda0003f05270 */
[----:B------:R-:W-:Y:S05]  /*2420*/  @P0 BRA `(.L_x_112) ;  /* 0xfffffe5000000947 */ /* 0x000fea000383ffff */
[----:B------:R-:W-:Y:S05]  /*2430*/  BSYNC B0 ;  /* 0x0000000000007941 */ /* 0x000fea0003800000 */
.L_x_109:
[----:B------:R-:W-:Y:S05]  /*2440*/  @!P1 BRA `(.L_x_113) ;  /* 0xfffffd5000009947 */ /* 0x000fea000383ffff */
[----:B------:R-:W-:Y:S05]  /*2450*/  EXIT ;  /* 0x000000000000794d */ /* 0x000fea0003800000 */
        .weak           $__internal_3_$__cuda_sm20_div_u64
        .type           $__internal_3_$__cuda_sm20_div_u64,@function
        .size           $__internal_3_$__cuda_sm20_div_u64,(.L_x_479 - $__internal_3_$__cuda_sm20_div_u64)
$__internal_3_$__cuda_sm20_div_u64:
        /* <DEDUP_REMOVED lines=64> */
[----:B------:R-:W-:Y:S06]  /*2860*/  RET.REL.NODEC R4 `(_Z21moe_wna16_gemm_kernelI13__nv_bfloat16Li8ELi1EEvPKT_PS1_PKjS3_S6_PKfPKiSA_SA_tttjjjtttbb) ;  /* 0xffffd79004007950 */ /* 0x000fec0003c3ffff */
.L_x_114:
        /* <DEDUP_REMOVED lines=9> */
.L_x_479:


//--------------------- .text._Z21moe_wna16_gemm_kernelI13__nv_bfloat16Li4ELi8EEvPKT_PS1_PKjS3_S6_PKfPKiSA_SA_tttjjjtttbb --------------------------
	.section	.text._Z21moe_wna16_gemm_kernelI13__nv_bfloat16Li4ELi8EEvPKT_PS1_PKjS3_S6_PKfPKiSA_SA_tttjjjtttbb,"ax",@progbits
	.sectioninfo	@"SHI_REGISTERS=26"
	.align	128
        .global         _Z21moe_wna16_gemm_kernelI13__nv_bfloat16Li4ELi8EEvPKT_PS1_PKjS3_S6_PKfPKiSA_SA_tttjjjtttbb
        .type           _Z21moe_wna16_gemm_kernelI13__nv_bfloat16Li4ELi8EEvPKT_PS1_PKjS3_S6_PKfPKiSA_SA_tttjjjtttbb,@function
        .size           _Z21moe_wna16_gemm_kernelI13__nv_bfloat16Li4ELi8EEvPKT_PS1_PKjS3_S6_PKfPKiSA_SA_tttjjjtttbb,(.L_x_480 - _Z21moe_wna16_gemm_kernelI13__nv_bfloat16Li4ELi8EEvPKT_PS1_PKjS3_S6_PKfPKiSA_SA_tttjjjtttbb)
        .other          _Z21moe_wna16_gemm_kernelI13__nv_bfloat16Li4ELi8EEvPKT_PS1_PKjS3_S6_PKfPKiSA_SA_tttjjjtttbb,@"STO_CUDA_ENTRY STV_DEFAULT"
_Z21moe_wna16_gemm_kernelI13__nv_bfloat16Li4ELi8EEvPKT_PS1_PKjS3_S6_PKfPKiSA_SA_tttjjjtttbb:
.text._Z21moe_wna16_gemm_kernelI13__nv_bfloat16Li4ELi8EEvPKT_PS1_PKjS3_S6_PKfPKiSA_SA_tttjjjtttbb:
        /* <DEDUP_REMOVED lines=9> */
[----:B------:R1:W3:Y:S08]  /*0090*/  R2UR UR17, R1 ;  /* 0x00000000011173c2 */ /* 0x0002f000000e0000 */
[----:B------:R1:W4:Y:S01]  /*00a0*/  R2UR UR18, R1 ;  /* 0x00000000011273c2 */ /* 0x00032200000e0000 */
[----:B0-----:R-:W-:-:S06]  /*00b0*/  UIMAD UR16, UR8, UR6, URZ ;  /* 0x00000006081072a4 */ /* 0x001fcc000f8e023f */
[----:B--2---:R-:W-:-:S13]  /*00c0*/  ISETP.LE.U32.AND P0, PT, R2, UR16, PT ;  /* 0x0000001002007c0c */ /* 0x004fda000bf03070 */
[----:B------:R-:W-:Y:S05]  /*00d0*/  @P0 EXIT ;  /* 0x000000000000094d */ /* 0x000fea0003800000 */
[----:B-1-34-:R-:W-:Y:S02]  /*00e0*/  UMOV UR7, 0x4 ;  /* 0x0000000400077882 */ /* 0x01afe40000000000 */
[----:B------:R-:W-:Y:S02]  /*00f0*/  ULDC.64 UR4, c[0x0][0x198] ;  /* 0x0000660000047ab9 */ /* 0x000fe40000000a00 */
[----:B------:R-:W-:-:S06]  /*0100*/  UIMAD.WIDE.U32 UR4, UR6, UR7, UR4 ;  /* 0x00000007060472a5 */ /* 0x000fcc000f8e0004 */
[----:B------:R-:W-:Y:S02]  /*0110*/  IMAD.U32 R2, RZ, RZ, UR4 ;  /* 0x00000004ff027e24 */ /* 0x000fe4000f8e00ff */
[----:B------:R-:W-:-:S05]  /*0120*/  IMAD.U32 R3, RZ, RZ, UR5 ;  /* 0x00000005ff037e24 */ /* 0x000fca000f8e00ff */
[----:B------:R-:W2:Y:S01]  /*0130*/  LDG.E.CONSTANT R2, [R2.64] ;  /* 0x0000000c02027981 */ /* 0x000ea2000c1e9900 */
[----:B------:R-:W0:Y:S01]  /*0140*/  S2UR UR10, SR_CTAID.Z ;  /* 0x00000000000a79c3 */ /* 0x000e220000002700 */
[----:B------:R-:W-:Y:S02]  /*0150*/  ULDC.U16 UR4, c[0x0][0x1bc] ;  /* 0x00006f0000047ab9 */ /* 0x000fe40000000400 */
[----:B------:R-:W1:Y:S01]  /*0160*/  S2R R0, SR_TID.X ;  /* 0x0000000000007919 */ /* 0x000e620000002100 */
[----:B------:R-:W-:Y:S02]  /*0170*/  UPRMT UR4, UR4, 0x9910, URZ ;  /* 0x0000991004047896 */ /* 0x000fe4000800003f */
[----:B------:R-:W-:Y:S01]  /*0180*/  ULDC UR5, c[0x0][0x1c0] ;  /* 0x0000700000057ab9 */ /* 0x000fe20000000800 */
[----:B------:R-:W1:Y:S01]  /*0190*/  S2R R5, SR_CTAID.Y ;  /* 0x0000000000057919 */ /* 0x000e620000002600 */
[----:B------:R-:W-:Y:S02]  /*01a0*/  ULOP3.LUT UR5, UR5, 0xffff, URZ, 0xc0, !UPT ;  /* 0x0000ffff05057892 */ /* 0x000fe4000f8ec03f */
[----:B------:R-:W-:Y:S01]  /*01b0*/  ISETP.NE.AND P0, PT, RZ, UR4, PT ;  /* 0x00000004ff007c0c */ /* 0x000fe2000bf05270 */
[----:B------:R-:W-:-:S02]  /*01c0*/  ULDC.U16 UR19, c[0x0][0x1be] ;  /* 0x00006f8000137ab9 */ /* 0x000fc40000000400 */
[----:B------:R-:W-:Y:S02]  /*01d0*/  UMOV UR4, URZ ;  /* 0x0000003f00047c82 */ /* 0x000fe40008000000 */
[----:B0-----:R-:W-:Y:S01]  /*01e0*/  UIMAD UR10, UR5, UR10, URZ ;  /* 0x0000000a050a72a4 */ /* 0x001fe2000f8e023f */
[----:B-1----:R-:W-:Y:S01]  /*01f0*/  IMAD R12, R5, UR19, R0 ;  /* 0x00000013050c7c24 */ /* 0x002fe2000f8e0200 */
[----:B--2---:R-:W0:Y:S02]  /*0200*/  R2UR UR9, R2 ;  /* 0x00000000020973c2 */ /* 0x004e2400000e0000 */
[----:B0-----:R-:W-:-:S04]  /*0210*/  USHF.R.S32.HI UR14, URZ, 0x1f, UR9 ;  /* 0x0000001f3f0e7899 */ /* 0x001fc80008011409 */
[----:B------:R-:W-:Y:S05]  /*0220*/  @!P0 BRA `(.L_x_115) ;  /* 0x000008d000008947 */ /* 0x000fea0003800000 */
[----:B------:R-:W-:Y:S01]  /*0230*/  UISETP.NE.AND UP0, UPT, UR9, -0x1, UPT ;  /* 0xffffffff0900788c */ /* 0x000fe2000bf05270 */
[----:B------:R-:W-:-:S05]  /*0240*/  IMAD.MOV.U32 R2, RZ, RZ, c[0x0][0x1ac] ;  /* 0x00006b00ff027624 */ /* 0x000fca00078e00ff */
[----:B------:R-:W-:Y:S02]  /*0250*/  PLOP3.LUT P0, PT, PT, PT, UP0, 0x80, 0x0 ;  /* 0x000000000000781c */ /* 0x000fe40003f0f008 */
[----:B------:R-:W-:-:S11]  /*0260*/  LOP3.LUT R2, R2, 0xffff, RZ, 0xc0, !PT ;  /* 0x0000ffff02027812 */ /* 0x000fd600078ec0ff */
[----:B------:R-:W-:Y:S05]  /*0270*/  @!P0 BRA `(.L_x_116) ;  /* 0x0000061000008947 */ /* 0x000fea0003800000 */
[----:B------:R-:W0:Y:S01]  /*0280*/  LDC.U16 R6, c[0x0][0x1be] ;  /* 0x00006f80ff067b82 */ /* 0x000e220000000400 */
[----:B------:R-:W-:-:S06]  /*0290*/  UIADD3 UR4, UR19, -0x1, UR5 ;  /* 0xffffffff13047890 */ /* 0x000fcc000fffe005 */
[----:B------:R-:W-:Y:S01]  /*02a0*/  IMAD.U32 R8, RZ, RZ, UR4 ;  /* 0x00000004ff087e24 */ /* 0x000fe2000f8e00ff */
[----:B------:R-:W-:-:S04]  /*02b0*/  ULOP3.LUT UR4, UR4, UR19, URZ, 0x3c, !UPT ;  /* 0x0000001304047292 */ /* 0x000fc8000f8e3c3f */
[----:B------:R-:W-:Y:S02]  /*02c0*/  IABS R8, R8 ;  /* 0x0000000800087213 */ /* 0x000fe40000000000 */
[----:B------:R-:W-:Y:S01]  /*02d0*/  ISETP.LE.AND P2, PT, RZ, UR4, PT ;  /* 0x00000004ff007c0c */ /* 0x000fe2000bf43270 */
[----:B------:R-:W-:Y:S01]  /*02e0*/  UMOV UR4, URZ ;  /* 0x0000003f00047c82 */ /* 0x000fe20008000000 */
[-C--:B0-----:R-:W-:Y:S02]  /*02f0*/  IABS R7, R6.reuse ;  /* 0x0000000600077213 */ /* 0x081fe40000000000 */
[----:B------:R-:W-:Y:S02]  /*0300*/  IABS R6, R6 ;  /* 0x0000000600067213 */ /* 0x000fe40000000000 */
[----:B------:R-:W0:Y:S03]  /*0310*/  I2F.RP R3, R7 ;  /* 0x0000000700037306 */ /* 0x000e260000209400 */
[----:B------:R-:W-:-:S05]  /*0320*/  IMAD.MOV R6, RZ, RZ, -R6 ;  /* 0x000000ffff067224 */ /* 0x000fca00078e0a06 */
[----:B0-----:R-:W0:Y:S02]  /*0330*/  MUFU.RCP R3, R3 ;  /* 0x0000000300037308 */ /* 0x001e240000001000 */
[----:B0-----:R-:W-:-:S06]  /*0340*/  IADD3 R4, R3, 0xffffffe, RZ ;  /* 0x0ffffffe03047810 */ /* 0x001fcc0007ffe0ff */
[----:B------:R0:W1:Y:S02]  /*0350*/  F2I.FTZ.U32.TRUNC.NTZ R5, R4 ;  /* 0x0000000400057305 */ /* 0x000064000021f000 */
[----:B0-----:R-:W-:Y:S02]  /*0360*/  IMAD.MOV.U32 R4, RZ, RZ, RZ ;  /* 0x000000ffff047224 */ /* 0x001fe400078e00ff */
[----:B-1----:R-:W-:-:S04]  /*0370*/  IMAD.MOV R10, RZ, RZ, -R5 ;  /* 0x000000ffff0a7224 */ /* 0x002fc800078e0a05 */
[----:B------:R-:W-:-:S04]  /*0380*/  IMAD R9, R10, R7, RZ ;  /* 0x000000070a097224 */ /* 0x000fc800078e02ff */
[----:B------:R-:W-:-:S04]  /*0390*/  IMAD.HI.U32 R5, R5, R9, R4 ;  /* 0x0000000905057227 */ /* 0x000fc800078e0004 */
[----:B------:R-:W-:-:S04]  /*03a0*/  IMAD.MOV.U32 R4, RZ, RZ, R8 ;  /* 0x000000ffff047224 */ /* 0x000fc800078e0008 */
[----:B------:R-:W-:Y:S01]  /*03b0*/  IMAD.HI.U32 R3, R5, R4, RZ ;  /* 0x0000000405037227 */ /* 0x000fe200078e00ff */
[----:B------:R-:W-:-:S03]  /*03c0*/  LOP3.LUT R5, R0, 0x6, RZ, 0xc0, !PT ;  /* 0x0000000600057812 */ /* 0x000fc600078ec0ff */
[----:B------:R-:W-:Y:S02]  /*03d0*/  IMAD R4, R3, R6, R4 ;  /* 0x0000000603047224 */ /* 0x000fe400078e0204 */
[----:B------:R-:W-:-:S03]  /*03e0*/  IMAD.SHL.U32 R6, R0, 0x4, RZ ;  /* 0x0000000400067824 */ /* 0x000fc600078e00ff */
[----:B------:R-:W-:-:S13]  /*03f0*/  ISETP.GT.U32.AND P1, PT, R7, R4, PT ;  /* 0x000000040700720c */ /* 0x000fda0003f24070 */
[----:B------:R-:W-:Y:S01]  /*0400*/  @!P1 IMAD.IADD R4, R4, 0x1, -R7 ;  /* 0x0000000104049824 */ /* 0x000fe200078e0a07 */
[----:B------:R-:W-:Y:S02]  /*0410*/  @!P1 IADD3 R3, R3, 0x1, RZ ;  /* 0x0000000103039810 */ /* 0x000fe40007ffe0ff */
[----:B------:R-:W-:Y:S02]  /*0420*/  ISETP.NE.AND P1, PT, RZ, UR19, PT ;  /* 0x00000013ff007c0c */ /* 0x000fe4000bf25270 */
[----:B------:R-:W-:Y:S02]  /*0430*/  ISETP.GE.U32.AND P0, PT, R4, R7, PT ;  /* 0x000000070400720c */ /* 0x000fe40003f06070 */
[----:B------:R-:W-:-:S04]  /*0440*/  LOP3.LUT R4, R0, 0xfffffff8, RZ, 0xc0, !PT ;  /* 0xfffffff800047812 */ /* 0x000fc800078ec0ff */
[----:B------:R-:W-:Y:S02]  /*0450*/  LEA.HI R4, R5, R4, RZ, 0x1f ;  /* 0x0000000405047211 */ /* 0x000fe400078ff8ff */
[----:B------:R-:W-:-:S04]  /*0460*/  LOP3.LUT R5, R6, 0x4, RZ, 0xc0, !PT ;  /* 0x0000000406057812 */ /* 0x000fc800078ec0ff */
[----:B------:R-:W-:Y:S02]  /*0470*/  IADD3 R4, R4, UR10, R5 ;  /* 0x0000000a04047c10 */ /* 0x000fe4000fffe005 */
[----:B------:R-:W-:-:S05]  /*0480*/  @P0 IADD3 R3, R3, 0x1, RZ ;  /* 0x0000000103030810 */ /* 0x000fca0007ffe0ff */
[----:B------:R-:W-:Y:S01]  /*0490*/  @!P2 IMAD.MOV R3, RZ, RZ, -R3 ;  /* 0x000000ffff03a224 */ /* 0x000fe200078e0a03 */
[----:B------:R-:W-:Y:S02]  /*04a0*/  @!P1 LOP3.LUT R3, RZ, UR19, RZ, 0x33, !PT ;  /* 0x00000013ff039c12 */ /* 0x000fe4000f8e33ff */
.L_x_120:
[----:B------:R-:W-:Y:S02]  /*04b0*/  UIADD3 UR11, UR16, UR4, URZ ;  /* 0x00000004100b7290 */ /* 0x000fe4000fffe03f */
[----:B------:R-:W-:Y:S02]  /*04c0*/  UMOV UR15, 0x4 ;  /* 0x00000004000f7882 */ /* 0x000fe40000000000 */
[----:B------:R-:W-:Y:S02]  /*04d0*/  ULDC.64 UR6, c[0x0][0x190] ;  /* 0x0000640000067ab9 */ /* 0x000fe40000000a00 */
[----:B------:R-:W-:-:S06]  /*04e0*/  UIMAD.WIDE UR6, UR11, UR15, UR6 ;  /* 0x0000000f0b0672a5 */ /* 0x000fcc000f8e0206 */
[----:B------:R-:W-:Y:S02]  /*04f0*/  IMAD.U32 R7, RZ, RZ, UR7 ;  /* 0x00000007ff077e24 */ /* 0x000fe4000f8e00ff */
[----:B0-----:R-:W-:-:S05]  /*0500*/  IMAD.U32 R6, RZ, RZ, UR6 ;  /* 0x00000006ff067e24 */ /* 0x001fca000f8e00ff */
        /* <DEDUP_REMOVED lines=28> */
[----:B------:R-:W-:Y:S02]  /*06d0*/  UMOV UR6, UR4 ;  /* 0x0000000400067c82 */ /* 0x000fe40008000000 */
[----:B------:R-:W-:-:S10]  /*06e0*/  UIADD3 UR4, UR4, 0x1, URZ ;  /* 0x0000000104047890 */ /* 0x000fd4000fffe03f */
[----:B------:R-:W-:Y:S05]  /*06f0*/  @!P0 BRA `(.L_x_117) ;  /* 0x0000015000008947 */ /* 0x000fea0003800000 */
[----:B------:R-:W-:Y:S01]  /*0700*/  BSSY B0, `(.L_x_117) ;  /* 0x0000014000007945 */ /* 0x000fe20003800000 */
[----:B------:R-:W-:Y:S01]  /*0710*/  IMAD R9, R9, c[0x0][0x1b8], R4 ;  /* 0x00006e0009097a24 */ /* 0x000fe200078e0204 */
[----:B------:R-:W-:Y:S01]  /*0720*/  UIMAD UR6, UR5, UR6, URZ ;  /* 0x00000006050672a4 */ /* 0x000fe2000f8e023f */
[----:B------:R-:W-:-:S04]  /*0730*/  IMAD.MOV.U32 R8, RZ, RZ, RZ ;  /* 0x000000ffff087224 */ /* 0x000fc800078e00ff */
.L_x_119:
[----:B0-----:R-:W-:-:S04]  /*0740*/  IMAD R6, R8, UR19, RZ ;  /* 0x0000001308067c24 */ /* 0x001fc8000f8e02ff */
[----:B------:R-:W-:-:S05]  /*0750*/  IMAD.IADD R5, R6, 0x1, R0 ;  /* 0x0000000106057824 */ /* 0x000fca00078e0200 */
[----:B------:R-:W-:-:S04]  /*0760*/  IADD3 R7, R5, UR10, RZ ;  /* 0x0000000a05077c10 */ /* 0x000fc8000fffe0ff */
[----:B------:R-:W-:-:S04]  /*0770*/  ISETP.GE.U32.AND P0, PT, R7, c[0x0][0x1b8], PT ;  /* 0x00006e0007007a0c */ /* 0x000fc80003f06070 */
[----:B------:R-:W-:-:S13]  /*0780*/  ISETP.GE.OR P0, PT, R5, UR5, P0 ;  /* 0x0000000505007c0c */ /* 0x000fda0008706670 */
[----:B------:R-:W-:Y:S05]  /*0790*/  @P0 BRA `(.L_x_118) ;  /* 0x000000a000000947 */ /* 0x000fea0003800000 */
[----:B------:R-:W-:Y:S02]  /*07a0*/  IMAD.IADD R6, R9, 0x1, R6 ;  /* 0x0000000109067824 */ /* 0x000fe400078e0206 */
[----:B------:R-:W-:-:S04]  /*07b0*/  IMAD.MOV.U32 R7, RZ, RZ, 0x2 ;  /* 0x00000002ff077424 */ /* 0x000fc800078e00ff */
[----:B------:R-:W-:-:S06]  /*07c0*/  IMAD.WIDE R6, R6, R7, c[0x0][0x160] ;  /* 0x0000580006067625 */ /* 0x000fcc00078e0207 */
[----:B------:R-:W2:Y:S01]  /*07d0*/  LDG.E.U16.CONSTANT R6, [R6.64] ;  /* 0x0000000c06067981 */ /* 0x000ea2000c1e9500 */
[----:B------:R-:W-:Y:S02]  /*07e0*/  IADD3 R5, R5, UR6, RZ ;  /* 0x0000000605057c10 */ /* 0x000fe4000fffe0ff */
[----:B------:R-:W-:-:S03]  /*07f0*/  IADD3 R8, R8, 0x1, RZ ;  /* 0x0000000108087810 */ /* 0x000fc60007ffe0ff */
[----:B------:R-:W-:Y:S01]  /*0800*/  IMAD.SHL.U32 R5, R5, 0x2, RZ ;  /* 0x0000000205057824 */ /* 0x000fe200078e00ff */
[----:B------:R-:W-:-:S04]  /*0810*/  ISETP.GE.AND P0, PT, R8, R3, PT ;  /* 0x000000030800720c */ /* 0x000fc80003f06270 */
[----:B--2---:R0:W-:Y:S09]  /*0820*/  STS.U16 [R5], R6 ;  /* 0x0000000605007388 */ /* 0x0041f20000000400 */
[----:B------:R-:W-:Y:S05]  /*0830*/  @!P0 BRA `(.L_x_119) ;  /* 0xffffff0000008947 */ /* 0x000fea000383ffff */
.L_x_118:
[----:B------:R-:W-:Y:S05]  /*0840*/  BSYNC B0 ;  /* 0x0000000000007941 */ /* 0x000fea0003800000 */
.L_x_117:
[----:B------:R-:W-:-:S06]  /*0850*/  UISETP.GE.U32.AND UP0, UPT, UR4, UR8, UPT ;  /* 0x000000080400728c */ /* 0x000fcc000bf06070 */
[----:B------:R-:W-:-:S13]  /*0860*/  PLOP3.LUT P0, PT, PT, PT, UP0, 0x80, 0x0 ;  /* 0x000000000000781c */ /* 0x000fda0003f0f008 */
[----:B------:R-:W-:Y:S05]  /*0870*/  @!P0 BRA `(.L_x_120) ;  /* 0xfffffc3000008947 */ /* 0x000fea000383ffff */
[----:B------:R-:W-:Y:S05]  /*0880*/  BRA `(.L_x_115) ;  /* 0x0000027000007947 */ /* 0x000fea0003800000 */
.L_x_116:
        /* <DEDUP_REMOVED lines=10> */
.L_x_121:
        /* <DEDUP_REMOVED lines=29> */
.L_x_115:
[----:B------:R-:W-:-:S06]  /*0b00*/  UISETP.NE.AND UP0, UPT, UR9, -0x1, UPT ;  /* 0xffffffff0900788c */ /* 0x000fcc000bf05270 */
[----:B------:R-:W-:-:S13]  /*0b10*/  PLOP3.LUT P0, PT, PT, PT, UP0, 0x80, 0x0 ;  /* 0x000000000000781c */ /* 0x000fda0003f0f008 */
[----:B------:R-:W-:Y:S05]  /*0b20*/  @!P0 EXIT ;  /* 0x000000000000894d */ /* 0x000fea0003800000 */
[----:B------:R-:W-:Y:S01]  /*0b30*/  BAR.SYNC.DEFER_BLOCKING 0x0 ;  /* 0x0000000000007b1d */ /* 0x000fe20000010000 */
[----:B------:R-:W-:-:S04]  /*0b40*/  ISETP.GE.U32.AND P0, PT, R12, c[0x0][0x1b4], PT ;  /* 0x00006d000c007a0c */ /* 0x000fc80003f06070 */
[----:B------:R-:W-:-:S13]  /*0b50*/  ISETP.GE.U32.OR P0, PT, R0, UR19, P0 ;  /* 0x0000001300007c0c */ /* 0x000fda0008706470 */
[----:B------:R-:W-:Y:S05]  /*0b60*/  @P0 EXIT ;  /* 0x000000000000094d */ /* 0x000fea0003800000 */
[----:B------:R-:W-:Y:S01]  /*0b70*/  ULDC UR6, c[0x0][0x1b8] ;  /* 0x00006e0000067ab9 */ /* 0x000fe20000000800 */
[----:B------:R-:W-:Y:S01]  /*0b80*/  IADD3 R9, R1, 0x110, RZ ;  /* 0x0000011001097810 */ /* 0x000fe20007ffe0ff */
[----:B------:R-:W-:Y:S02]  /*0b90*/  ULDC UR7, c[0x0][0x1b4] ;  /* 0x00006d0000077ab9 */ /* 0x000fe40000000800 */
[----:B------:R-:W-:-:S04]  /*0ba0*/  UIMAD.WIDE.U32 UR6, UR6, UR7, URZ ;  /* 0x00000007060672a5 */ /* 0x000fc8000f8e003f */
[----:B------:R-:W-:Y:S02]  /*0bb0*/  UIMAD UR5, UR9, UR7, URZ ;  /* 0x00000007090572a4 */ /* 0x000fe4000f8e023f */
[----:B------:R-:W-:Y:S02]  /*0bc0*/  UIMAD.WIDE.U32 UR8, UR6, UR9, URZ ;  /* 0x00000009060872a5 */ /* 0x000fe4000f8e003f */
[----:B------:R-:W-:-:S03]  /*0bd0*/  UIMAD UR5, UR6, UR14, UR5 ;  /* 0x0000000e060572a4 */ /* 0x000fc6000f8e0205 */
[----:B------:R-:W-:Y:S02]  /*0be0*/  ULDC.U16 UR14, c[0x0][0x1aa] ;  /* 0x00006a80000e7ab9 */ /* 0x000fe40000000400 */
[----:B------:R-:W-:-:S06]  /*0bf0*/  UIADD3 UR11, UR9, UR5, URZ ;  /* 0x00000005090b7290 */ /* 0x000fcc000fffe03f */
[----:B------:R-:W-:-:S13]  /*0c00*/  ISETP.NE.U32.AND P0, PT, RZ, UR11, PT ;  /* 0x0000000bff007c0c */ /* 0x000fda000bf05070 */
[----:B------:R-:W-:Y:S05]  /*0c10*/  @!P0 BRA `(.L_x_122) ;  /* 0x0000005000008947 */ /* 0x000fea0003800000 */
[----:B------:R-:W-:Y:S02]  /*0c20*/  MOV R2, 0xc40 ;  /* 0x00000c4000027802 */ /* 0x000fe40000000f00 */
[----:B0-----:R-:W-:Y:S05]  /*0c30*/  CALL.REL.NOINC `($__internal_4_$__cuda_sm20_div_u64) ;  /* 0x0000195000007944 */ /* 0x001fea0003c00000 */
[----:B------:R-:W-:Y:S02]  /*0c40*/  IMAD.MOV.U32 R2, RZ, RZ, R4 ;  /* 0x000000ffff027224 */ /* 0x000fe400078e0004 */
[----:B------:R-:W-:Y:S01]  /*0c50*/  IMAD.MOV.U32 R3, RZ, RZ, R5 ;  /* 0x000000ffff037224 */ /* 0x000fe200078e0005 */
[----:B------:R-:W-:Y:S05]  /*0c60*/  BRA `(.L_x_123) ;  /* 0x0000015000007947 */ /* 0x000fea0003800000 */
.L_x_122:
[----:B------:R-:W1:Y:S01]  /*0c70*/  I2F.U32.RP R2, UR14 ;  /* 0x0000000e00027d06 */ /* 0x000e620008209000 */
[----:B------:R-:W-:Y:S02]  /*0c80*/  UMOV UR6, URZ ;  /* 0x0000003f00067c82 */ /* 0x000fe40008000000 */
[----:B------:R-:W-:-:S05]  /*0c90*/  UISETP.NE.U32.AND UP2, UPT, UR14, URZ, UPT ;  /* 0x0000003f0e00728c */ /* 0x000fca000bf45070 */
[----:B-1----:R-:W1:Y:S02]  /*0ca0*/  MUFU.RCP R2, R2 ;  /* 0x0000000200027308 */ /* 0x002e640000001000 */
[----:B-1----:R-:W-:-:S06]  /*0cb0*/  IADD3 R3, R2, 0xffffffe, RZ ;  /* 0x0ffffffe02037810 */ /* 0x002fcc0007ffe0ff */
[----:B------:R-:W1:Y:S02]  /*0cc0*/  F2I.FTZ.U32.TRUNC.NTZ R3, R3 ;  /* 0x0000000300037305 */ /* 0x000e64000021f000 */
[----:B-1----:R1:W2:Y:S02]  /*0cd0*/  R2UR UR7, R3 ;  /* 0x00000000030773c2 */ /* 0x0022a400000e0000 */
[----:B-1----:R-:W-:Y:S01]  /*0ce0*/  IMAD.MOV.U32 R3, RZ, RZ, RZ ;  /* 0x000000ffff037224 */ /* 0x002fe200078e00ff */
[----:B--2---:R-:W-:-:S04]  /*0cf0*/  UIADD3 UR5, URZ, -UR7, URZ ;  /* 0x800000073f057290 */ /* 0x004fc8000fffe03f */
[----:B------:R-:W-:-:S04]  /*0d00*/  UIMAD UR5, UR5, UR14, URZ ;  /* 0x0000000e050572a4 */ /* 0x000fc8000f8e023f */
[----:B------:R-:W-:-:S04]  /*0d10*/  UIMAD.WIDE.U32 UR6, UR7, UR5, UR6 ;  /* 0x00000005070672a5 */ /* 0x000fc8000f8e0006 */
[----:B------:R-:W-:-:S04]  /*0d20*/  UIMAD.WIDE.U32 UR6, UR7, UR8, URZ ;  /* 0x00000008070672a5 */ /* 0x000fc8000f8e003f */
[----:B------:R-:W-:-:S04]  /*0d30*/  UIADD3 UR5, URZ, -UR7, URZ ;  /* 0x800000073f057290 */ /* 0x000fc8000fffe03f */
[----:B------:R-:W-:-:S04]  /*0d40*/  UIMAD UR5, UR14, UR5, UR8 ;  /* 0x000000050e0572a4 */ /* 0x000fc8000f8e0208 */
[----:B------:R-:W-:-:S11]  /*0d50*/  UISETP.GE.U32.AND UP0, UPT, UR5, UR14, UPT ;  /* 0x0000000e0500728c */ /* 0x000fd6000bf06070 */
[----:B------:R-:W-:Y:S02]  /*0d60*/  @UP0 UIADD3 UR5, UR5, -UR14, URZ ;  /* 0x8000000e05050290 */ /* 0x000fe4000fffe03f */
[----:B------:R-:W-:Y:S02]  /*0d70*/  @UP0 UIADD3 UR7, UR7, 0x1, URZ ;  /* 0x0000000107070890 */ /* 0x000fe4000fffe03f */
[----:B------:R-:W-:-:S11]  /*0d80*/  UISETP.GE.U32.AND UP1, UPT, UR5, UR14, UPT ;  /* 0x0000000e0500728c */ /* 0x000fd6000bf26070 */
[----:B------:R-:W-:Y:S02]  /*0d90*/  @UP1 UIADD3 UR7, UR7, 0x1, URZ ;  /* 0x0000000107071890 */ /* 0x000fe4000fffe03f */
[----:B------:R-:W-:-:S06]  /*0da0*/  @!UP2 ULOP3.LUT UR7, URZ, UR14, URZ, 0x33, !UPT ;  /* 0x0000000e3f07a292 */ /* 0x000fcc000f8e333f */
[----:B------:R-:W-:Y:S02]  /*0db0*/  IMAD.U32 R2, RZ, RZ, UR7 ;  /* 0x00000007ff027e24 */ /* 0x000fe4000f8e00ff */
.L_x_123:
[----:B------:R-:W1:Y:S01]  /*0dc0*/  LDC.U16 R14, c[0x0][0x1aa] ;  /* 0x00006a80ff0e7b82 */ /* 0x000e620000000400 */
[----:B------:R-:W-:Y:S02]  /*0dd0*/  IMAD.MOV.U32 R10, RZ, RZ, RZ ;  /* 0x000000ffff0a7224 */ /* 0x000fe400078e00ff */
[----:B------:R-:W-:Y:S01]  /*0de0*/  IMAD.MOV.U32 R7, RZ, RZ, c[0x0][0x1b8] ;  /* 0x00006e00ff077624 */ /* 0x000fe200078e00ff */
[----:B-1----:R-:W1:Y:S01]  /*0df0*/  I2F.U32.RP R4, R14 ;  /* 0x0000000e00047306 */ /* 0x002e620000209000 */
[----:B------:R-:W-:Y:S02]  /*0e00*/  ISETP.NE.U32.AND P1, PT, R14, RZ, PT ;  /* 0x000000ff0e00720c */ /* 0x000fe40003f25070 */
[----:B------:R-:W-:-:S05]  /*0e10*/  LOP3.LUT R8, RZ, R14, RZ, 0x33, !PT ;  /* 0x0000000eff087212 */ /* 0x000fca00078e33ff */
[----:B-1----:R-:W1:Y:S02]  /*0e20*/  MUFU.RCP R4, R4 ;  /* 0x0000000400047308 */ /* 0x002e640000001000 */
[----:B-1----:R-:W-:-:S06]  /*0e30*/  IADD3 R11, R4, 0xffffffe, RZ ;  /* 0x0ffffffe040b7810 */ /* 0x002fcc0007ffe0ff */
[----:B------:R-:W1:Y:S02]  /*0e40*/  F2I.FTZ.U32.TRUNC.NTZ R11, R11 ;  /* 0x0000000b000b7305 */ /* 0x000e64000021f000 */
[----:B01----:R-:W-:-:S04]  /*0e50*/  IMAD.MOV R5, RZ, RZ, -R11 ;  /* 0x000000ffff057224 */ /* 0x003fc800078e0a0b */
[----:B------:R-:W-:-:S04]  /*0e60*/  IMAD R5, R5, R14, RZ ;  /* 0x0000000e05057224 */ /* 0x000fc800078e02ff */
[----:B------:R-:W-:-:S04]  /*0e70*/  IMAD.HI.U32 R10, R11, R5, R10 ;  /* 0x000000050b0a7227 */ /* 0x000fc800078e000a */
[----:B------:R-:W-:-:S04]  /*0e80*/  IMAD R5, R12, R7, UR10 ;  /* 0x0000000a0c057e24 */ /* 0x000fc8000f8e0207 */
[----:B------:R-:W-:-:S04]  /*0e90*/  IMAD.HI.U32 R7, R10, R5, RZ ;  /* 0x000000050a077227 */ /* 0x000fc800078e00ff */
[----:B------:R-:W-:-:S04]  /*0ea0*/  IMAD.MOV R4, RZ, RZ, -R7 ;  /* 0x000000ffff047224 */ /* 0x000fc800078e0a07 */
[----:B------:R-:W-:-:S05]  /*0eb0*/  IMAD R5, R14, R4, R5 ;  /* 0x000000040e057224 */ /* 0x000fca00078e0205 */
[----:B------:R-:W-:-:S13]  /*0ec0*/  ISETP.GE.U32.AND P0, PT, R5, R14, PT ;  /* 0x0000000e0500720c */ /* 0x000fda0003f06070 */
[----:B------:R-:W-:Y:S01]  /*0ed0*/  @P0 IMAD.IADD R5, R5, 0x1, -R14 ;  /* 0x0000000105050824 */ /* 0x000fe200078e0a0e */
[----:B------:R-:W-:Y:S02]  /*0ee0*/  @P0 IADD3 R7, R7, 0x1, RZ ;  /* 0x0000000107070810 */ /* 0x000fe40007ffe0ff */
[C---:B------:R-:W-:Y:S02]  /*0ef0*/  LEA R4, P0, R2.reuse, c[0x0][0x178], 0x1 ;  /* 0x00005e0002047a11 */ /* 0x040fe400078008ff */
[----:B------:R-:W-:Y:S02]  /*0f00*/  ISETP.GE.U32.AND P2, PT, R5, R14, PT ;  /* 0x0000000e0500720c */ /* 0x000fe40003f46070 */
[----:B------:R-:W-:-:S11]  /*0f10*/  LEA.HI.X R5, R2, c[0x0][0x17c], R3, 0x1, P0 ;  /* 0x00005f0002057a11 */ /* 0x000fd600000f0c03 */
        /* <DEDUP_REMOVED lines=9> */
[-C--:B------:R-:W-:Y:S02]  /*0fb0*/  IABS R11, R14.reuse ;  /* 0x0000000e000b7213 */ /* 0x080fe40000000000 */
[----:B------:R-:W-:Y:S02]  /*0fc0*/  IABS R13, UR10 ;  /* 0x0000000a000d7c13 */ /* 0x000fe40008000000 */
[----:B0-----:R-:W0:Y:S01]  /*0fd0*/  I2F.RP R6, R11 ;  /* 0x0000000b00067306 */ /* 0x001e220000209400 */
[----:B------:R-:W-:-:S07]  /*0fe0*/  IABS R15, R14 ;  /* 0x0000000e000f7213 */ /* 0x000fce0000000000 */
[----:B0-----:R-:W0:Y:S02]  /*0ff0*/  MUFU.RCP R6, R6 ;  /* 0x0000000600067308 */ /* 0x001e240000001000 */
[----:B0-----:R-:W-:Y:S01]  /*1000*/  IADD3 R4, R6, 0xffffffe, RZ ;  /* 0x0ffffffe06047810 */ /* 0x001fe20007ffe0ff */
[----:B------:R-:W-:-:S05]  /*1010*/  IMAD.MOV R6, RZ, RZ, -R15 ;  /* 0x000000ffff067224 */ /* 0x000fca00078e0a0f */
[----:B------:R0:W1:Y:S02]  /*1020*/  F2I.FTZ.U32.TRUNC.NTZ R5, R4 ;  /* 0x0000000400057305 */ /* 0x000064000021f000 */
[----:B0-----:R-:W-:Y:S02]  /*1030*/  IMAD.MOV.U32 R4, RZ, RZ, RZ ;  /* 0x000000ffff047224 */ /* 0x001fe400078e00ff */
[----:B-1----:R-:W-:-:S04]  /*1040*/  IMAD.MOV R16, RZ, RZ, -R5 ;  /* 0x000000ffff107224 */ /* 0x002fc800078e0a05 */
[----:B------:R-:W-:-:S04]  /*1050*/  IMAD R7, R16, R11, RZ ;  /* 0x0000000b10077224 */ /* 0x000fc800078e02ff */
[----:B------:R-:W-:-:S06]  /*1060*/  IMAD.HI.U32 R5, R5, R7, R4 ;  /* 0x0000000705057227 */ /* 0x000fcc00078e0004 */
        /* <DEDUP_REMOVED lines=11> */
[----:B------:R-:W-:-:S03]  /*1120*/  LOP3.LUT R6, R14, UR10, RZ, 0x3c, !PT ;  /* 0x0000000a0e067c12 */ /* 0x000fc6000f8e3cff */
[----:B------:R-:W-:Y:S01]  /*1130*/  @P2 IMAD.IADD R7, R7, 0x1, -R14 ;  /* 0x0000000107072824 */ /* 0x000fe200078e0a0e */
[----:B------:R-:W-:Y:S02]  /*1140*/  ISETP.GE.AND P3, PT, R6, RZ, PT ;  /* 0x000000ff0600720c */ /* 0x000fe40003f66270 */
[----:B------:R-:W-:Y:S02]  /*1150*/  @P2 IADD3 R5, R5, 0x1, RZ ;  /* 0x0000000105052810 */ /* 0x000fe40007ffe0ff */
[----:B------:R-:W-:Y:S02]  /*1160*/  SHF.R.U64 R6, R2, 0x1, R3 ;  /* 0x0000000102067819 */ /* 0x000fe40000001203 */
[----:B------:R-:W-:Y:S02]  /*1170*/  LEA.HI R2, R12, R12, RZ, 0x1 ;  /* 0x0000000c0c027211 */ /* 0x000fe400078f08ff */
[----:B------:R-:W-:Y:S02]  /*1180*/  @P4 IADD3 R4, R4, 0x1, RZ ;  /* 0x0000000104044810 */ /* 0x000fe40007ffe0ff */
[----:B------:R-:W-:-:S02]  /*1190*/  ISETP.GE.U32.AND P4, PT, R7, R14, PT ;  /* 0x0000000e0700720c */ /* 0x000fc40003f86070 */
[----:B------:R-:W-:Y:S01]  /*11a0*/  SHF.R.U32.HI R7, RZ, 0x1, R3 ;  /* 0x00000001ff077819 */ /* 0x000fe20000011603 */
[----:B------:R-:W-:Y:S01]  /*11b0*/  @!P3 IMAD.MOV R4, RZ, RZ, -R4 ;  /* 0x000000ffff04b224 */ /* 0x000fe200078e0a04 */
[----:B------:R-:W-:Y:S02]  /*11c0*/  LOP3.LUT R6, R6, 0xfffffffc, RZ, 0xc0, !PT ;  /* 0xfffffffc06067812 */ /* 0x000fe400078ec0ff */
[----:B------:R-:W-:Y:S02]  /*11d0*/  LOP3.LUT R7, R7, 0x7fffffff, RZ, 0xc0, !PT ;  /* 0x7fffffff07077812 */ /* 0x000fe400078ec0ff */
[----:B------:R-:W-:-:S04]  /*11e0*/  SEL R4, R8, R4, !P5 ;  /* 0x0000000408047207 */ /* 0x000fc80006800000 */
[----:B------:R-:W-:Y:S02]  /*11f0*/  SHF.R.S32.HI R3, RZ, 0x1f, R4 ;  /* 0x0000001fff037819 */ /* 0x000fe40000011404 */
[----:B------:R-:W-:Y:S02]  /*1200*/  @P4 IADD3 R5, R5, 0x1, RZ ;  /* 0x0000000105054810 */ /* 0x000fe40007ffe0ff */
[----:B------:R-:W-:Y:S02]  /*1210*/  LEA.HI R3, R3, R4, RZ, 0x3 ;  /* 0x0000000403037211 */ /* 0x000fe400078f18ff */
[----:B------:R-:W-:Y:S02]  /*1220*/  SEL R5, R8, R5, !P1 ;  /* 0x0000000508057207 */ /* 0x000fe40004800000 */
[----:B------:R-:W-:Y:S02]  /*1230*/  SHF.R.S32.HI R4, RZ, 0x1, R2 ;  /* 0x00000001ff047819 */ /* 0x000fe40000011402 */
[----:B------:R-:W-:-:S02]  /*1240*/  IADD3 R2, P1, R6, c[0x0][0x180], RZ ;  /* 0x0000600006027a10 */ /* 0x000fc40007f3e0ff */
[----:B------:R-:W-:Y:S02]  /*1250*/  SHF.R.U32.HI R5, RZ, 0x3, R5 ;  /* 0x00000003ff057819 */ /* 0x000fe40000011605 */
[----:B------:R-:W-:Y:S02]  /*1260*/  SHF.R.S32.HI R6, RZ, 0x3, R3 ;  /* 0x00000003ff067819 */ /* 0x000fe40000011403 */
[----:B------:R-:W-:-:S03]  /*1270*/  IADD3.X R3, R7, c[0x0][0x184], RZ, P1, !PT ;  /* 0x0000610007037a10 */ /* 0x000fc60000ffe4ff */
[----:B------:R-:W-:-:S04]  /*1280*/  IMAD R5, R4, R5, R6 ;  /* 0x0000000504057224 */ /* 0x000fc800078e0206 */
[----:B------:R-:W-:-:S06]  /*1290*/  IMAD.WIDE R2, R5, 0x8, R2 ;  /* 0x0000000805027825 */ /* 0x000fcc00078e0202 */
[----:B------:R-:W2:Y:S04]  /*12a0*/  LDG.E.64.CONSTANT R2, [R2.64] ;  /* 0x0000000c02027981 */ /* 0x000ea8000c1e9b00 */
[----:B--2---:R0:W-:Y:S01]  /*12b0*/  STL.64 [R1+0x120], R2 ;  /* 0x0001200201007387 */ /* 0x0041e20000100a00 */
[----:B------:R-:W-:Y:S05]  /*12c0*/  BRA `(.L_x_125) ;  /* 0x0000007000007947 */ /* 0x000fea0003800000 */
.L_x_124:
[----:B------:R-:W-:Y:S08]  /*12d0*/  I2F.RP R2, 0x8 ;  /* 0x0000000800027906 */ /* 0x000ff00000209400 */
[----:B------:R-:W1:Y:S08]  /*12e0*/  I2F.RM R3, 0x8 ;  /* 0x0000000800037906 */ /* 0x000e700000205400 */
[----:B0-----:R-:W0:Y:S01]  /*12f0*/  I2F.RZ R4, 0x8 ;  /* 0x0000000800047906 */ /* 0x001e22000020d400 */
[----:B-1----:R-:W-:-:S13]  /*1300*/  FSETP.NEU.FTZ.AND P1, PT, R2, R3, PT ;  /* 0x000000030200720b */ /* 0x002fda0003f3d000 */
[----:B0-----:R-:W-:-:S04]  /*1310*/  @P1 LOP3.LUT R4, R4, 0x1, RZ, 0xfc, !PT ;  /* 0x0000000104041812 */ /* 0x001fc800078efcff */
[----:B------:R-:W-:-:S04]  /*1320*/  F2FP.BF16.PACK_AB R13, RZ, R4 ;  /* 0x00000004ff0d723e */ /* 0x000fc800000010ff */
[----:B------:R-:W-:Y:S02]  /*1330*/  PRMT R13, R13, 0x5410, R13 ;  /* 0x000054100d0d7816 */ /* 0x000fe4000000000d */
.L_x_125:
[----:B------:R-:W-:Y:S02]  /*1340*/  ULDC UR5, c[0x0][0x1c0] ;  /* 0x0000700000057ab9 */ /* 0x000fe40000000800 */
[----:B------:R-:W-:-:S04]  /*1350*/  ULOP3.LUT UR22, UR5, 0xffff, URZ, 0xc0, !UPT ;  /* 0x0000ffff05167892 */ /* 0x000fc8000f8ec03f */
[----:B------:R-:W-:-:S04]  /*1360*/  USHF.R.U32.HI UR23, URZ, 0x3, UR22 ;  /* 0x000000033f177899 */ /* 0x000fc80008011616 */
[----:B------:R-:W-:-:S06]  /*1370*/  UPRMT UR5, UR23, 0x9910, URZ ;  /* 0x0000991017057896 */ /* 0x000fcc000800003f */
[----:B------:R-:W-:-:S13]  /*1380*/  ISETP.NE.AND P1, PT, RZ, UR5, PT ;  /* 0x00000005ff007c0c */ /* 0x000fda000bf25270 */
[----:B------:R-:W-:Y:S05]  /*1390*/  @!P1 BRA `(.L_x_126) ;  /* 0x00000bb000009947 */ /* 0x000fea0003800000 */
[----:B------:R-:W-:Y:S01]  /*13a0*/  USHF.R.U64 UR19, UR8, 0x1, UR11 ;  /* 0x0000000108137899 */ /* 0x000fe2000800120b */
[----:B------:R-:W-:Y:S01]  /*13b0*/  IMAD.SHL.U32 R15, R0, 0x4, RZ ;  /* 0x00000004000f7824 */ /* 0x000fe200078e00ff */
[----:B------:R-:W-:Y:S01]  /*13c0*/  USHF.R.U32.HI UR20, URZ, 0x1, UR11 ;  /* 0x000000013f147899 */ /* 0x000fe2000801160b */
[----:B------:R-:W-:Y:S01]  /*13d0*/  SHF.R.U32.HI R14, RZ, 0x3, R14 ;  /* 0x00000003ff0e7819 */ /* 0x000fe2000001160e */
[----:B------:R-:W-:Y:S02]  /*13e0*/  ULOP3.LUT UR19, UR19, 0xfffffffc, URZ, 0xc0, !UPT ;  /* 0xfffffffc13137892 */ /* 0x000fe4000f8ec03f */
[----:B------:R-:W-:Y:S01]  /*13f0*/  ULDC.64 UR6, c[0x0][0x170] ;  /* 0x00005c0000067ab9 */ /* 0x000fe20000000a00 */
[----:B------:R-:W-:Y:S01]  /*1400*/  LOP3.LUT R15, R15, 0x4, RZ, 0xc0, !PT ;  /* 0x000000040f0f7812 */ /* 0x000fe200078ec0ff */
[----:B------:R-:W-:Y:S02]  /*1410*/  ULOP3.LUT UR26, UR4, 0x1, URZ, 0xc0, !UPT ;  /* 0x00000001041a7892 */ /* 0x000fe4000f8ec03f */
[----:B------:R-:W-:-:S02]  /*1420*/  ULOP3.LUT UR20, UR20, 0x7fffffff, URZ, 0xc0, !UPT ;  /* 0x7fffffff14147892 */ /* 0x000fc4000f8ec03f */
[----:B------:R-:W-:Y:S02]  /*1430*/  UIADD3 UR19, UP0, UR19, UR6, URZ ;  /* 0x0000000613137290 */ /* 0x000fe4000ff1e03f */
[----:B------:R-:W-:Y:S02]  /*1440*/  UIADD3 UR25, UR17, 0x100, URZ ;  /* 0x0000010011197890 */ /* 0x000fe4000fffe03f */
[----:B------:R-:W-:Y:S02]  /*1450*/  UIADD3 UR21, -UR26, UR4, URZ ;  /* 0x000000041a157290 */ /* 0x000fe4000fffe13f */
[----:B------:R-:W-:Y:S02]  /*1460*/  UIADD3.X UR20, UR20, UR7, URZ, UP0, !UPT ;  /* 0x0000000714147290 */ /* 0x000fe400087fe43f */
[----:B------:R-:W-:Y:S02]  /*1470*/  UMOV UR5, URZ ;  /* 0x0000003f00057c82 */ /* 0x000fe40008000000 */
.L_x_131:
[----:B------:R-:W-:Y:S02]  /*1480*/  ULEA UR6, UR5, UR10, 0x3 ;  /* 0x0000000a05067291 */ /* 0x000fe4000f8e183f */
[----:B------:R-:W-:-:S02]  /*1490*/  ULDC UR7, c[0x0][0x1b8] ;  /* 0x00006e0000077ab9 */ /* 0x000fc40000000800 */
[----:B------:R-:W-:-:S06]  /*14a0*/  UISETP.GE.U32.AND UP0, UPT, UR6, UR7, UPT ;  /* 0x000000070600728c */ /* 0x000fcc000bf06070 */
[----:B------:R-:W-:-:S13]  /*14b0*/  PLOP3.LUT P1, PT, PT, PT, UP0, 0x80, 0x0 ;  /* 0x000000000000781c */ /* 0x000fda0003f2f008 */
[----:B0----5:R-:W-:Y:S05]  /*14c0*/  @P1 BRA `(.L_x_126) ;  /* 0x00000a8000001947 */ /* 0x021fea0003800000 */
[----:B------:R-:W-:Y:S01]  /*14d0*/  ULOP3.LUT UP0, UR14, UR5, 0x3, URZ, 0xc0, !UPT ;  /* 0x00000003050e7892 */ /* 0x000fe2000f80c03f */
[----:B0-----:R-:W-:-:S05]  /*14e0*/  IMAD.U32 R3, RZ, RZ, UR6 ;  /* 0x00000006ff037e24 */ /* 0x001fca000f8e00ff */
[----:B------:R-:W-:-:S05]  /*14f0*/  PLOP3.LUT P1, PT, PT, PT, UP0, 0x80, 0x0 ;  /* 0x000000000000781c */ /* 0x000fca0003f2f008 */
[----:B------:R-:W-:Y:S02]  /*1500*/  @!UP0 UMOV UR6, UR19 ;  /* 0x0000001300068c82 */ /* 0x000fe40008000000 */
[----:B------:R-:W-:Y:S01]  /*1510*/  @!UP0 UMOV UR7, UR20 ;  /* 0x0000001400078c82 */ /* 0x000fe20008000000 */
[----:B------:R-:W-:Y:S02]  /*1520*/  IMAD.U32 R4, RZ, RZ, UR6 ;  /* 0x00000006ff047e24 */ /* 0x000fe4000f8e00ff */
[----:B------:R-:W-:-:S03]  /*1530*/  IMAD.U32 R5, RZ, RZ, UR7 ;  /* 0x00000007ff057e24 */ /* 0x000fc6000f8e00ff */
[----:B------:R-:W-:-:S05]  /*1540*/  @!P1 IMAD R0, R12, c[0x0][0x1b8], R3 ;  /* 0x00006e000c009a24 */ /* 0x000fca00078e0203 */
[----:B------:R-:W-:-:S04]  /*1550*/  @!P1 SHF.R.S32.HI R3, RZ, 0x1f, R0 ;  /* 0x0000001fff039819 */ /* 0x000fc80000011400 */
[----:B------:R-:W-:-:S04]  /*1560*/  @!P1 LEA.HI R3, R3, R0, RZ, 0x5 ;  /* 0x0000000003039211 */ /* 0x000fc800078f28ff */
[----:B------:R-:W-:-:S05]  /*1570*/  @!P1 SHF.R.S32.HI R3, RZ, 0x5, R3 ;  /* 0x00000005ff039819 */ /* 0x000fca0000011403 */
[----:B------:R-:W-:-:S06]  /*1580*/  @!P1 IMAD.WIDE R4, R3, 0x10, R4 ;  /* 0x0000001003049825 */ /* 0x000fcc00078e0204 */
[----:B------:R-:W2:Y:S01]  /*1590*/  @!P1 LDG.E.128.CONSTANT R4, [R4.64] ;  /* 0x0000000c04049981 */ /* 0x000ea2000c1e9d00 */
[----:B------:R-:W-:Y:S01]  /*15a0*/  ULEA UR6, UR14, UR25, 0x2 ;  /* 0x000000190e067291 */ /* 0x000fe2000f8e103f */
        /* <DEDUP_REMOVED lines=9> */
[----:B------:R-:W2:Y:S01]  /*1640*/  LDL R8, [UR6] ;  /* 0x00000006ff087983 */ /* 0x000ea20008100800 */
[----:B------:R-:W-:Y:S01]  /*1650*/  IMAD.HI.U32 R3, R3, UR5, RZ ;  /* 0x0000000503037c27 */ /* 0x000fe2000f8e00ff */
[----:B------:R-:W-:Y:S02]  /*1660*/  ISETP.NE.U32.AND P2, PT, R14, RZ, PT ;  /* 0x000000ff0e00720c */ /* 0x000fe40003f45070 */
[----:B------:R-:W-:Y:S01]  /*1670*/  LOP3.LUT R0, RZ, R14, RZ, 0x33, !PT ;  /* 0x0000000eff007212 */ /* 0x000fe200078e33ff */
[----:B------:R-:W-:Y:S01]  /*1680*/  IMAD.MOV.U32 R19, RZ, RZ, 0x43004300 ;  /* 0x43004300ff137424 */ /* 0x000fe200078e00ff */
[----:B------:R-:W-:Y:S01]  /*1690*/  ISETP.NE.AND P1, PT, RZ, UR4, PT ;  /* 0x00000004ff007c0c */ /* 0x000fe2000bf25270 */
[----:B------:R-:W-:-:S02]  /*16a0*/  IMAD.MOV.U32 R2, RZ, RZ, 0x3f80 ;  /* 0x00003f80ff027424 */ /* 0x000fc400078e00ff */
[----:B0-----:R-:W-:-:S04]  /*16b0*/  IMAD.MOV R5, RZ, RZ, -R3 ;  /* 0x000000ffff057224 */ /* 0x001fc800078e0a03 */
[----:B------:R-:W-:-:S05]  /*16c0*/  IMAD R5, R14, R5, UR5 ;  /* 0x000000050e057e24 */ /* 0x000fca000f8e0205 */
[----:B------:R-:W-:-:S13]  /*16d0*/  ISETP.GE.U32.AND P4, PT, R5, R14, PT ;  /* 0x0000000e0500720c */ /* 0x000fda0003f86070 */
[----:B------:R-:W-:-:S05]  /*16e0*/  @P4 IMAD.IADD R5, R5, 0x1, -R14 ;  /* 0x0000000105054824 */ /* 0x000fca00078e0a0e */
[----:B------:R-:W-:-:S13]  /*16f0*/  ISETP.GE.U32.AND P5, PT, R5, R14, PT ;  /* 0x0000000e0500720c */ /* 0x000fda0003fa6070 */
[----:B------:R-:W-:-:S05]  /*1700*/  @P5 IMAD.IADD R5, R5, 0x1, -R14 ;  /* 0x0000000105055824 */ /* 0x000fca00078e0a0e */
[----:B------:R-:W-:-:S04]  /*1710*/  SEL R5, R0, R5, !P2 ;  /* 0x0000000500057207 */ /* 0x000fc80005000000 */
[----:B------:R-:W-:Y:S02]  /*1720*/  ISETP.NE.AND P3, PT, R5, RZ, PT ;  /* 0x000000ff0500720c */ /* 0x000fe40003f65270 */
[--C-:B--2---:R-:W-:Y:S02]  /*1730*/  SHF.R.S32.HI R4, RZ, 0x4, R8.reuse ;  /* 0x00000004ff047819 */ /* 0x104fe40000011408 */
[--C-:B------:R-:W-:Y:S02]  /*1740*/  SHF.R.S32.HI R5, RZ, 0x8, R8.reuse ;  /* 0x00000008ff057819 */ /* 0x100fe40000011408 */
[----:B------:R-:W-:Y:S02]  /*1750*/  SHF.R.S32.HI R6, RZ, 0xc, R8 ;  /* 0x0000000cff067819 */ /* 0x000fe40000011408 */
[--C-:B------:R-:W-:Y:S02]  /*1760*/  LOP3.LUT R7, R8, 0xf000f, R19.reuse, 0xea, !PT ;  /* 0x000f000f08077812 */ /* 0x100fe400078eea13 */
[----:B------:R-:W-:-:S02]  /*1770*/  LOP3.LUT R11, R4, 0xf000f, R19, 0xea, !PT ;  /* 0x000f000f040b7812 */ /* 0x000fc400078eea13 */
[--C-:B------:R-:W-:Y:S02]  /*1780*/  LOP3.LUT R17, R5, 0xf000f, R19.reuse, 0xea, !PT ;  /* 0x000f000f05117812 */ /* 0x100fe400078eea13 */
[----:B------:R-:W-:Y:S01]  /*1790*/  LOP3.LUT R19, R6, 0xf000f, R19, 0xea, !PT ;  /* 0x000f000f06137812 */ /* 0x000fe200078eea13 */
        /* <DEDUP_REMOVED lines=8> */
[----:B--2---:R-:W-:-:S04]  /*1820*/  @P0 SHF.R.U32.HI R4, RZ, R15, R4 ;  /* 0x0000000fff040219 */ /* 0x004fc80000011604 */
[----:B------:R-:W-:-:S06]  /*1830*/  @P0 LOP3.LUT R4, R4, 0xf, RZ, 0xc0, !PT ;  /* 0x0000000f04040812 */ /* 0x000fcc00078ec0ff */
[----:B------:R-:W0:Y:S08]  /*1840*/  @P0 I2F.U16 R4, R4 ;  /* 0x0000000400040306 */ /* 0x000e300000101000 */
        /* <DEDUP_REMOVED lines=8> */
.L_x_127:
[-C--:B------:R-:W-:Y:S02]  /*18d0*/  HFMA2.BF16_V2 R0, R7, R2.reuse.H0_H0, -128, -128 ;  /* 0xc300c30007007431 */ /* 0x080fe40000240002 */
[-C--:B------:R-:W-:Y:S02]  /*18e0*/  HFMA2.BF16_V2 R3, R11, R2.reuse.H0_H0, -128, -128 ;  /* 0xc300c3000b037431 */ /* 0x080fe40000240002 */
[-C--:B------:R-:W-:Y:S02]  /*18f0*/  HFMA2.BF16_V2 R4, R17, R2.reuse.H0_H0, -128, -128 ;  /* 0xc300c30011047431 */ /* 0x080fe40000240002 */
[----:B------:R-:W-:Y:S01]  /*1900*/  HFMA2.BF16_V2 R2, R19, R2.H0_H0, -128, -128 ;  /* 0xc300c30013027431 */ /* 0x000fe20000240002 */
[----:B------:R-:W-:Y:S05]  /*1910*/  @!P1 BRA `(.L_x_128) ;  /* 0x000005f000009947 */ /* 0x000fea0003800000 */
[----:B------:R-:W-:Y:S01]  /*1920*/  UISETP.NE.AND UP0, UPT, UR4, 0x1, UPT ;  /* 0x000000010400788c */ /* 0x000fe2000bf05270 */
[----:B------:R-:W-:Y:S01]  /*1930*/  ISETP.NE.AND P1, PT, RZ, UR26, PT ;  /* 0x0000001aff007c0c */ /* 0x000fe2000bf25270 */
[----:B------:R-:W-:-:S04]  /*1940*/  UMOV UR6, URZ ;  /* 0x0000003f00067c82 */ /* 0x000fc80008000000 */
[----:B------:R-:W-:-:S13]  /*1950*/  PLOP3.LUT P2, PT, PT, PT, UP0, 0x80, 0x0 ;  /* 0x000000000000781c */ /* 0x000fda0003f4f008 */
[----:B------:R-:W-:Y:S05]  /*1960*/  @!P2 BRA `(.L_x_129) ;  /* 0x000003a00000a947 */ /* 0x000fea0003800000 */
[----:B------:R-:W-:Y:S01]  /*1970*/  ISETP.NE.AND P2, PT, RZ, UR5, PT ;  /* 0x00000005ff007c0c */ /* 0x000fe2000bf45270 */
[----:B------:R-:W-:Y:S02]  /*1980*/  UMOV UR6, URZ ;  /* 0x0000003f00067c82 */ /* 0x000fe40008000000 */
[----:B------:R-:W-:Y:S02]  /*1990*/  UMOV UR7, UR21 ;  /* 0x0000001500077c82 */ /* 0x000fe40008000000 */
.L_x_130:
[----:B------:R-:W-:-:S09]  /*19a0*/  ULEA UR24, UR6, UR18, 0x2 ;  /* 0x0000001206187291 */ /* 0x000fd2000f8e103f */
[----:B------:R-:W2:Y:S04]  /*19b0*/  @P2 LDL R5, [UR24] ;  /* 0x00000018ff052983 */ /* 0x000ea80008100800 */
[----:B------:R-:W3:Y:S01]  /*19c0*/  @P2 LDL R6, [UR24+0x4] ;  /* 0x00000418ff062983 */ /* 0x000ee20008100800 */
[----:B------:R-:W-:Y:S01]  /*19d0*/  UIMAD UR15, UR22, UR6, URZ ;  /* 0x00000006160f72a4 */ /* 0x000fe2000f8e023f */
[C---:B------:R-:W-:Y:S01]  /*19e0*/  HFMA2.BF16_V2 R19, R13.reuse, -1, -1, R0 ;  /* 0xbf80bf800d137831 */ /* 0x040fe20000200000 */
[----:B------:R-:W-:Y:S01]  /*19f0*/  UIADD3 UR7, UR7, -0x2, URZ ;  /* 0xfffffffe07077890 */ /* 0x000fe2000fffe03f */
[----:B------:R-:W-:Y:S01]  /*1a00*/  HFMA2.BF16_V2 R23, R13, -1, -1, R3 ;  /* 0xbf80bf800d177831 */ /* 0x000fe20000200003 */
[----:B------:R-:W-:Y:S01]  /*1a10*/  USHF.R.U32.HI UR14, URZ, 0x1, UR15 ;  /* 0x000000013f0e7899 */ /* 0x000fe2000801160f */
[-C--:B-----5:R-:W-:Y:S01]  /*1a20*/  HFMA2.BF16_V2 R22, R19, R16.reuse.H0_H0, -RZ.H0_H0 ;  /* 0x2000001013167231 */ /* 0x0a0fe200003400ff */
[----:B------:R-:W-:Y:S01]  /*1a30*/  UIADD3 UR15, UR22, UR15, URZ ;  /* 0x0000000f160f7290 */ /* 0x000fe2000fffe03f */
[-C--:B------:R-:W-:Y:S01]  /*1a40*/  HFMA2.BF16_V2 R19, R23, R16.reuse.H0_H0, -RZ.H0_H0 ;  /* 0x2000001017137231 */ /* 0x080fe200003400ff */
[----:B------:R-:W-:Y:S01]  /*1a50*/  ULEA UR14, UR5, UR14, 0x2 ;  /* 0x0000000e050e7291 */ /* 0x000fe2000f8e103f */
[----:B------:R-:W-:Y:S01]  /*1a60*/  HFMA2.BF16_V2 R23, R13, -1, -1, R4 ;  /* 0xbf80bf800d177831 */ /* 0x000fe20000200004 */
[----:B------:R-:W-:Y:S01]  /*1a70*/  USHF.R.U32.HI UR15, URZ, 0x1, UR15 ;  /* 0x000000013f0f7899 */ /* 0x000fe2000801160f */
[----:B------:R-:W-:Y:S01]  /*1a80*/  ISETP.NE.AND P3, PT, RZ, UR7, PT ;  /* 0x00000007ff007c0c */ /* 0x000fe2000bf65270 */
[----:B------:R-:W-:Y:S01]  /*1a90*/  UIADD3 UR6, UR6, 0x2, URZ ;  /* 0x0000000206067890 */ /* 0x000fe2000fffe03f */
[----:B------:R-:W-:Y:S01]  /*1aa0*/  HFMA2.BF16_V2 R23, R23, R16.H0_H0, -RZ.H0_H0 ;  /* 0x2000001017177231 */ /* 0x000fe200003400ff */
[----:B------:R-:W-:Y:S01]  /*1ab0*/  ULEA UR15, UR5, UR15, 0x2 ;  /* 0x0000000f050f7291 */ /* 0x000fe2000f8e103f */
[----:B------:R-:W-:-:S02]  /*1ac0*/  IMAD.U32 R21, RZ, RZ, UR14 ;  /* 0x0000000eff157e24 */ /* 0x000fc4000f8e00ff */
[----:B------:R-:W-:Y:S02]  /*1ad0*/  IMAD.U32 R20, RZ, RZ, UR14 ;  /* 0x0000000eff147e24 */ /* 0x000fe4000f8e00ff */
[----:B------:R-:W-:Y:S02]  /*1ae0*/  IMAD.U32 R17, RZ, RZ, UR14 ;  /* 0x0000000eff117e24 */ /* 0x000fe4000f8e00ff */
[----:B------:R-:W-:Y:S01]  /*1af0*/  IMAD.U32 R18, RZ, RZ, UR15 ;  /* 0x0000000fff127e24 */ /* 0x000fe2000f8e00ff */
[----:B0-----:R-:W0:Y:S01]  /*1b00*/  LDS R21, [R21.X4] ;  /* 0x0000000015157984 */ /* 0x001e220000004800 */
[----:B------:R-:W-:Y:S02]  /*1b10*/  IMAD.U32 R11, RZ, RZ, UR15 ;  /* 0x0000000fff0b7e24 */ /* 0x000fe4000f8e00ff */
[----:B------:R-:W-:Y:S01]  /*1b20*/  IMAD.U32 R8, RZ, RZ, UR14 ;  /* 0x0000000eff087e24 */ /* 0x000fe2000f8e00ff */
[----:B------:R-:W1:Y:S01]  /*1b30*/  LDS R20, [R20.X4+0x4] ;  /* 0x0000040014147984 */ /* 0x000e620000004800 */
[----:B------:R-:W-:-:S02]  /*1b40*/  IMAD.U32 R10, RZ, RZ, UR15 ;  /* 0x0000000fff0a7e24 */ /* 0x000fc4000f8e00ff */
[----:B------:R-:W-:Y:S01]  /*1b50*/  IMAD.U32 R7, RZ, RZ, UR15 ;  /* 0x0000000fff077e24 */ /* 0x000fe2000f8e00ff */
[----:B------:R-:W4:Y:S04]  /*1b60*/  LDS R18, [R18.X4] ;  /* 0x0000000012127984 */ /* 0x000f280000004800 */
[----:B------:R-:W4:Y:S04]  /*1b70*/  LDS R11, [R11.X4+0x4] ;  /* 0x000004000b0b7984 */ /* 0x000f280000004800 */
[----:B------:R-:W4:Y:S04]  /*1b80*/  LDS R17, [R17.X4+0x8] ;  /* 0x0000080011117984 */ /* 0x000f280000004800 */
[----:B------:R-:W4:Y:S04]  /*1b90*/  LDS R10, [R10.X4+0x8] ;  /* 0x000008000a0a7984 */ /* 0x000f280000004800 */
[----:B------:R-:W4:Y:S04]  /*1ba0*/  LDS R8, [R8.X4+0xc] ;  /* 0x00000c0008087984 */ /* 0x000f280000004800 */
[----:B------:R-:W4:Y:S01]  /*1bb0*/  LDS R7, [R7.X4+0xc] ;  /* 0x00000c0007077984 */ /* 0x000f220000004800 */
[----:B0-----:R-:W-:-:S04]  /*1bc0*/  HFMA2.BF16_V2 R21, R22, R21, RZ.H0_H0 ;  /* 0x0000001516157231 */ /* 0x001fc800002400ff */
[----:B-1----:R-:W-:Y:S02]  /*1bd0*/  HFMA2.BF16_V2 R21, R19, R20, R21 ;  /* 0x0000001413157231 */ /* 0x002fe40000200015 */
[----:B----4-:R-:W-:Y:S02]  /*1be0*/  HFMA2.BF16_V2 R22, R22, R18, RZ.H0_H0 ;  /* 0x0000001216167231 */ /* 0x010fe400002400ff */
[----:B------:R-:W-:Y:S02]  /*1bf0*/  HFMA2.BF16_V2 R18, R13, -1, -1, R2 ;  /* 0xbf80bf800d127831 */ /* 0x000fe40000200002 */
[----:B------:R-:W-:Y:S02]  /*1c00*/  HFMA2.BF16_V2 R22, R19, R11, R22 ;  /* 0x0000000b13167231 */ /* 0x000fe40000200016 */
[----:B------:R-:W-:Y:S02]  /*1c10*/  HFMA2.BF16_V2 R18, R18, R16.H0_H0, -RZ.H0_H0 ;  /* 0x2000001012127231 */ /* 0x000fe400003400ff */
[----:B------:R-:W-:-:S02]  /*1c20*/  HFMA2.BF16_V2 R21, R23, R17, R21 ;  /* 0x0000001117157231 */ /* 0x000fc40000200015 */
[----:B------:R-:W-:Y:S02]  /*1c30*/  HFMA2.BF16_V2 R22, R23, R10, R22 ;  /* 0x0000000a17167231 */ /* 0x000fe40000200016 */
[C---:B------:R-:W-:Y:S02]  /*1c40*/  HFMA2.BF16_V2 R21, R18.reuse, R8, R21 ;  /* 0x0000000812157231 */ /* 0x040fe40000200015 */
[----:B------:R-:W-:-:S03]  /*1c50*/  HFMA2.BF16_V2 R22, R18, R7, R22 ;  /* 0x0000000712167231 */ /* 0x000fc60000200016 */
[--C-:B------:R-:W-:Y:S02]  /*1c60*/  PRMT R7, RZ, 0x5410, R21.reuse ;  /* 0x00005410ff077816 */ /* 0x100fe40000000015 */
[----:B------:R-:W-:-:S05]  /*1c70*/  PRMT R21, RZ, 0x7610, R21 ;  /* 0x00007610ff157816 */ /* 0x000fca0000000015 */
[----:B------:R-:W-:Y:S01]  /*1c80*/  FADD.FTZ R8, R7, R21 ;  /* 0x0000001507087221 */ /* 0x000fe20000010000 */
[--C-:B------:R-:W-:Y:S02]  /*1c90*/  PRMT R7, RZ, 0x5410, R22.reuse ;  /* 0x00005410ff077816 */ /* 0x100fe40000000016 */
[----:B------:R-:W-:-:S05]  /*1ca0*/  PRMT R22, RZ, 0x7610, R22 ;  /* 0x00007610ff167816 */ /* 0x000fca0000000016 */
[----:B------:R-:W-:Y:S02]  /*1cb0*/  FADD.FTZ R7, R7, R22 ;  /* 0x0000001607077221 */ /* 0x000fe40000010000 */
[----:B--2---:R-:W-:Y:S02]  /*1cc0*/  @P2 FADD.FTZ R8, R8, R5 ;  /* 0x0000000508082221 */ /* 0x004fe40000010000 */
[----:B---3--:R-:W-:-:S03]  /*1cd0*/  @P2 FADD.FTZ R7, R7, R6 ;  /* 0x0000000607072221 */ /* 0x008fc60000010000 */
[----:B------:R0:W-:Y:S04]  /*1ce0*/  STL [UR24], R8 ;  /* 0x00000008ff007987 */ /* 0x0001e80008100818 */
[----:B------:R0:W-:Y:S01]  /*1cf0*/  STL [UR24+0x4], R7 ;  /* 0x00000407ff007987 */ /* 0x0001e20008100818 */
[----:B------:R-:W-:Y:S05]  /*1d00*/  @P3 BRA `(.L_x_130) ;  /* 0xfffffc9000003947 */ /* 0x000fea000383ffff */
.L_x_129:
[----:B------:R-:W-:Y:S05]  /*1d10*/  @!P1 BRA `(.L_x_128) ;  /* 0x000001f000009947 */ /* 0x000fea0003800000 */
[----:B------:R-:W-:Y:S01]  /*1d20*/  ISETP.NE.AND P1, PT, RZ, UR5, PT ;  /* 0x00000005ff007c0c */ /* 0x000fe2000bf25270 */
[----:B------:R-:W-:-:S12]  /*1d30*/  ULEA UR7, UR6, UR18, 0x2 ;  /* 0x0000001206077291 */ /* 0x000fd8000f8e103f */
[----:B------:R-:W2:Y:S01]  /*1d40*/  @P1 LDL R5, [UR7] ;  /* 0x00000007ff051983 */ /* 0x000ea20008100800 */
[----:B------:R-:W-:Y:S01]  /*1d50*/  UIMAD UR6, UR22, UR6, URZ ;  /* 0x00000006160672a4 */ /* 0x000fe2000f8e023f */
[C---:B------:R-:W-:Y:S02]  /*1d60*/  HFMA2.BF16_V2 R0, R13.reuse, -1, -1, R0 ;  /* 0xbf80bf800d007831 */ /* 0x040fe40000200000 */
[----:B------:R-:W-:Y:S01]  /*1d70*/  HFMA2.BF16_V2 R3, R13, -1, -1, R3 ;  /* 0xbf80bf800d037831 */ /* 0x000fe20000200003 */
[----:B------:R-:W-:Y:S01]  /*1d80*/  USHF.R.U32.HI UR6, URZ, 0x1, UR6 ;  /* 0x000000013f067899 */ /* 0x000fe20008011606 */
[-C--:B-----5:R-:W-:Y:S02]  /*1d90*/  HFMA2.BF16_V2 R0, R0, R16.reuse.H0_H0, -RZ.H0_H0 ;  /* 0x2000001000007231 */ /* 0x0a0fe400003400ff */
[----:B------:R-:W-:Y:S01]  /*1da0*/  HFMA2.BF16_V2 R3, R3, R16.H0_H0, -RZ.H0_H0 ;  /* 0x2000001003037231 */ /* 0x000fe200003400ff */
[----:B------:R-:W-:Y:S01]  /*1db0*/  ULEA UR6, UR5, UR6, 0x2 ;  /* 0x0000000605067291 */ /* 0x000fe2000f8e103f */
[----:B------:R-:W-:-:S05]  /*1dc0*/  HFMA2.BF16_V2 R4, R13, -1, -1, R4 ;  /* 0xbf80bf800d047831 */ /* 0x000fca0000200004 */
[----:B0-----:R-:W-:Y:S02]  /*1dd0*/  IMAD.U32 R7, RZ, RZ, UR6 ;  /* 0x00000006ff077e24 */ /* 0x001fe4000f8e00ff */
[----:B------:R-:W-:Y:S02]  /*1de0*/  IMAD.U32 R8, RZ, RZ, UR6 ;  /* 0x00000006ff087e24 */ /* 0x000fe4000f8e00ff */
[----:B------:R-:W-:Y:S02]  /*1df0*/  IMAD.U32 R10, RZ, RZ, UR6 ;  /* 0x00000006ff0a7e24 */ /* 0x000fe4000f8e00ff */
[----:B------:R-:W0:Y:S01]  /*1e00*/  LDS R7, [R7.X4] ;  /* 0x0000000007077984 */ /* 0x000e220000004800 */
[----:B------:R-:W-:-:S03]  /*1e10*/  IMAD.U32 R6, RZ, RZ, UR6 ;  /* 0x00000006ff067e24 */ /* 0x000fc6000f8e00ff */
[----:B------:R-:W1:Y:S04]  /*1e20*/  LDS R8, [R8.X4+0x4] ;  /* 0x0000040008087984 */ /* 0x000e680000004800 */
[----:B------:R-:W3:Y:S04]  /*1e30*/  LDS R10, [R10.X4+0x8] ;  /* 0x000008000a0a7984 */ /* 0x000ee80000004800 */
[----:B------:R-:W4:Y:S01]  /*1e40*/  LDS R6, [R6.X4+0xc] ;  /* 0x00000c0006067984 */ /* 0x000f220000004800 */
[----:B0-----:R-:W-:-:S04]  /*1e50*/  HFMA2.BF16_V2 R7, R0, R7, RZ.H0_H0 ;  /* 0x0000000700077231 */ /* 0x001fc800002400ff */
[----:B-1----:R-:W-:Y:S02]  /*1e60*/  HFMA2.BF16_V2 R7, R3, R8, R7 ;  /* 0x0000000803077231 */ /* 0x002fe40000200007 */
[----:B------:R-:W-:Y:S02]  /*1e70*/  HFMA2.BF16_V2 R3, R4, R16.H0_H0, -RZ.H0_H0 ;  /* 0x2000001004037231 */ /* 0x000fe400003400ff */
[----:B------:R-:W-:Y:S02]  /*1e80*/  HFMA2.BF16_V2 R8, R13, -1, -1, R2 ;  /* 0xbf80bf800d087831 */ /* 0x000fe40000200002 */
[----:B---3--:R-:W-:Y:S02]  /*1e90*/  HFMA2.BF16_V2 R3, R3, R10, R7 ;  /* 0x0000000a03037231 */ /* 0x008fe40000200007 */
[----:B------:R-:W-:-:S04]  /*1ea0*/  HFMA2.BF16_V2 R8, R8, R16.H0_H0, -RZ.H0_H0 ;  /* 0x2000001008087231 */ /* 0x000fc800003400ff */
[----:B----4-:R-:W-:-:S05]  /*1eb0*/  HFMA2.BF16_V2 R3, R8, R6, R3 ;  /* 0x0000000608037231 */ /* 0x010fca0000200003 */
[--C-:B------:R-:W-:Y:S02]  /*1ec0*/  PRMT R0, RZ, 0x5410, R3.reuse ;  /* 0x00005410ff007816 */ /* 0x100fe40000000003 */
[----:B------:R-:W-:-:S05]  /*1ed0*/  PRMT R3, RZ, 0x7610, R3 ;  /* 0x00007610ff037816 */ /* 0x000fca0000000003 */
[----:B------:R-:W-:-:S04]  /*1ee0*/  FADD.FTZ R0, R0, R3 ;  /* 0x0000000300007221 */ /* 0x000fc80000010000 */
[----:B--2---:R-:W-:-:S05]  /*1ef0*/  @P1 FADD.FTZ R0, R0, R5 ;  /* 0x0000000500001221 */ /* 0x004fca0000010000 */
[----:B------:R0:W-:Y:S02]  /*1f00*/  STL [UR7], R0 ;  /* 0x00000000ff007987 */ /* 0x0001e40008100807 */
.L_x_128:
[----:B------:R-:W-:-:S04]  /*1f10*/  UIADD3 UR5, UR5, 0x1, URZ ;  /* 0x0000000105057890 */ /* 0x000fc8000fffe03f */
[----:B------:R-:W-:-:S06]  /*1f20*/  UISETP.GE.U32.AND UP0, UPT, UR5, UR23, UPT ;  /* 0x000000170500728c */ /* 0x000fcc000bf06070 */
[----:B------:R-:W-:-:S13]  /*1f30*/  PLOP3.LUT P1, PT, PT, PT, UP0, 0x80, 0x0 ;  /* 0x000000000000781c */ /* 0x000fda0003f2f008 */
[----:B------:R-:W-:Y:S05]  /*1f40*/  @!P1 BRA `(.L_x_131) ;  /* 0xfffff53000009947 */ /* 0x000fea000383ffff */
.L_x_126:
[----:B------:R-:W-:-:S13]  /*1f50*/  ISETP.NE.AND P0, PT, RZ, UR4, PT ;  /* 0x00000004ff007c0c */ /* 0x000fda000bf05270 */
[----:B------:R-:W-:Y:S05]  /*1f60*/  @!P0 EXIT ;  /* 0x000000000000894d */ /* 0x000fea0003800000 */
[----:B------:R-:W-:Y:S02]  /*1f70*/  ULDC.S8 UR5, c[0x0][0x1c3] ;  /* 0x000070c000057ab9 */ /* 0x000fe40000000200 */
[----:B------:R-:W-:-:S13]  /*1f80*/  ISETP.NE.AND P0, PT, RZ, UR5, PT ;  /* 0x00000005ff007c0c */ /* 0x000fda000bf05270 */
[----:B------:R-:W-:Y:S05]  /*1f90*/  @!P0 BRA `(.L_x_132) ;  /* 0x0000032000008947 */ /* 0x000fea0003800000 */
[----:B0-----:R-:W-:-:S05]  /*1fa0*/  IMAD.MOV.U32 R0, RZ, RZ, RZ ;  /* 0x000000ffff007224 */ /* 0x001fca00078e00ff */
.L_x_137:
        /* <DEDUP_REMOVED lines=18> */
.L_x_136:
        /* <DEDUP_REMOVED lines=13> */
.L_x_135:
        /* <DEDUP_REMOVED lines=9> */
.L_x_134:
[----:B------:R-:W-:Y:S02]  /*2230*/  SHF.R.U32.HI R6, RZ, R15, R11 ;  /* 0x0000000fff067219 */ /* 0x000fe4000001160b */
[----:B0-----:R-:W-:Y:S02]  /*2240*/  PRMT R5, R10, 0x9910, RZ ;  /* 0x000099100a057816 */ /* 0x001fe400000000ff */
[C---:B------:R-:W-:Y:S02]  /*2250*/  PRMT R4, R6.reuse, 0x9910, RZ ;  /* 0x0000991006047816 */ /* 0x040fe400000000ff */
[----:B------:R-:W-:Y:S02]  /*2260*/  PRMT R10, R6, 0x7610, R10 ;  /* 0x00007610060a7816 */ /* 0x000fe4000000000a */
[----:B------:R-:W-:-:S13]  /*2270*/  ISETP.NE.AND P0, PT, R5, R4, PT ;  /* 0x000000040500720c */ /* 0x000fda0003f05270 */
[----:B------:R-:W-:Y:S05]  /*2280*/  @P0 BRA `(.L_x_136) ;  /* 0xfffffe4000000947 */ /* 0x000fea000383ffff */
[----:B------:R-:W-:Y:S05]  /*2290*/  BSYNC B0 ;  /* 0x0000000000007941 */ /* 0x000fea0003800000 */
.L_x_133:
[----:B------:R-:W-:Y:S05]  /*22a0*/  @!P1 BRA `(.L_x_137) ;  /* 0xfffffd0000009947 */ /* 0x000fea000383ffff */
[----:B------:R-:W-:Y:S05]  /*22b0*/  EXIT ;  /* 0x000000000000794d */ /* 0x000fea0003800000 */
.L_x_132:
[----:B0-----:R-:W-:-:S05]  /*22c0*/  IMAD.MOV.U32 R0, RZ, RZ, RZ ;  /* 0x000000ffff007224 */ /* 0x001fca00078e00ff */
.L_x_142:
        /* <DEDUP_REMOVED lines=14> */
.L_x_141:
        /* <DEDUP_REMOVED lines=13> */
.L_x_140:
        /* <DEDUP_REMOVED lines=8> */
.L_x_139:
[----:B------:R-:W-:Y:S02]  /*2500*/  SHF.R.U32.HI R6, RZ, R16, R8 ;  /* 0x00000010ff067219 */ /* 0x000fe40000011608 */
[----:B-1----:R-:W-:Y:S02]  /*2510*/  PRMT R5, R7, 0x9910, RZ ;  /* 0x0000991007057816 */ /* 0x002fe400000000ff */
[C---:B------:R-:W-:Y:S02]  /*2520*/  PRMT R4, R6.reuse, 0x9910, RZ ;  /* 0x0000991006047816 */ /* 0x040fe400000000ff */
[----:B------:R-:W-:Y:S02]  /*2530*/  PRMT R7, R6, 0x7610, R7 ;  /* 0x0000761006077816 */ /* 0x000fe40000000007 */
[----:B------:R-:W-:-:S13]  /*2540*/  ISETP.NE.AND P0, PT, R5, R4, PT ;  /* 0x000000040500720c */ /* 0x000fda0003f05270 */
[----:B------:R-:W-:Y:S05]  /*2550*/  @P0 BRA `(.L_x_141) ;  /* 0xfffffe5000000947 */ /* 0x000fea000383ffff */
[----:B------:R-:W-:Y:S05]  /*2560*/  BSYNC B0 ;  /* 0x0000000000007941 */ /* 0x000fea0003800000 */
.L_x_138:
[----:B------:R-:W-:Y:S05]  /*2570*/  @!P1 BRA `(.L_x_142) ;  /* 0xfffffd5000009947 */ /* 0x000fea000383ffff */
[----:B------:R-:W-:Y:S05]  /*2580*/  EXIT ;  /* 0x000000000000794d */ /* 0x000fea0003800000 */
        .weak           $__internal_4_$__cuda_sm20_div_u64
        .type           $__internal_4_$__cuda_sm20_div_u64,@function
        .size           $__internal_4_$__cuda_sm20_div_u64,(.L_x_480 - $__internal_4_$__cuda_sm20_div_u64)
$__internal_4_$__cuda_sm20_div_u64:
[----:B------:R-:W-:Y:S02]  /*2590*/  UMOV UR6, UR14 ;  /* 0x0000000e00067c82 */ /* 0x000fe40008000000 */
        /* <DEDUP_REMOVED lines=30> */
[----:B------:R-:W-:-:S03]  /*2780*/  IMAD.HI.U32 R4, R7, UR8, RZ ;  /* 0x0000000807047c27 */ /* 0x000fc6000f8e00ff */
[----:B------:R-:W-:-:S03]  /*2790*/  IADD3.X R3, RZ, RZ, R3, P2, P1 ;  /* 0x000000ffff037210 */ /* 0x000fc600017e2403 */
[----:B------:R-:W-:-:S04]  /*27a0*/  IMAD.WIDE.U32 R4, R7, UR11, R4 ;  /* 0x0000000b07047c25 */ /* 0x000fc8000f8e0004 */
[C---:B------:R-:W-:Y:S02]  /*27b0*/  IMAD R7, R3.reuse, UR11, RZ ;  /* 0x0000000b03077c24 */ /* 0x040fe4000f8e02ff */
[----:B------:R-:W-:-:S04]  /*27c0*/  IMAD.HI.U32 R4, P0, R3, UR8, R4 ;  /* 0x0000000803047c27 */ /* 0x000fc8000f800004 */
[----:B------:R-:W-:Y:S01]  /*27d0*/  IMAD.HI.U32 R3, R3, UR11, RZ ;  /* 0x0000000b03037c27 */ /* 0x000fe2000f8e00ff */
[----:B------:R-:W-:-:S03]  /*27e0*/  IADD3 R6, P1, R7, R4, RZ ;  /* 0x0000000407067210 */ /* 0x000fc60007f3e0ff */
[----:B------:R-:W-:Y:S01]  /*27f0*/  IMAD.X R3, RZ, RZ, R3, P0 ;  /* 0x000000ffff037224 */ /* 0x000fe200000e0603 */
[C---:B------:R-:W-:Y:S01]  /*2800*/  IADD3 R7, P2, R6.reuse, 0x1, RZ ;  /* 0x0000000106077810 */ /* 0x040fe20007f5e0ff */
[----:B------:R-:W-:-:S04]  /*2810*/  IMAD.WIDE.U32 R4, R6, UR14, RZ ;  /* 0x0000000e06047c25 */ /* 0x000fc8000f8e00ff */
[----:B------:R-:W-:Y:S01]  /*2820*/  IMAD.X R3, RZ, RZ, R3, P1 ;  /* 0x000000ffff037224 */ /* 0x000fe200008e0603 */
[----:B------:R-:W-:-:S03]  /*2830*/  IADD3 R10, P0, -R4, UR8, RZ ;  /* 0x00000008040a7c10 */ /* 0x000fc6000ff1e1ff */
[----:B------:R-:W-:Y:S02]  /*2840*/  IMAD R5, R3, UR14, R5 ;  /* 0x0000000e03057c24 */ /* 0x000fe4000f8e0205 */
[----:B------:R-:W-:-:S03]  /*2850*/  IMAD.X R4, RZ, RZ, R3, P2 ;  /* 0x000000ffff047224 */ /* 0x000fc600010e0603 */
[----:B------:R-:W-:Y:S02]  /*2860*/  IADD3.X R11, ~R5, UR11, RZ, P0, !PT ;  /* 0x0000000b050b7c10 */ /* 0x000fe400087fe5ff */
[C---:B------:R-:W-:Y:S02]  /*2870*/  ISETP.GE.U32.AND P0, PT, R10.reuse, UR14, PT ;  /* 0x0000000e0a007c0c */ /* 0x040fe4000bf06070 */
[----:B------:R-:W-:Y:S02]  /*2880*/  IADD3 R5, P1, R10, -UR14, RZ ;  /* 0x8000000e0a057c10 */ /* 0x000fe4000ff3e0ff */
[C---:B------:R-:W-:Y:S02]  /*2890*/  ISETP.GE.U32.AND.EX P0, PT, R11.reuse, RZ, PT, P0 ;  /* 0x000000ff0b00720c */ /* 0x040fe40003f06100 */
[----:B------:R-:W-:Y:S02]  /*28a0*/  IADD3.X R8, R11, -0x1, RZ, P1, !PT ;  /* 0xffffffff0b087810 */ /* 0x000fe40000ffe4ff */
[----:B------:R-:W-:-:S02]  /*28b0*/  SEL R7, R7, R6, P0 ;  /* 0x0000000607077207 */ /* 0x000fc40000000000 */
        /* <DEDUP_REMOVED lines=14> */
[----:B------:R-:W-:Y:S06]  /*29a0*/  RET.REL.NODEC R2 `(_Z21moe_wna16_gemm_kernelI13__nv_bfloat16Li4ELi8EEvPKT_PS1_PKjS3_S6_PKfPKiSA_SA_tttjjjtttbb) ;  /* 0xffffd65002007950 */ /* 0x000fec0003c3ffff */
.L_x_143:
        /* <DEDUP_REMOVED lines=13> */
.L_x_480:


//--------------------- .text._Z21moe_wna16_gemm_kernelI13__nv_bfloat16Li4ELi4EEvPKT_PS1_PKjS3_S6_PKfPKiSA_SA_tttjjjtttbb --------------------------
	.section	.text._Z21moe_wna16_gemm_kernelI13__nv_bfloat16Li4ELi4EEvPKT_PS1_PKjS3_S6_PKfPKiSA_SA_tttjjjtttbb,"ax",@progbits
	.sectioninfo	@"SHI_REGISTERS=26"
	.align	128
        .global         _Z21moe_wna16_gemm_kernelI13__nv_bfloat16Li4ELi4EEvPKT_PS1_PKjS3_S6_PKfPKiSA_SA_tttjjjtttbb
        .type           _Z21moe_wna16_gemm_kernelI13__nv_bfloat16Li4ELi4EEvPKT_PS1_PKjS3_S6_PKfPKiSA_SA_tttjjjtttbb,@function
        .size           _Z21moe_wna16_gemm_kernelI13__nv_bfloat16Li4ELi4EEvPKT_PS1_PKjS3_S6_PKfPKiSA_SA_tttjjjtttbb,(.L_x_481 - _Z21moe_wna16_gemm_kernelI13__nv_bfloat16Li4ELi4EEvPKT_PS1_PKjS3_S6_PKfPKiSA_SA_tttjjjtttbb)
        .other          _Z21moe_wna16_gemm_kernelI13__nv_bfloat16Li4ELi4EEvPKT_PS1_PKjS3_S6_PKfPKiSA_SA_tttjjjtttbb,@"STO_CUDA_ENTRY STV_DEFAULT"
_Z21moe_wna16_gemm_kernelI13__nv_bfloat16Li4ELi4EEvPKT_PS1_PKjS3_S6_PKfPKiSA_SA_tttjjjtttbb:
.text._Z21moe_wna16_gemm_kernelI13__nv_bfloat16Li4ELi4EEvPKT_PS1_PKjS3_S6_PKfPKiSA_SA_tttjjjtttbb:
        /* <DEDUP_REMOVED lines=43> */
[----:B------:R-:W-:-:S06]  /*02b0*/  ULOP3.LUT UR4, UR4, UR19, URZ, 0x3c, !UPT ;  /* 0x0000001304047292 */ /* 0x000fcc000f8e3c3f */
[----:B------:R-:W-:Y:S01]  /*02c0*/  ISETP.LE.AND P2, PT, RZ, UR4, PT ;  /* 0x00000004ff007c0c */ /* 0x000fe2000bf43270 */
[----:B------:R-:W-:Y:S01]  /*02d0*/  UMOV UR4, URZ ;  /* 0x0000003f00047c82 */ /* 0x000fe20008000000 */
[-C--:B0-----:R-:W-:Y:S02]  /*02e0*/  IABS R6, R7.reuse ;  /* 0x0000000700067213 */ /* 0x081fe40000000000 */
[----:B------:R-:W-:Y:S02]  /*02f0*/  IABS R10, R7 ;  /* 0x00000007000a7213 */ /* 0x000fe40000000000 */
[----:B------:R-:W0:Y:S03]  /*0300*/  I2F.RP R5, R6 ;  /* 0x0000000600057306 */ /* 0x000e260000209400 */
[----:B------:R-:W-:-:S05]  /*0310*/  IMAD.MOV R10, RZ, RZ, -R10 ;  /* 0x000000ffff0a7224 */ /* 0x000fca00078e0a0a */
[----:B0-----:R-:W0:Y:S02]  /*0320*/  MUFU.RCP R5, R5 ;  /* 0x0000000500057308 */ /* 0x001e240000001000 */
[----:B0-----:R-:W-:Y:S02]  /*0330*/  IADD3 R2, R5, 0xffffffe, RZ ;  /* 0x0ffffffe05027810 */ /* 0x001fe40007ffe0ff */
[----:B------:R-:W-:-:S04]  /*0340*/  IABS R5, R8 ;  /* 0x0000000800057213 */ /* 0x000fc80000000000 */
[----:B------:R0:W1:Y:S02]  /*0350*/  F2I.FTZ.U32.TRUNC.NTZ R3, R2 ;  /* 0x0000000200037305 */ /* 0x000064000021f000 */
[----:B0-----:R-:W-:Y:S02]  /*0360*/  IMAD.MOV.U32 R2, RZ, RZ, RZ ;  /* 0x000000ffff027224 */ /* 0x001fe400078e00ff */
[----:B-1----:R-:W-:-:S04]  /*0370*/  IMAD.MOV R11, RZ, RZ, -R3 ;  /* 0x000000ffff0b7224 */ /* 0x002fc800078e0a03 */
[----:B------:R-:W-:-:S04]  /*0380*/  IMAD R7, R11, R6, RZ ;  /* 0x000000060b077224 */ /* 0x000fc800078e02ff */
[----:B------:R-:W-:-:S04]  /*0390*/  IMAD.HI.U32 R3, R3, R7, R2 ;  /* 0x0000000703037227 */ /* 0x000fc800078e0002 */
[----:B------:R-:W-:Y:S02]  /*03a0*/  IMAD.MOV.U32 R7, RZ, RZ, R10 ;  /* 0x000000ffff077224 */ /* 0x000fe400078e000a */
[----:B------:R-:W-:-:S04]  /*03b0*/  IMAD.HI.U32 R2, R3, R5, RZ ;  /* 0x0000000503027227 */ /* 0x000fc800078e00ff */
[----:B------:R-:W-:Y:S02]  /*03c0*/  IMAD R3, R2, R7, R5 ;  /* 0x0000000702037224 */ /* 0x000fe400078e0205 */
[----:B------:R-:W-:-:S03]  /*03d0*/  IMAD.SHL.U32 R5, R4, 0x4, RZ ;  /* 0x0000000404057824 */ /* 0x000fc600078e00ff */
[----:B------:R-:W-:-:S13]  /*03e0*/  ISETP.GT.U32.AND P1, PT, R6, R3, PT ;  /* 0x000000030600720c */ /* 0x000fda0003f24070 */
[----:B------:R-:W-:Y:S01]  /*03f0*/  @!P1 IMAD.IADD R3, R3, 0x1, -R6 ;  /* 0x0000000103039824 */ /* 0x000fe200078e0a06 */
[----:B------:R-:W-:Y:S02]  /*0400*/  @!P1 IADD3 R2, R2, 0x1, RZ ;  /* 0x0000000102029810 */ /* 0x000fe40007ffe0ff */
[----:B------:R-:W-:Y:S02]  /*0410*/  ISETP.NE.AND P1, PT, RZ, UR19, PT ;  /* 0x00000013ff007c0c */ /* 0x000fe4000bf25270 */
[----:B------:R-:W-:Y:S02]  /*0420*/  ISETP.GE.U32.AND P0, PT, R3, R6, PT ;  /* 0x000000060300720c */ /* 0x000fe40003f06070 */
[C---:B------:R-:W-:Y:S02]  /*0430*/  LOP3.LUT R3, R4.reuse, 0xfffffff8, RZ, 0xc0, !PT ;  /* 0xfffffff804037812 */ /* 0x040fe400078ec0ff */
[----:B------:R-:W-:-:S04]  /*0440*/  LOP3.LUT R6, R4, 0x6, RZ, 0xc0, !PT ;  /* 0x0000000604067812 */ /* 0x000fc800078ec0ff */
[----:B------:R-:W-:Y:S02]  /*0450*/  LEA.HI R3, R6, R3, RZ, 0x1f ;  /* 0x0000000306037211 */ /* 0x000fe400078ff8ff */
[----:B------:R-:W-:-:S03]  /*0460*/  LOP3.LUT R6, R5, 0x4, RZ, 0xc0, !PT ;  /* 0x0000000405067812 */ /* 0x000fc600078ec0ff */
[----:B------:R-:W-:Y:S02]  /*0470*/  @P0 IADD3 R2, R2, 0x1, RZ ;  /* 0x0000000102020810 */ /* 0x000fe40007ffe0ff */
[----:B------:R-:W-:-:S03]  /*0480*/  IADD3 R3, R3, UR10, R6 ;  /* 0x0000000a03037c10 */ /* 0x000fc6000fffe006 */
[----:B------:R-:W-:Y:S01]  /*0490*/  @!P2 IMAD.MOV R2, RZ, RZ, -R2 ;  /* 0x000000ffff02a224 */ /* 0x000fe200078e0a02 */
[----:B------:R-:W-:Y:S02]  /*04a0*/  @!P1 LOP3.LUT R2, RZ, UR19, RZ, 0x33, !PT ;  /* 0x00000013ff029c12 */ /* 0x000fe4000f8e33ff */
.L_x_149:
        /* <DEDUP_REMOVED lines=41> */
.L_x_148:
[----:B------:R-:W-:-:S04]  /*0740*/  IMAD R7, R5, UR19, RZ ;  /* 0x0000001305077c24 */ /* 0x000fc8000f8e02ff */
[----:B------:R-:W-:-:S05]  /*0750*/  IMAD.IADD R8, R7, 0x1, R4 ;  /* 0x0000000107087824 */ /* 0x000fca00078e0204 */
[----:B0-----:R-:W-:-:S04]  /*0760*/  IADD3 R6, R8, UR10, RZ ;  /* 0x0000000a08067c10 */ /* 0x001fc8000fffe0ff */
        /* <DEDUP_REMOVED lines=13> */
.L_x_147:
[----:B------:R-:W-:Y:S05]  /*0840*/  BSYNC B0 ;  /* 0x0000000000007941 */ /* 0x000fea0003800000 */
.L_x_146:
[----:B------:R-:W-:-:S06]  /*0850*/  UISETP.GE.U32.AND UP0, UPT, UR4, UR8, UPT ;  /* 0x000000080400728c */ /* 0x000fcc000bf06070 */
[----:B------:R-:W-:-:S13]  /*0860*/  PLOP3.LUT P0, PT, PT, PT, UP0, 0x80, 0x0 ;  /* 0x000000000000781c */ /* 0x000fda0003f0f008 */
[----:B------:R-:W-:Y:S05]  /*0870*/  @!P0 BRA `(.L_x_149) ;  /* 0xfffffc3000008947 */ /* 0x000fea000383ffff */
[----:B------:R-:W-:Y:S05]  /*0880*/  BRA `(.L_x_144) ;  /* 0x0000027000007947 */ /* 0x000fea0003800000 */
.L_x_145:
        /* <DEDUP_REMOVED lines=10> */
.L_x_150:
        /* <DEDUP_REMOVED lines=29> */
.L_x_144:
        /* <DEDUP_REMOVED lines=19> */
[----:B0-----:R-:W-:Y:S05]  /*0c30*/  CALL.REL.NOINC `($__internal_5_$__cuda_sm20_div_u64) ;  /* 0x0000193000007944 */ /* 0x001fea0003c00000 */
[----:B------:R-:W-:Y:S05]  /*0c40*/  BRA `(.L_x_152) ;  /* 0x0000015000007947 */ /* 0x000fea0003800000 */
.L_x_151:
[----:B------:R-:W1:Y:S01]  /*0c50*/  I2F.U32.RP R0, UR14 ;  /* 0x0000000e00007d06 */ /* 0x000e620008209000 */
[----:B------:R-:W-:Y:S01]  /*0c60*/  UMOV UR6, URZ ;  /* 0x0000003f00067c82 */ /* 0x000fe20008000000 */
[----:B------:R-:W-:Y:S01]  /*0c70*/  IMAD.MOV.U32 R7, RZ, RZ, RZ ;  /* 0x000000ffff077224 */ /* 0x000fe200078e00ff */
[----:B------:R-:W-:-:S05]  /*0c80*/  UISETP.NE.U32.AND UP2, UPT, UR14, URZ, UPT ;  /* 0x0000003f0e00728c */ /* 0x000fca000bf45070 */
[----:B-1----:R-:W1:Y:S02]  /*0c90*/  MUFU.RCP R0, R0 ;  /* 0x0000000000007308 */ /* 0x002e640000001000 */
[----:B-1----:R-:W-:-:S06]  /*0ca0*/  IADD3 R2, R0, 0xffffffe, RZ ;  /* 0x0ffffffe00027810 */ /* 0x002fcc0007ffe0ff */
[----:B------:R-:W1:Y:S02]  /*0cb0*/  F2I.FTZ.U32.TRUNC.NTZ R2, R2 ;  /* 0x0000000200027305 */ /* 0x000e64000021f000 */
[----:B-1----:R-:W1:Y:S02]  /*0cc0*/  R2UR UR7, R2 ;  /* 0x00000000020773c2 */ /* 0x002e6400000e0000 */
[----:B-1----:R-:W-:-:S04]  /*0cd0*/  UIADD3 UR5, URZ, -UR7, URZ ;  /* 0x800000073f057290 */ /* 0x002fc8000fffe03f */
        /* <DEDUP_REMOVED lines=11> */
[----:B0-----:R-:W-:Y:S02]  /*0d90*/  IMAD.U32 R6, RZ, RZ, UR7 ;  /* 0x00000007ff067e24 */ /* 0x001fe4000f8e00ff */
.L_x_152:
[----:B------:R-:W0:Y:S01]  /*0da0*/  LDC.U16 R14, c[0x0][0x1aa] ;  /* 0x00006a80ff0e7b82 */ /* 0x000e220000000400 */
[----:B------:R-:W-:-:S04]  /*0db0*/  IMAD.MOV.U32 R0, RZ, RZ, c[0x0][0x1b8] ;  /* 0x00006e00ff007624 */ /* 0x000fc800078e00ff */
[----:B------:R-:W-:Y:S01]  /*0dc0*/  IMAD R0, R9, R0, UR10 ;  /* 0x0000000a09007e24 */ /* 0x000fe2000f8e0200 */
[----:B0-----:R-:W0:Y:S01]  /*0dd0*/  I2F.U32.RP R8, R14 ;  /* 0x0000000e00087306 */ /* 0x001e220000209000 */
[----:B------:R-:W-:-:S07]  /*0de0*/  ISETP.NE.U32.AND P1, PT, R14, RZ, PT ;  /* 0x000000ff0e00720c */ /* 0x000fce0003f25070 */
[----:B0-----:R-:W0:Y:S02]  /*0df0*/  MUFU.RCP R8, R8 ;  /* 0x0000000800087308 */ /* 0x001e240000001000 */
[----:B0-----:R-:W-:-:S06]  /*0e00*/  IADD3 R2, R8, 0xffffffe, RZ ;  /* 0x0ffffffe08027810 */ /* 0x001fcc0007ffe0ff */
[----:B------:R0:W1:Y:S02]  /*0e10*/  F2I.FTZ.U32.TRUNC.NTZ R3, R2 ;  /* 0x0000000200037305 */ /* 0x000064000021f000 */
[----:B0-----:R-:W-:Y:S02]  /*0e20*/  IMAD.MOV.U32 R2, RZ, RZ, RZ ;  /* 0x000000ffff027224 */ /* 0x001fe400078e00ff */
[----:B-1----:R-:W-:-:S04]  /*0e30*/  IMAD.MOV R5, RZ, RZ, -R3 ;  /* 0x000000ffff057224 */ /* 0x002fc800078e0a03 */
[----:B------:R-:W-:-:S04]  /*0e40*/  IMAD R5, R5, R14, RZ ;  /* 0x0000000e05057224 */ /* 0x000fc800078e02ff */
[----:B------:R-:W-:-:S06]  /*0e50*/  IMAD.HI.U32 R5, R3, R5, R2 ;  /* 0x0000000503057227 */ /* 0x000fcc00078e0002 */
[----:B------:R-:W-:-:S04]  /*0e60*/  IMAD.HI.U32 R3, R5, R0, RZ ;  /* 0x0000000005037227 */ /* 0x000fc800078e00ff */
[----:B------:R-:W-:-:S04]  /*0e70*/  IMAD.MOV R11, RZ, RZ, -R3 ;  /* 0x000000ffff0b7224 */ /* 0x000fc800078e0a03 */
[----:B------:R-:W-:Y:S01]  /*0e80*/  IMAD R11, R14, R11, R0 ;  /* 0x0000000b0e0b7224 */ /* 0x000fe200078e0200 */
[----:B------:R-:W-:-:S04]  /*0e90*/  LOP3.LUT R0, RZ, R14, RZ, 0x33, !PT ;  /* 0x0000000eff007212 */ /* 0x000fc800078e33ff */
        /* <DEDUP_REMOVED lines=15> */
[-C--:B------:R-:W-:Y:S01]  /*0f90*/  IABS R11, R14.reuse ;  /* 0x0000000e000b7213 */ /* 0x080fe20000000000 */
[----:B------:R-:W-:Y:S01]  /*0fa0*/  IMAD.HI.U32 R5, R5, c[0x0][0x1b8], RZ ;  /* 0x00006e0005057a27 */ /* 0x000fe200078e00ff */
[----:B------:R-:W-:Y:S02]  /*0fb0*/  IABS R12, UR10 ;  /* 0x0000000a000c7c13 */ /* 0x000fe40008000000 */
[----:B------:R-:W1:Y:S01]  /*0fc0*/  I2F.RP R8, R11 ;  /* 0x0000000b00087306 */ /* 0x000e620000209400 */
[----:B------:R-:W-:-:S07]  /*0fd0*/  IABS R16, R14 ;  /* 0x0000000e00107213 */ /* 0x000fce0000000000 */
[----:B-1----:R-:W1:Y:S02]  /*0fe0*/  MUFU.RCP R8, R8 ;  /* 0x0000000800087308 */ /* 0x002e640000001000 */
[----:B01----:R-:W-:-:S06]  /*0ff0*/  IADD3 R2, R8, 0xffffffe, RZ ;  /* 0x0ffffffe08027810 */ /* 0x003fcc0007ffe0ff */
        /* <DEDUP_REMOVED lines=8> */
[----:B------:R-:W-:Y:S02]  /*1080*/  IMAD R8, R2, R15, R10 ;  /* 0x0000000f02087224 */ /* 0x000fe400078e020a */
[----:B------:R-:W-:-:S03]  /*1090*/  IMAD.MOV R3, RZ, RZ, -R5 ;  /* 0x000000ffff037224 */ /* 0x000fc600078e0a05 */
[----:B------:R-:W-:Y:S01]  /*10a0*/  ISETP.GT.U32.AND P5, PT, R11, R8, PT ;  /* 0x000000080b00720c */ /* 0x000fe20003fa4070 */
[----:B------:R-:W-:-:S05]  /*10b0*/  IMAD R3, R14, R3, c[0x0][0x1b8] ;  /* 0x00006e000e037624 */ /* 0x000fca00078e0203 */
[----:B------:R-:W-:-:S07]  /*10c0*/  ISETP.GE.U32.AND P2, PT, R3, R14, PT ;  /* 0x0000000e0300720c */ /* 0x000fce0003f46070 */
[----:B------:R-:W-:Y:S01]  /*10d0*/  @!P5 IMAD.IADD R8, R8, 0x1, -R11 ;  /* 0x000000010808d824 */ /* 0x000fe200078e0a0b */
[----:B------:R-:W-:Y:S02]  /*10e0*/  @!P5 IADD3 R2, R2, 0x1, RZ ;  /* 0x000000010202d810 */ /* 0x000fe40007ffe0ff */
[----:B------:R-:W-:Y:S02]  /*10f0*/  ISETP.NE.AND P5, PT, R14, RZ, PT ;  /* 0x000000ff0e00720c */ /* 0x000fe40003fa5270 */
[----:B------:R-:W-:Y:S01]  /*1100*/  ISETP.GE.U32.AND P4, PT, R8, R11, PT ;  /* 0x0000000b0800720c */ /* 0x000fe20003f86070 */
[----:B------:R-:W-:Y:S01]  /*1110*/  @P2 IMAD.IADD R3, R3, 0x1, -R14 ;  /* 0x0000000103032824 */ /* 0x000fe200078e0a0e */
[----:B------:R-:W-:Y:S02]  /*1120*/  LOP3.LUT R8, R14, UR10, RZ, 0x3c, !PT ;  /* 0x0000000a0e087c12 */ /* 0x000fe4000f8e3cff */
[----:B------:R-:W-:Y:S02]  /*1130*/  @P2 IADD3 R5, R5, 0x1, RZ ;  /* 0x0000000105052810 */ /* 0x000fe40007ffe0ff */
[----:B------:R-:W-:-:S07]  /*1140*/  ISETP.GE.AND P3, PT, R8, RZ, PT ;  /* 0x000000ff0800720c */ /* 0x000fce0003f66270 */
[----:B------:R-:W-:Y:S02]  /*1150*/  @P4 IADD3 R2, R2, 0x1, RZ ;  /* 0x0000000102024810 */ /* 0x000fe40007ffe0ff */
[----:B------:R-:W-:-:S04]  /*1160*/  ISETP.GE.U32.AND P4, PT, R3, R14, PT ;  /* 0x0000000e0300720c */ /* 0x000fc80003f86070 */
[----:B------:R-:W-:-:S05]  /*1170*/  @!P3 IMAD.MOV R2, RZ, RZ, -R2 ;  /* 0x000000ffff02b224 */ /* 0x000fca00078e0a02 */
[C---:B------:R-:W-:Y:S02]  /*1180*/  SEL R3, R0.reuse, R2, !P5 ;  /* 0x0000000200037207 */ /* 0x040fe40006800000 */
[----:B------:R-:W-:Y:S02]  /*1190*/  LEA.HI R2, R9, R9, RZ, 0x1 ;  /* 0x0000000909027211 */ /* 0x000fe400078f08ff */
[----:B------:R-:W-:Y:S02]  /*11a0*/  @P4 IADD3 R5, R5, 0x1, RZ ;  /* 0x0000000105054810 */ /* 0x000fe40007ffe0ff */
[----:B------:R-:W-:Y:S02]  /*11b0*/  SHF.R.S32.HI R8, RZ, 0x1f, R3 ;  /* 0x0000001fff087819 */ /* 0x000fe40000011403 */
[----:B------:R-:W-:Y:S02]  /*11c0*/  SEL R0, R0, R5, !P1 ;  /* 0x0000000500007207 */ /* 0x000fe40004800000 */
[----:B------:R-:W-:-:S02]  /*11d0*/  LEA.HI R8, R8, R3, RZ, 0x2 ;  /* 0x0000000308087211 */ /* 0x000fc400078f10ff */
[----:B------:R-:W-:Y:S02]  /*11e0*/  SHF.R.S32.HI R3, RZ, 0x1, R2 ;  /* 0x00000001ff037819 */ /* 0x000fe40000011402 */
[----:B------:R-:W-:Y:S02]  /*11f0*/  SHF.R.U32.HI R0, RZ, 0x2, R0 ;  /* 0x00000002ff007819 */ /* 0x000fe40000011600 */
[----:B------:R-:W-:-:S05]  /*1200*/  SHF.R.S32.HI R8, RZ, 0x2, R8 ;  /* 0x00000002ff087819 */ /* 0x000fca0000011408 */
[----:B------:R-:W-:Y:S01]  /*1210*/  IMAD R0, R0, R3, R8 ;  /* 0x0000000300007224 */ /* 0x000fe200078e0208 */
[--C-:B------:R-:W-:Y:S02]  /*1220*/  SHF.R.U64 R3, R6, 0x3, R7.reuse ;  /* 0x0000000306037819 */ /* 0x100fe40000001207 */
[----:B------:R-:W-:Y:S02]  /*1230*/  SHF.R.U32.HI R7, RZ, 0x3, R7 ;  /* 0x00000003ff077819 */ /* 0x000fe40000011607 */
[----:B------:R-:W-:-:S04]  /*1240*/  IADD3 R3, P1, R0, R3, RZ ;  /* 0x0000000300037210 */ /* 0x000fc80007f3e0ff */
[----:B------:R-:W-:Y:S02]  /*1250*/  LEA.HI.X.SX32 R0, R0, R7, 0x1, P1 ;  /* 0x0000000700007211 */ /* 0x000fe400008f0eff */
[----:B------:R-:W-:-:S04]  /*1260*/  LEA R2, P1, R3, c[0x0][0x180], 0x2 ;  /* 0x0000600003027a11 */ /* 0x000fc800078210ff */
[----:B------:R-:W-:-:S05]  /*1270*/  LEA.HI.X R3, R3, c[0x0][0x184], R0, 0x2, P1 ;  /* 0x0000610003037a11 */ /* 0x000fca00008f1400 */
[----:B------:R-:W2:Y:S04]  /*1280*/  LDG.E.CONSTANT R0, [R2.64] ;  /* 0x0000000c02007981 */ /* 0x000ea8000c1e9900 */
[----:B--2---:R0:W-:Y:S01]  /*1290*/  STL [R1+0x118], R0 ;  /* 0x0001180001007387 */ /* 0x0041e20000100800 */
[----:B------:R-:W-:Y:S05]  /*12a0*/  BRA `(.L_x_154) ;  /* 0x0000007000007947 */ /* 0x000fea0003800000 */
.L_x_153:
[----:B------:R-:W-:Y:S08]  /*12b0*/  I2F.RP R0, 0x8 ;  /* 0x0000000800007906 */ /* 0x000ff00000209400 */
[----:B0-----:R-:W0:Y:S08]  /*12c0*/  I2F.RM R3, 0x8 ;  /* 0x0000000800037906 */ /* 0x001e300000205400 */
[----:B------:R-:W1:Y:S01]  /*12d0*/  I2F.RZ R2, 0x8 ;  /* 0x0000000800027906 */ /* 0x000e62000020d400 */
[----:B0-----:R-:W-:-:S13]  /*12e0*/  FSETP.NEU.FTZ.AND P1, PT, R0, R3, PT ;  /* 0x000000030000720b */ /* 0x001fda0003f3d000 */
[----:B-1----:R-:W-:-:S04]  /*12f0*/  @P1 LOP3.LUT R2, R2, 0x1, RZ, 0xfc, !PT ;  /* 0x0000000102021812 */ /* 0x002fc800078efcff */
[----:B------:R-:W-:-:S04]  /*1300*/  F2FP.BF16.PACK_AB R12, RZ, R2 ;  /* 0x00000002ff0c723e */ /* 0x000fc800000010ff */
[----:B------:R-:W-:Y:S02]  /*1310*/  PRMT R12, R12, 0x5410, R12 ;  /* 0x000054100c0c7816 */ /* 0x000fe4000000000c */
.L_x_154:
        /* <DEDUP_REMOVED lines=20> */
.L_x_160:
        /* <DEDUP_REMOVED lines=69> */
.L_x_156:
        /* <DEDUP_REMOVED lines=13> */
.L_x_159:
[----:B------:R-:W-:-:S09]  /*1980*/  ULEA UR24, UR6, UR18, 0x2 ;  /* 0x0000001206187291 */ /* 0x000fd2000f8e103f */
[----:B------:R-:W2:Y:S04]  /*1990*/  @P2 LDL R5, [UR24] ;  /* 0x00000018ff052983 */ /* 0x000ea80008100800 */
[----:B------:R-:W3:Y:S01]  /*19a0*/  @P2 LDL R6, [UR24+0x4] ;  /* 0x00000418ff062983 */ /* 0x000ee20008100800 */
[----:B------:R-:W-:Y:S01]  /*19b0*/  UIMAD UR15, UR22, UR6, URZ ;  /* 0x00000006160f72a4 */ /* 0x000fe2000f8e023f */
[C---:B------:R-:W-:Y:S01]  /*19c0*/  HFMA2.BF16_V2 R19, R12.reuse, -1, -1, R0 ;  /* 0xbf80bf800c137831 */ /* 0x040fe20000200000 */
[----:B------:R-:W-:Y:S01]  /*19d0*/  UIADD3 UR7, UR7, -0x2, URZ ;  /* 0xfffffffe07077890 */ /* 0x000fe2000fffe03f */
[C---:B------:R-:W-:Y:S01]  /*19e0*/  HFMA2.BF16_V2 R23, R12.reuse, -1, -1, R3 ;  /* 0xbf80bf800c177831 */ /* 0x040fe20000200003 */
        /* <DEDUP_REMOVED lines=28> */
[C---:B-1----:R-:W-:Y:S02]  /*1bb0*/  HFMA2.BF16_V2 R21, R19.reuse, R20, R21 ;  /* 0x0000001413157231 */ /* 0x042fe40000200015 */
        /* <DEDUP_REMOVED lines=19> */
.L_x_158:
        /* <DEDUP_REMOVED lines=32> */
.L_x_157:
[----:B------:R-:W-:-:S04]  /*1ef0*/  UIADD3 UR5, UR5, 0x1, URZ ;  /* 0x0000000105057890 */ /* 0x000fc8000fffe03f */
[----:B------:R-:W-:-:S06]  /*1f00*/  UISETP.GE.U32.AND UP0, UPT, UR5, UR23, UPT ;  /* 0x000000170500728c */ /* 0x000fcc000bf06070 */
[----:B------:R-:W-:-:S13]  /*1f10*/  PLOP3.LUT P1, PT, PT, PT, UP0, 0x80, 0x0 ;  /* 0x000000000000781c */ /* 0x000fda0003f2f008 */
[----:B------:R-:W-:Y:S05]  /*1f20*/  @!P1 BRA `(.L_x_160) ;  /* 0xfffff53000009947 */ /* 0x000fea000383ffff */
.L_x_155:
[----:B------:R-:W-:-:S13]  /*1f30*/  ISETP.NE.AND P0, PT, RZ, UR4, PT ;  /* 0x00000004ff007c0c */ /* 0x000fda000bf05270 */
[----:B------:R-:W-:Y:S05]  /*1f40*/  @!P0 EXIT ;  /* 0x000000000000894d */ /* 0x000fea0003800000 */
[----:B------:R-:W-:Y:S02]  /*1f50*/  ULDC.S8 UR5, c[0x0][0x1c3] ;  /* 0x000070c000057ab9 */ /* 0x000fe40000000200 */
[----:B------:R-:W-:-:S13]  /*1f60*/  ISETP.NE.AND P0, PT, RZ, UR5, PT ;  /* 0x00000005ff007c0c */ /* 0x000fda000bf05270 */
[----:B------:R-:W-:Y:S05]  /*1f70*/  @!P0 BRA `(.L_x_161) ;  /* 0x0000032000008947 */ /* 0x000fea0003800000 */
[----:B0-----:R-:W-:-:S05]  /*1f80*/  IMAD.MOV.U32 R0, RZ, RZ, RZ ;  /* 0x000000ffff007224 */ /* 0x001fca00078e00ff */
.L_x_166:
        /* <DEDUP_REMOVED lines=18> */
.L_x_165:
        /* <DEDUP_REMOVED lines=13> */
.L_x_164:
        /* <DEDUP_REMOVED lines=9> */
.L_x_163:
[----:B------:R-:W-:Y:S02]  /*2210*/  SHF.R.U32.HI R6, RZ, R15, R13 ;  /* 0x0000000fff067219 */ /* 0x000fe4000001160d */
[----:B0-----:R-:W-:Y:S02]  /*2220*/  PRMT R5, R12, 0x9910, RZ ;  /* 0x000099100c057816 */ /* 0x001fe400000000ff */
[C---:B------:R-:W-:Y:S02]  /*2230*/  PRMT R4, R6.reuse, 0x9910, RZ ;  /* 0x0000991006047816 */ /* 0x040fe400000000ff */
[----:B------:R-:W-:Y:S02]  /*2240*/  PRMT R12, R6, 0x7610, R12 ;  /* 0x00007610060c7816 */ /* 0x000fe4000000000c */
[----:B------:R-:W-:-:S13]  /*2250*/  ISETP.NE.AND P0, PT, R5, R4, PT ;  /* 0x000000040500720c */ /* 0x000fda0003f05270 */
[----:B------:R-:W-:Y:S05]  /*2260*/  @P0 BRA `(.L_x_165) ;  /* 0xfffffe4000000947 */ /* 0x000fea000383ffff */
[----:B------:R-:W-:Y:S05]  /*2270*/  BSYNC B0 ;  /* 0x0000000000007941 */ /* 0x000fea0003800000 */
.L_x_162:
[----:B------:R-:W-:Y:S05]  /*2280*/  @!P1 BRA `(.L_x_166) ;  /* 0xfffffd0000009947 */ /* 0x000fea000383ffff */
[----:B------:R-:W-:Y:S05]  /*2290*/  EXIT ;  /* 0x000000000000794d */ /* 0x000fea0003800000 */
.L_x_161:
[----:B0-----:R-:W-:-:S05]  /*22a0*/  IMAD.MOV.U32 R0, RZ, RZ, RZ ;  /* 0x000000ffff007224 */ /* 0x001fca00078e00ff */
.L_x_171:
        /* <DEDUP_REMOVED lines=14> */
.L_x_170:
        /* <DEDUP_REMOVED lines=13> */
.L_x_169:
        /* <DEDUP_REMOVED lines=8> */
.L_x_168:
[----:B------:R-:W-:Y:S02]  /*24e0*/  SHF.R.U32.HI R6, RZ, R14, R8 ;  /* 0x0000000eff067219 */ /* 0x000fe40000011608 */
[----:B-1----:R-:W-:Y:S02]  /*24f0*/  PRMT R5, R7, 0x9910, RZ ;  /* 0x0000991007057816 */ /* 0x002fe400000000ff */
[C---:B------:R-:W-:Y:S02]  /*2500*/  PRMT R4, R6.reuse, 0x9910, RZ ;  /* 0x0000991006047816 */ /* 0x040fe400000000ff */
[----:B------:R-:W-:Y:S02]  /*2510*/  PRMT R7, R6, 0x7610, R7 ;  /* 0x0000761006077816 */ /* 0x000fe40000000007 */
[----:B------:R-:W-:-:S13]  /*2520*/  ISETP.NE.AND P0, PT, R5, R4, PT ;  /* 0x000000040500720c */ /* 0x000fda0003f05270 */
[----:B------:R-:W-:Y:S05]  /*2530*/  @P0 BRA `(.L_x_170) ;  /* 0xfffffe5000000947 */ /* 0x000fea000383ffff */
[----:B------:R-:W-:Y:S05]  /*2540*/  BSYNC B0 ;  /* 0x0000000000007941 */ /* 0x000fea0003800000 */
.L_x_167:
[----:B------:R-:W-:Y:S05]  /*2550*/  @!P1 BRA `(.L_x_171) ;  /* 0xfffffd5000009947 */ /* 0x000fea000383ffff */
[----:B------:R-:W-:Y:S05]  /*2560*/  EXIT ;  /* 0x000000000000794d */ /* 0x000fea0003800000 */
        .weak           $__internal_5_$__cuda_sm20_div_u64
        .type           $__internal_5_$__cuda_sm20_div_u64,@function
        .size           $__internal_5_$__cuda_sm20_div_u64,(.L_x_481 - $__internal_5_$__cuda_sm20_div_u64)
$__internal_5_$__cuda_sm20_div_u64:
        /* <DEDUP_REMOVED lines=38> */
[----:B------:R-:W-:-:S04]  /*27d0*/  IMAD.X R2, RZ, RZ, R3, P0 ;  /* 0x000000ffff027224 */ /* 0x000fc800000e0603 */
[----:B------:R-:W-:Y:S02]  /*27e0*/  IMAD.X R7, RZ, RZ, R2, P1 ;  /* 0x000000ffff077224 */ /* 0x000fe400008e0602 */
[----:B------:R-:W-:-:S04]  /*27f0*/  IMAD.WIDE.U32 R2, R5, UR14, RZ ;  /* 0x0000000e05027c25 */ /* 0x000fc8000f8e00ff */
[----:B------:R-:W-:Y:S01]  /*2800*/  IMAD R3, R7, UR14, R3 ;  /* 0x0000000e07037c24 */ /* 0x000fe2000f8e0203 */
[----:B------:R-:W-:Y:S02]  /*2810*/  IADD3 R10, P0, -R2, UR8, RZ ;  /* 0x00000008020a7c10 */ /* 0x000fe4000ff1e1ff */
[----:B------:R-:W-:Y:S02]  /*2820*/  IADD3 R2, P2, R5, 0x1, RZ ;  /* 0x0000000105027810 */ /* 0x000fe40007f5e0ff */
[----:B------:R-:W-:Y:S02]  /*2830*/  IADD3.X R11, ~R3, UR11, RZ, P0, !PT ;  /* 0x0000000b030b7c10 */ /* 0x000fe400087fe5ff */
[C---:B------:R-:W-:Y:S01]  /*2840*/  ISETP.GE.U32.AND P0, PT, R10.reuse, UR14, PT ;  /* 0x0000000e0a007c0c */ /* 0x040fe2000bf06070 */
[----:B------:R-:W-:Y:S01]  /*2850*/  IMAD.X R6, RZ, RZ, R7, P2 ;  /* 0x000000ffff067224 */ /* 0x000fe200010e0607 */
[----:B------:R-:W-:Y:S02]  /*2860*/  IADD3 R3, P1, R10, -UR14, RZ ;  /* 0x8000000e0a037c10 */ /* 0x000fe4000ff3e0ff */
[----:B------:R-:W-:-:S02]  /*2870*/  ISETP.GE.U32.AND.EX P0, PT, R11, RZ, PT, P0 ;  /* 0x000000ff0b00720c */ /* 0x000fc40003f06100 */
[----:B------:R-:W-:Y:S02]  /*2880*/  IADD3.X R8, R11, -0x1, RZ, P1, !PT ;  /* 0xffffffff0b087810 */ /* 0x000fe40000ffe4ff */
[----:B------:R-:W-:Y:S02]  /*2890*/  SEL R5, R2, R5, P0 ;  /* 0x0000000502057207 */ /* 0x000fe40000000000 */
[----:B------:R-:W-:Y:S02]  /*28a0*/  SEL R3, R3, R10, P0 ;  /* 0x0000000a03037207 */ /* 0x000fe40000000000 */
[----:B------:R-:W-:Y:S02]  /*28b0*/  SEL R2, R6, R7, P0 ;  /* 0x0000000706027207 */ /* 0x000fe40000000000 */
[----:B------:R-:W-:Y:S02]  /*28c0*/  IADD3 R6, P2, R5, 0x1, RZ ;  /* 0x0000000105067810 */ /* 0x000fe40007f5e0ff */
[----:B------:R-:W-:-:S02]  /*28d0*/  SEL R8, R8, R11, P0 ;  /* 0x0000000b08087207 */ /* 0x000fc40000000000 */
[----:B------:R-:W-:Y:S01]  /*28e0*/  ISETP.GE.U32.AND P0, PT, R3, UR14, PT ;  /* 0x0000000e03007c0c */ /* 0x000fe2000bf06070 */
[----:B------:R-:W-:Y:S01]  /*28f0*/  IMAD.X R7, RZ, RZ, R2, P2 ;  /* 0x000000ffff077224 */ /* 0x000fe200010e0602 */
[----:B------:R-:W-:Y:S01]  /*2900*/  ISETP.NE.U32.AND P1, PT, RZ, UR14, PT ;  /* 0x0000000eff007c0c */ /* 0x000fe2000bf25070 */
[----:B------:R-:W-:Y:S01]  /*2910*/  IMAD.MOV.U32 R3, RZ, RZ, 0x0 ;  /* 0x00000000ff037424 */ /* 0x000fe200078e00ff */
[----:B------:R-:W-:Y:S02]  /*2920*/  ISETP.GE.U32.AND.EX P0, PT, R8, RZ, PT, P0 ;  /* 0x000000ff0800720c */ /* 0x000fe40003f06100 */
[----:B------:R-:W-:Y:S02]  /*2930*/  ISETP.NE.AND.EX P1, PT, RZ, RZ, PT, P1 ;  /* 0x000000ffff00720c */ /* 0x000fe40003f25310 */
[----:B------:R-:W-:Y:S01]  /*2940*/  SEL R7, R7, R2, P0 ;  /* 0x0000000207077207 */ /* 0x000fe20000000000 */
[----:B------:R-:W-:Y:S01]  /*2950*/  IMAD.MOV.U32 R2, RZ, RZ, R0 ;  /* 0x000000ffff027224 */ /* 0x000fe200078e0000 */
[----:B------:R-:W-:-:S02]  /*2960*/  SEL R6, R6, R5, P0 ;  /* 0x0000000506067207 */ /* 0x000fc40000000000 */
[----:B------:R-:W-:Y:S02]  /*2970*/  SEL R7, R7, 0xffffffff, P1 ;  /* 0xffffffff07077807 */ /* 0x000fe40000800000 */
[----:B------:R-:W-:Y:S01]  /*2980*/  SEL R6, R6, 0xffffffff, P1 ;  /* 0xffffffff06067807 */ /* 0x000fe20000800000 */
[----:B------:R-:W-:Y:S06]  /*2990*/  RET.REL.NODEC R2 `(_Z21moe_wna16_gemm_kernelI13__nv_bfloat16Li4ELi4EEvPKT_PS1_PKjS3_S6_PKfPKiSA_SA_tttjjjtttbb) ;  /* 0xffffd66002007950 */ /* 0x000fec0003c3ffff */
.L_x_172:
        /* <DEDUP_REMOVED lines=14> */
.L_x_481:


//--------------------- .text._Z21moe_wna16_gemm_kernelI13__nv_bfloat16Li4ELi2EEvPKT_PS1_PKjS3_S6_PKfPKiSA_SA_tttjjjtttbb --------------------------
	.section	.text._Z21moe_wna16_gemm_kernelI13__nv_bfloat16Li4ELi2EEvPKT_PS1_PKjS3_S6_PKfPKiSA_SA_tttjjjtttbb,"ax",@progbits
	.sectioninfo	@"SHI_REGISTERS=26"
	.align	128
        .global         _Z21moe_wna16_gemm_kernelI13__nv_bfloat16Li4ELi2EEvPKT_PS1_PKjS3_S6_PKfPKiSA_SA_tttjjjtttbb
        .type           _Z21moe_wna16_gemm_kernelI13__nv_bfloat16Li4ELi2EEvPKT_PS1_PKjS3_S6_PKfPKiSA_SA_tttjjjtttbb,@function
        .size           _Z21moe_wna16_gemm_kernelI13__nv_bfloat16Li4ELi2EEvPKT_PS1_PKjS3_S6_PKfPKiSA_SA_tttjjjtttbb,(.L_x_482 - _Z21moe_wna16_gemm_kernelI13__nv_bfloat16Li4ELi2EEvPKT_PS1_PKjS3_S6_PKfPKiSA_SA_tttjjjtttbb)
        .other          _Z21moe_wna16_gemm_kernelI13__nv_bfloat16Li4ELi2EEvPKT_PS1_PKjS3_S6_PKfPKiSA_SA_tttjjjtttbb,@"STO_CUDA_ENTRY STV_DEFAULT"
_Z21moe_wna16_gemm_kernelI13__nv_bfloat16Li4ELi2EEvPKT_PS1_PKjS3_S6_PKfPKiSA_SA_tttjjjtttbb:
.text._Z21moe_wna16_gemm_kernelI13__nv_bfloat16Li4ELi2EEvPKT_PS1_PKjS3_S6_PKfPKiSA_SA_tttjjjtttbb:
        /* <DEDUP_REMOVED lines=75> */
.L_x_178:
        /* <DEDUP_REMOVED lines=41> */
.L_x_177:
        /* <DEDUP_REMOVED lines=16> */
.L_x_176:
[----:B------:R-:W-:Y:S05]  /*0840*/  BSYNC B0 ;  /* 0x0000000000007941 */ /* 0x000fea0003800000 */
.L_x_175:
[----:B------:R-:W-:-:S06]  /*0850*/  UISETP.GE.U32.AND UP0, UPT, UR4, UR8, UPT ;  /* 0x000000080400728c */ /* 0x000fcc000bf06070 */
[----:B------:R-:W-:-:S13]  /*0860*/  PLOP3.LUT P0, PT, PT, PT, UP0, 0x80, 0x0 ;  /* 0x000000000000781c */ /* 0x000fda0003f0f008 */
[----:B------:R-:W-:Y:S05]  /*0870*/  @!P0 BRA `(.L_x_178) ;  /* 0xfffffc3000008947 */ /* 0x000fea000383ffff */
[----:B------:R-:W-:Y:S05]  /*0880*/  BRA `(.L_x_173) ;  /* 0x0000027000007947 */ /* 0x000fea0003800000 */
.L_x_174:
        /* <DEDUP_REMOVED lines=10> */
.L_x_179:
        /* <DEDUP_REMOVED lines=29> */
.L_x_173:
        /* <DEDUP_REMOVED lines=19> */
[----:B0-----:R-:W-:Y:S05]  /*0c30*/  CALL.REL.NOINC `($__internal_6_$__cuda_sm20_div_u64) ;  /* 0x0000195000007944 */ /* 0x001fea0003c00000 */
[----:B------:R-:W-:Y:S02]  /*0c40*/  IMAD.MOV.U32 R4, RZ, RZ, R3 ;  /* 0x000000ffff047224 */ /* 0x000fe400078e0003 */
[----:B------:R-:W-:Y:S01]  /*0c50*/  IMAD.MOV.U32 R5, RZ, RZ, R6 ;  /* 0x000000ffff057224 */ /* 0x000fe200078e0006 */
[----:B------:R-:W-:Y:S05]  /*0c60*/  BRA `(.L_x_181) ;  /* 0x0000015000007947 */ /* 0x000fea0003800000 */
.L_x_180:
[----:B------:R-:W1:Y:S01]  /*0c70*/  I2F.U32.RP R0, UR14 ;  /* 0x0000000e00007d06 */ /* 0x000e620008209000 */
[----:B------:R-:W-:Y:S01]  /*0c80*/  UMOV UR6, URZ ;  /* 0x0000003f00067c82 */ /* 0x000fe20008000000 */
[----:B0-----:R-:W-:Y:S01]  /*0c90*/  IMAD.MOV.U32 R5, RZ, RZ, RZ ;  /* 0x000000ffff057224 */ /* 0x001fe200078e00ff */
[----:B------:R-:W-:-:S05]  /*0ca0*/  UISETP.NE.U32.AND UP2, UPT, UR14, URZ, UPT ;  /* 0x0000003f0e00728c */ /* 0x000fca000bf45070 */
[----:B-1----:R-:W0:Y:S02]  /*0cb0*/  MUFU.RCP R0, R0 ;  /* 0x0000000000007308 */ /* 0x002e240000001000 */
[----:B0-----:R-:W-:-:S06]  /*0cc0*/  IADD3 R3, R0, 0xffffffe, RZ ;  /* 0x0ffffffe00037810 */ /* 0x001fcc0007ffe0ff */
[----:B------:R-:W0:Y:S02]  /*0cd0*/  F2I.FTZ.U32.TRUNC.NTZ R3, R3 ;  /* 0x0000000300037305 */ /* 0x000e24000021f000 */
[----:B0-----:R-:W0:Y:S02]  /*0ce0*/  R2UR UR7, R3 ;  /* 0x00000000030773c2 */ /* 0x001e2400000e0000 */
[----:B0-----:R-:W-:-:S04]  /*0cf0*/  UIADD3 UR5, URZ, -UR7, URZ ;  /* 0x800000073f057290 */ /* 0x001fc8000fffe03f */
        /* <DEDUP_REMOVED lines=12> */
.L_x_181:
[----:B------:R-:W0:Y:S01]  /*0dc0*/  LDC.U16 R14, c[0x0][0x1aa] ;  /* 0x00006a80ff0e7b82 */ /* 0x000e220000000400 */
[----:B------:R-:W-:Y:S02]  /*0dd0*/  IMAD.MOV.U32 R6, RZ, RZ, RZ ;  /* 0x000000ffff067224 */ /* 0x000fe400078e00ff */
[----:B------:R-:W-:Y:S01]  /*0de0*/  IMAD.MOV.U32 R8, RZ, RZ, c[0x0][0x1b8] ;  /* 0x00006e00ff087624 */ /* 0x000fe200078e00ff */
[----:B0-----:R-:W0:Y:S08]  /*0df0*/  I2F.U32.RP R0, R14 ;  /* 0x0000000e00007306 */ /* 0x001e300000209000 */
[----:B0-----:R-:W0:Y:S02]  /*0e00*/  MUFU.RCP R0, R0 ;  /* 0x0000000000007308 */ /* 0x001e240000001000 */
[----:B0-----:R-:W-:-:S06]  /*0e10*/  IADD3 R7, R0, 0xffffffe, RZ ;  /* 0x0ffffffe00077810 */ /* 0x001fcc0007ffe0ff */
[----:B------:R-:W0:Y:S02]  /*0e20*/  F2I.FTZ.U32.TRUNC.NTZ R7, R7 ;  /* 0x0000000700077305 */ /* 0x000e24000021f000 */
[----:B0-----:R-:W-:-:S04]  /*0e30*/  IMAD.MOV R3, RZ, RZ, -R7 ;  /* 0x000000ffff037224 */ /* 0x001fc800078e0a07 */
        /* <DEDUP_REMOVED lines=12> */
[----:B------:R-:W-:Y:S02]  /*0f00*/  @P1 IADD3 R8, R8, 0x1, RZ ;  /* 0x0000000108081810 */ /* 0x000fe40007ffe0ff */
[C---:B------:R-:W-:Y:S02]  /*0f10*/  LEA R10, P1, R4.reuse, c[0x0][0x178], 0x1 ;  /* 0x00005e00040a7a11 */ /* 0x040fe400078208ff */
        /* <DEDUP_REMOVED lines=9> */
[-C--:B------:R-:W-:Y:S01]  /*0fb0*/  IABS R15, R14.reuse ;  /* 0x0000000e000f7213 */ /* 0x080fe20000000000 */
[----:B------:R-:W-:Y:S01]  /*0fc0*/  IMAD.HI.U32 R6, R6, c[0x0][0x1b8], RZ ;  /* 0x00006e0006067a27 */ /* 0x000fe200078e00ff */
[----:B------:R-:W-:Y:S02]  /*0fd0*/  IABS R12, UR10 ;  /* 0x0000000a000c7c13 */ /* 0x000fe40008000000 */
[----:B0-----:R-:W0:Y:S01]  /*0fe0*/  I2F.RP R0, R15 ;  /* 0x0000000f00007306 */ /* 0x001e220000209400 */
[----:B------:R-:W-:Y:S02]  /*0ff0*/  IABS R16, R14 ;  /* 0x0000000e00107213 */ /* 0x000fe40000000000 */
[--C-:B------:R-:W-:Y:S02]  /*1000*/  SHF.R.U64 R4, R4, 0x1, R5.reuse ;  /* 0x0000000104047819 */ /* 0x100fe40000001205 */
[----:B------:R-:W-:Y:S02]  /*1010*/  SHF.R.U32.HI R5, RZ, 0x1, R5 ;  /* 0x00000001ff057819 */ /* 0x000fe40000011605 */
[----:B------:R-:W-:-:S02]  /*1020*/  LOP3.LUT R4, R4, 0xfffffffc, RZ, 0xc0, !PT ;  /* 0xfffffffc04047812 */ /* 0x000fc400078ec0ff */
[----:B------:R-:W-:Y:S01]  /*1030*/  LOP3.LUT R5, R5, 0x7fffffff, RZ, 0xc0, !PT ;  /* 0x7fffffff05057812 */ /* 0x000fe200078ec0ff */
[----:B0-----:R-:W0:Y:S02]  /*1040*/  MUFU.RCP R0, R0 ;  /* 0x0000000000007308 */ /* 0x001e240000001000 */
[----:B0-----:R-:W-:Y:S01]  /*1050*/  IADD3 R10, R0, 0xffffffe, RZ ;  /* 0x0ffffffe000a7810 */ /* 0x001fe20007ffe0ff */
[----:B------:R-:W-:-:S05]  /*1060*/  IMAD.MOV R0, RZ, RZ, -R16 ;  /* 0x000000ffff007224 */ /* 0x000fca00078e0a10 */
        /* <DEDUP_REMOVED lines=9> */
[----:B------:R-:W-:-:S03]  /*1100*/  IMAD R7, R14, R7, c[0x0][0x1b8] ;  /* 0x00006e000e077624 */ /* 0x000fc600078e0207 */
[----:B------:R-:W-:Y:S02]  /*1110*/  ISETP.GT.U32.AND P6, PT, R15, R0, PT ;  /* 0x000000000f00720c */ /* 0x000fe40003fc4070 */
[----:B------:R-:W-:-:S11]  /*1120*/  ISETP.GE.U32.AND P4, PT, R7, R14, PT ;  /* 0x0000000e0700720c */ /* 0x000fd60003f86070 */
[----:B------:R-:W-:Y:S01]  /*1130*/  @!P6 IMAD.IADD R0, R0, 0x1, -R15 ;  /* 0x000000010000e824 */ /* 0x000fe200078e0a0f */
[----:B------:R-:W-:Y:S01]  /*1140*/  @!P6 IADD3 R11, R11, 0x1, RZ ;  /* 0x000000010b0be810 */ /* 0x000fe20007ffe0ff */
[----:B------:R-:W-:Y:S01]  /*1150*/  @P4 IMAD.IADD R7, R7, 0x1, -R14 ;  /* 0x0000000107074824 */ /* 0x000fe200078e0a0e */
[----:B------:R-:W-:Y:S02]  /*1160*/  @P4 IADD3 R6, R6, 0x1, RZ ;  /* 0x0000000106064810 */ /* 0x000fe40007ffe0ff */
[----:B------:R-:W-:Y:S02]  /*1170*/  ISETP.GE.U32.AND P5, PT, R0, R15, PT ;  /* 0x0000000f0000720c */ /* 0x000fe40003fa6070 */
[----:B------:R-:W-:Y:S02]  /*1180*/  LOP3.LUT R0, R14, UR10, RZ, 0x3c, !PT ;  /* 0x0000000a0e007c12 */ /* 0x000fe4000f8e3cff */
[----:B------:R-:W-:Y:S02]  /*1190*/  ISETP.GE.U32.AND P3, PT, R7, R14, PT ;  /* 0x0000000e0700720c */ /* 0x000fe40003f66070 */
[----:B------:R-:W-:-:S02]  /*11a0*/  ISETP.GE.AND P2, PT, R0, RZ, PT ;  /* 0x000000ff0000720c */ /* 0x000fc40003f46270 */
[----:B------:R-:W-:Y:S02]  /*11b0*/  ISETP.NE.AND P4, PT, R14, RZ, PT ;  /* 0x000000ff0e00720c */ /* 0x000fe40003f85270 */
[----:B------:R-:W-:-:S03]  /*11c0*/  LEA.HI R0, R9, R9, RZ, 0x1 ;  /* 0x0000000909007211 */ /* 0x000fc600078f08ff */
[----:B------:R-:W-:Y:S02]  /*11d0*/  @P5 IADD3 R11, R11, 0x1, RZ ;  /* 0x000000010b0b5810 */ /* 0x000fe40007ffe0ff */
[----:B------:R-:W-:Y:S02]  /*11e0*/  SHF.R.S32.HI R0, RZ, 0x1, R0 ;  /* 0x00000001ff007819 */ /* 0x000fe40000011400 */
[----:B------:R-:W-:Y:S02]  /*11f0*/  @P3 IADD3 R6, R6, 0x1, RZ ;  /* 0x0000000106063810 */ /* 0x000fe40007ffe0ff */
        /* <DEDUP_REMOVED lines=13> */
.L_x_182:
[----:B0-----:R-:W-:Y:S08]  /*12d0*/  I2F.RP R0, 0x8 ;  /* 0x0000000800007906 */ /* 0x001ff00000209400 */
[----:B------:R-:W0:Y:S08]  /*12e0*/  I2F.RM R3, 0x8 ;  /* 0x0000000800037906 */ /* 0x000e300000205400 */
[----:B------:R-:W1:Y:S01]  /*12f0*/  I2F.RZ R4, 0x8 ;  /* 0x0000000800047906 */ /* 0x000e62000020d400 */
[----:B0-----:R-:W-:-:S13]  /*1300*/  FSETP.NEU.FTZ.AND P0, PT, R0, R3, PT ;  /* 0x000000030000720b */ /* 0x001fda0003f1d000 */
[----:B-1----:R-:W-:-:S04]  /*1310*/  @P0 LOP3.LUT R4, R4, 0x1, RZ, 0xfc, !PT ;  /* 0x0000000104040812 */ /* 0x002fc800078efcff */
[----:B------:R-:W-:-:S04]  /*1320*/  F2FP.BF16.PACK_AB R12, RZ, R4 ;  /* 0x00000004ff0c723e */ /* 0x000fc800000010ff */
[----:B------:R-:W-:Y:S02]  /*1330*/  PRMT R12, R12, 0x5410, R12 ;  /* 0x000054100c0c7816 */ /* 0x000fe4000000000c */
.L_x_183:
        /* <DEDUP_REMOVED lines=20> */
.L_x_189:
        /* <DEDUP_REMOVED lines=69> */
.L_x_185:
        /* <DEDUP_REMOVED lines=13> */
.L_x_188:
        /* <DEDUP_REMOVED lines=55> */
.L_x_187:
        /* <DEDUP_REMOVED lines=32> */
.L_x_186:
[----:B------:R-:W-:-:S04]  /*1f10*/  UIADD3 UR5, UR5, 0x1, URZ ;  /* 0x0000000105057890 */ /* 0x000fc8000fffe03f */
[----:B------:R-:W-:-:S06]  /*1f20*/  UISETP.GE.U32.AND UP0, UPT, UR5, UR23, UPT ;  /* 0x000000170500728c */ /* 0x000fcc000bf06070 */
[----:B------:R-:W-:-:S13]  /*1f30*/  PLOP3.LUT P0, PT, PT, PT, UP0, 0x80, 0x0 ;  /* 0x000000000000781c */ /* 0x000fda0003f0f008 */
[----:B------:R-:W-:Y:S05]  /*1f40*/  @!P0 BRA `(.L_x_189) ;  /* 0xfffff53000008947 */ /* 0x000fea000383ffff */
.L_x_184:
[----:B------:R-:W-:-:S13]  /*1f50*/  ISETP.NE.AND P0, PT, RZ, UR4, PT ;  /* 0x00000004ff007c0c */ /* 0x000fda000bf05270 */
[----:B------:R-:W-:Y:S05]  /*1f60*/  @!P0 EXIT ;  /* 0x000000000000894d */ /* 0x000fea0003800000 */
[----:B------:R-:W-:Y:S02]  /*1f70*/  ULDC.S8 UR5, c[0x0][0x1c3] ;  /* 0x000070c000057ab9 */ /* 0x000fe40000000200 */
[----:B------:R-:W-:-:S13]  /*1f80*/  ISETP.NE.AND P0, PT, RZ, UR5, PT ;  /* 0x00000005ff007c0c */ /* 0x000fda000bf05270 */
[----:B------:R-:W-:Y:S05]  /*1f90*/  @!P0 BRA `(.L_x_190) ;  /* 0x0000032000008947 */ /* 0x000fea0003800000 */
[----:B0-----:R-:W-:-:S05]  /*1fa0*/  IMAD.MOV.U32 R0, RZ, RZ, RZ ;  /* 0x000000ffff007224 */ /* 0x001fca00078e00ff */
.L_x_195:
        /* <DEDUP_REMOVED lines=18> */
.L_x_194:
        /* <DEDUP_REMOVED lines=13> */
.L_x_193:
        /* <DEDUP_REMOVED lines=9> */
.L_x_192:
[----:B------:R-:W-:Y:S02]  /*2230*/  SHF.R.U32.HI R6, RZ, R15, R13 ;  /* 0x0000000fff067219 */ /* 0x000fe4000001160d */
[----:B0-----:R-:W-:Y:S02]  /*2240*/  PRMT R5, R12, 0x9910, RZ ;  /* 0x000099100c057816 */ /* 0x001fe400000000ff */
[C---:B------:R-:W-:Y:S02]  /*2250*/  PRMT R4, R6.reuse, 0x9910, RZ ;  /* 0x0000991006047816 */ /* 0x040fe400000000ff */
[----:B------:R-:W-:Y:S02]  /*2260*/  PRMT R12, R6, 0x7610, R12 ;  /* 0x00007610060c7816 */ /* 0x000fe4000000000c */
[----:B------:R-:W-:-:S13]  /*2270*/  ISETP.NE.AND P0, PT, R5, R4, PT ;  /* 0x000000040500720c */ /* 0x000fda0003f05270 */
[----:B------:R-:W-:Y:S05]  /*2280*/  @P0 BRA `(.L_x_194) ;  /* 0xfffffe4000000947 */ /* 0x000fea000383ffff */
[----:B------:R-:W-:Y:S05]  /*2290*/  BSYNC B0 ;  /* 0x0000000000007941 */ /* 0x000fea0003800000 */
.L_x_191:
[----:B------:R-:W-:Y:S05]  /*22a0*/  @!P1 BRA `(.L_x_195) ;  /* 0xfffffd0000009947 */ /* 0x000fea000383ffff */
[----:B------:R-:W-:Y:S05]  /*22b0*/  EXIT ;  /* 0x000000000000794d */ /* 0x000fea0003800000 */
.L_x_190:
[----:B0-----:R-:W-:-:S05]  /*22c0*/  IMAD.MOV.U32 R0, RZ, RZ, RZ ;  /* 0x000000ffff007224 */ /* 0x001fca00078e00ff */
.L_x_200:
        /* <DEDUP_REMOVED lines=14> */
.L_x_199:
        /* <DEDUP_REMOVED lines=13> */
.L_x_198:
        /* <DEDUP_REMOVED lines=8> */
.L_x_197:
[----:B------:R-:W-:Y:S02]  /*2500*/  SHF.R.U32.HI R6, RZ, R14, R8 ;  /* 0x0000000eff067219 */ /* 0x000fe40000011608 */
[----:B-1----:R-:W-:Y:S02]  /*2510*/  PRMT R5, R7, 0x9910, RZ ;  /* 0x0000991007057816 */ /* 0x002fe400000000ff */
[C---:B------:R-:W-:Y:S02]  /*2520*/  PRMT R4, R6.reuse, 0x9910, RZ ;  /* 0x0000991006047816 */ /* 0x040fe400000000ff */
[----:B------:R-:W-:Y:S02]  /*2530*/  PRMT R7, R6, 0x7610, R7 ;  /* 0x0000761006077816 */ /* 0x000fe40000000007 */
[----:B------:R-:W-:-:S13]  /*2540*/  ISETP.NE.AND P0, PT, R5, R4, PT ;  /* 0x000000040500720c */ /* 0x000fda0003f05270 */
[----:B------:R-:W-:Y:S05]  /*2550*/  @P0 BRA `(.L_x_199) ;  /* 0xfffffe5000000947 */ /* 0x000fea000383ffff */
[----:B------:R-:W-:Y:S05]  /*2560*/  BSYNC B0 ;  /* 0x0000000000007941 */ /* 0x000fea0003800000 */
.L_x_196:
[----:B------:R-:W-:Y:S05]  /*2570*/  @!P1 BRA `(.L_x_200) ;  /* 0xfffffd5000009947 */ /* 0x000fea000383ffff */
[----:B------:R-:W-:Y:S05]  /*2580*/  EXIT ;  /* 0x000000000000794d */ /* 0x000fea0003800000 */
        .weak           $__internal_6_$__cuda_sm20_div_u64
        .type           $__internal_6_$__cuda_sm20_div_u64,@function
        .size           $__internal_6_$__cuda_sm20_div_u64,(.L_x_482 - $__internal_6_$__cuda_sm20_div_u64)
$__internal_6_$__cuda_sm20_div_u64:
        /* <DEDUP_REMOVED lines=38> */
[----:B------:R-:W-:Y:S02]  /*27f0*/  IMAD.X R3, RZ, RZ, R3, P0 ;  /* 0x000000ffff037224 */ /* 0x000fe400000e0603 */
[----:B------:R-:W-:-:S04]  /*2800*/  IMAD.WIDE.U32 R4, R6, UR14, RZ ;  /* 0x0000000e06047c25 */ /* 0x000fc8000f8e00ff */
[----:B------:R-:W-:Y:S01]  /*2810*/  IMAD.X R3, RZ, RZ, R3, P1 ;  /* 0x000000ffff037224 */ /* 0x000fe200008e0603 */
[----:B------:R-:W-:-:S03]  /*2820*/  IADD3 R4, P0, -R4, UR8, RZ ;  /* 0x0000000804047c10 */ /* 0x000fc6000ff1e1ff */
[----:B------:R-:W-:Y:S01]  /*2830*/  IMAD R5, R3, UR14, R5 ;  /* 0x0000000e03057c24 */ /* 0x000fe2000f8e0205 */
[----:B------:R-:W-:-:S04]  /*2840*/  IADD3 R7, P1, R4, -UR14, RZ ;  /* 0x8000000e04077c10 */ /* 0x000fc8000ff3e0ff */
[----:B------:R-:W-:Y:S02]  /*2850*/  IADD3.X R11, ~R5, UR11, RZ, P0, !PT ;  /* 0x0000000b050b7c10 */ /* 0x000fe400087fe5ff */
[----:B------:R-:W-:Y:S02]  /*2860*/  ISETP.GE.U32.AND P0, PT, R4, UR14, PT ;  /* 0x0000000e04007c0c */ /* 0x000fe4000bf06070 */
[----:B------:R-:W-:Y:S02]  /*2870*/  IADD3 R5, P2, R6, 0x1, RZ ;  /* 0x0000000106057810 */ /* 0x000fe40007f5e0ff */
[C---:B------:R-:W-:Y:S02]  /*2880*/  ISETP.GE.U32.AND.EX P0, PT, R11.reuse, RZ, PT, P0 ;  /* 0x000000ff0b00720c */ /* 0x040fe40003f06100 */
[----:B------:R-:W-:Y:S01]  /*2890*/  IADD3.X R10, R11, -0x1, RZ, P1, !PT ;  /* 0xffffffff0b0a7810 */ /* 0x000fe20000ffe4ff */
[----:B------:R-:W-:Y:S01]  /*28a0*/  IMAD.X R8, RZ, RZ, R3, P2 ;  /* 0x000000ffff087224 */ /* 0x000fe200010e0603 */
[----:B------:R-:W-:-:S02]  /*28b0*/  SEL R7, R7, R4, P0 ;  /* 0x0000000407077207 */ /* 0x000fc40000000000 */
[----:B------:R-:W-:Y:S02]  /*28c0*/  SEL R4, R5, R6, P0 ;  /* 0x0000000605047207 */ /* 0x000fe40000000000 */
[----:B------:R-:W-:Y:S02]  /*28d0*/  SEL R6, R10, R11, P0 ;  /* 0x0000000b0a067207 */ /* 0x000fe40000000000 */
[----:B------:R-:W-:Y:S02]  /*28e0*/  SEL R5, R8, R3, P0 ;  /* 0x0000000308057207 */ /* 0x000fe40000000000 */
[----:B------:R-:W-:Y:S02]  /*28f0*/  ISETP.GE.U32.AND P0, PT, R7, UR14, PT ;  /* 0x0000000e07007c0c */ /* 0x000fe4000bf06070 */
[----:B------:R-:W-:Y:S02]  /*2900*/  IADD3 R3, P2, R4, 0x1, RZ ;  /* 0x0000000104037810 */ /* 0x000fe40007f5e0ff */
[----:B------:R-:W-:-:S02]  /*2910*/  ISETP.GE.U32.AND.EX P0, PT, R6, RZ, PT, P0 ;  /* 0x000000ff0600720c */ /* 0x000fc40003f06100 */
[----:B------:R-:W-:Y:S01]  /*2920*/  ISETP.NE.U32.AND P1, PT, RZ, UR14, PT ;  /* 0x0000000eff007c0c */ /* 0x000fe2000bf25070 */
[----:B------:R-:W-:Y:S01]  /*2930*/  IMAD.X R6, RZ, RZ, R5, P2 ;  /* 0x000000ffff067224 */ /* 0x000fe200010e0605 */
[----:B------:R-:W-:Y:S01]  /*2940*/  SEL R3, R3, R4, P0 ;  /* 0x0000000403037207 */ /* 0x000fe20000000000 */
[----:B------:R-:W-:Y:S01]  /*2950*/  IMAD.MOV.U32 R4, RZ, RZ, R0 ;  /* 0x000000ffff047224 */ /* 0x000fe200078e0000 */
[----:B------:R-:W-:Y:S02]  /*2960*/  ISETP.NE.AND.EX P1, PT, RZ, RZ, PT, P1 ;  /* 0x000000ffff00720c */ /* 0x000fe40003f25310 */
[----:B------:R-:W-:Y:S01]  /*2970*/  SEL R6, R6, R5, P0 ;  /* 0x0000000506067207 */ /* 0x000fe20000000000 */
[----:B------:R-:W-:Y:S01]  /*2980*/  IMAD.MOV.U32 R5, RZ, RZ, 0x0 ;  /* 0x00000000ff057424 */ /* 0x000fe200078e00ff */
[----:B------:R-:W-:Y:S02]  /*2990*/  SEL R3, R3, 0xffffffff, P1 ;  /* 0xffffffff03037807 */ /* 0x000fe40000800000 */
[----:B------:R-:W-:Y:S01]  /*29a0*/  SEL R6, R6, 0xffffffff, P1 ;  /* 0xffffffff06067807 */ /* 0x000fe20000800000 */
[----:B------:R-:W-:Y:S06]  /*29b0*/  RET.REL.NODEC R4 `(_Z21moe_wna16_gemm_kernelI13__nv_bfloat16Li4ELi2EEvPKT_PS1_PKjS3_S6_PKfPKiSA_SA_tttjjjtttbb) ;  /* 0xffffd64004007950 */ /* 0x000fec0003c3ffff */
.L_x_201:
        /* <DEDUP_REMOVED lines=12> */
.L_x_482:


//--------------------- .text._Z21moe_wna16_gemm_kernelI13__nv_bfloat16Li4ELi1EEvPKT_PS1_PKjS3_S6_PKfPKiSA_SA_tttjjjtttbb --------------------------
	.section	.text._Z21moe_wna16_gemm_kernelI13__nv_bfloat16Li4ELi1EEvPKT_PS1_PKjS3_S6_PKfPKiSA_SA_tttjjjtttbb,"ax",@progbits
	.sectioninfo	@"SHI_REGISTERS=25"
	.align	128
        .global         _Z21moe_wna16_gemm_kernelI13__nv_bfloat16Li4ELi1EEvPKT_PS1_PKjS3_S6_PKfPKiSA_SA_tttjjjtttbb
        .type           _Z21moe_wna16_gemm_kernelI13__nv_bfloat16Li4ELi1EEvPKT_PS1_PKjS3_S6_PKfPKiSA_SA_tttjjjtttbb,@function
        .size           _Z21moe_wna16_gemm_kernelI13__nv_bfloat16Li4ELi1EEvPKT_PS1_PKjS3_S6_PKfPKiSA_SA_tttjjjtttbb,(.L_x_483 - _Z21moe_wna16_gemm_kernelI13__nv_bfloat16Li4ELi1EEvPKT_PS1_PKjS3_S6_PKfPKiSA_SA_tttjjjtttbb)
        .other          _Z21moe_wna16_gemm_kernelI13__nv_bfloat16Li4ELi1EEvPKT_PS1_PKjS3_S6_PKfPKiSA_SA_tttjjjtttbb,@"STO_CUDA_ENTRY STV_DEFAULT"
_Z21moe_wna16_gemm_kernelI13__nv_bfloat16Li4ELi1EEvPKT_PS1_PKjS3_S6_PKfPKiSA_SA_tttjjjtttbb:
.text._Z21moe_wna16_gemm_kernelI13__nv_bfloat16Li4ELi1EEvPKT_PS1_PKjS3_S6_PKfPKiSA_SA_tttjjjtttbb:
        /* <DEDUP_REMOVED lines=75> */
.L_x_207:
        /* <DEDUP_REMOVED lines=41> */
.L_x_206:
        /* <DEDUP_REMOVED lines=16> */
.L_x_205:
[----:B------:R-:W-:Y:S05]  /*0840*/  BSYNC B0 ;  /* 0x0000000000007941 */ /* 0x000fea0003800000 */
.L_x_204:
[----:B------:R-:W-:-:S06]  /*0850*/  UISETP.GE.U32.AND UP0, UPT, UR4, UR8, UPT ;  /* 0x000000080400728c */ /* 0x000fcc000bf06070 */
[----:B------:R-:W-:-:S13]  /*0860*/  PLOP3.LUT P0, PT, PT, PT, UP0, 0x80, 0x0 ;  /* 0x000000000000781c */ /* 0x000fda0003f0f008 */
[----:B------:R-:W-:Y:S05]  /*0870*/  @!P0 BRA `(.L_x_207) ;  /* 0xfffffc3000008947 */ /* 0x000fea000383ffff */
[----:B------:R-:W-:Y:S05]  /*0880*/  BRA `(.L_x_202) ;  /* 0x0000027000007947 */ /* 0x000fea0003800000 */
.L_x_203:
        /* <DEDUP_REMOVED lines=10> */
.L_x_208:
        /* <DEDUP_REMOVED lines=29> */
.L_x_202:
[----:B------:R-:W-:-:S06]  /*0b00*/  UISETP.NE.AND UP0, UPT, UR9, -0x1, UPT ;  /* 0xffffffff0900788c */ /* 0x000fcc000bf05270 */
[----:B------:R-:W-:-:S13]  /*0b10*/  PLOP3.LUT P0, PT, PT, PT, UP0, 0x80, 0x0 ;  /* 0x000000000000781c */ /* 0x000fda0003f0f008 */
[----:B------:R-:W-:Y:S05]  /*0b20*/  @!P0 EXIT ;  /* 0x000000000000894d */ /* 0x000fea0003800000 */
[----:B------:R-:W-:Y:S01]  /*0b30*/  BAR.SYNC.DEFER_BLOCKING 0x0 ;  /* 0x0000000000007b1d */ /* 0x000fe20000010000 */
[----:B------:R-:W-:-:S04]  /*0b40*/  ISETP.GE.U32.AND P0, PT, R9, c[0x0][0x1b4], PT ;  /* 0x00006d0009007a0c */ /* 0x000fc80003f06070 */
[----:B------:R-:W-:-:S13]  /*0b50*/  ISETP.GE.U32.OR P0, PT, R0, UR16, P0 ;  /* 0x0000001000007c0c */ /* 0x000fda0008706470 */
[----:B------:R-:W-:Y:S05]  /*0b60*/  @P0 EXIT ;  /* 0x000000000000094d */ /* 0x000fea0003800000 */
[----:B------:R-:W-:Y:S02]  /*0b70*/  ULDC UR6, c[0x0][0x1b8] ;  /* 0x00006e0000067ab9 */ /* 0x000fe40000000800 */
        /* <DEDUP_REMOVED lines=10> */
[----:B0-----:R-:W-:Y:S05]  /*0c20*/  CALL.REL.NOINC `($__internal_7_$__cuda_sm20_div_u64) ;  /* 0x0000189000007944 */ /* 0x001fea0003c00000 */
[----:B------:R-:W-:Y:S02]  /*0c30*/  IMAD.MOV.U32 R2, RZ, RZ, R4 ;  /* 0x000000ffff027224 */ /* 0x000fe400078e0004 */
[----:B------:R-:W-:Y:S01]  /*0c40*/  IMAD.MOV.U32 R3, RZ, RZ, R5 ;  /* 0x000000ffff037224 */ /* 0x000fe200078e0005 */
[----:B------:R-:W-:Y:S05]  /*0c50*/  BRA `(.L_x_210) ;  /* 0x0000015000007947 */ /* 0x000fea0003800000 */
.L_x_209:
        /* <DEDUP_REMOVED lines=21> */
.L_x_210:
[----:B------:R-:W1:Y:S01]  /*0db0*/  LDC.U16 R15, c[0x0][0x1aa] ;  /* 0x00006a80ff0f7b82 */ /* 0x000e620000000400 */
[----:B------:R-:W-:Y:S01]  /*0dc0*/  IMAD.MOV.U32 R8, RZ, RZ, c[0x0][0x1b8] ;  /* 0x00006e00ff087624 */ /* 0x000fe200078e00ff */
[----:B01----:R-:W0:Y:S08]  /*0dd0*/  I2F.U32.RP R6, R15 ;  /* 0x0000000f00067306 */ /* 0x003e300000209000 */
[----:B0-----:R-:W0:Y:S02]  /*0de0*/  MUFU.RCP R6, R6 ;  /* 0x0000000600067308 */ /* 0x001e240000001000 */
[----:B0-----:R-:W-:-:S06]  /*0df0*/  IADD3 R7, R6, 0xffffffe, RZ ;  /* 0x0ffffffe06077810 */ /* 0x001fcc0007ffe0ff */
[----:B------:R-:W0:Y:S02]  /*0e00*/  F2I.FTZ.U32.TRUNC.NTZ R5, R7 ;  /* 0x0000000700057305 */ /* 0x000e24000021f000 */
[----:B0-----:R-:W-:-:S04]  /*0e10*/  IMAD.MOV R4, RZ, RZ, -R5 ;  /* 0x000000ffff047224 */ /* 0x001fc800078e0a05 */
[----:B------:R-:W-:Y:S02]  /*0e20*/  IMAD R11, R4, R15, RZ ;  /* 0x0000000f040b7224 */ /* 0x000fe400078e02ff */
[----:B------:R-:W-:-:S04]  /*0e30*/  IMAD.MOV.U32 R4, RZ, RZ, RZ ;  /* 0x000000ffff047224 */ /* 0x000fc800078e00ff */
        /* <DEDUP_REMOVED lines=22> */
[----:B------:R-:W-:Y:S02]  /*0fa0*/  IABS R13, UR10 ;  /* 0x0000000a000d7c13 */ /* 0x000fe40008000000 */
[----:B------:R-:W0:Y:S01]  /*0fb0*/  I2F.RP R8, R10 ;  /* 0x0000000a00087306 */ /* 0x000e220000209400 */
[----:B------:R-:W-:Y:S02]  /*0fc0*/  IABS R14, R15 ;  /* 0x0000000f000e7213 */ /* 0x000fe40000000000 */
[----:B------:R-:W-:-:S05]  /*0fd0*/  SHF.R.U64 R2, R2, 0x1, R3 ;  /* 0x0000000102027819 */ /* 0x000fca0000001203 */
        /* <DEDUP_REMOVED lines=19> */
[----:B------:R-:W-:Y:S02]  /*1110*/  LOP3.LUT R5, R15, UR10, RZ, 0x3c, !PT ;  /* 0x0000000a0f057c12 */ /* 0x000fe4000f8e3cff */
[----:B------:R-:W-:Y:S02]  /*1120*/  @P3 IADD3 R7, R7, 0x1, RZ ;  /* 0x0000000107073810 */ /* 0x000fe40007ffe0ff */
[----:B------:R-:W-:Y:S02]  /*1130*/  ISETP.GE.U32.AND P1, PT, R6, R15, PT ;  /* 0x0000000f0600720c */ /* 0x000fe40003f26070 */
[----:B------:R-:W-:Y:S02]  /*1140*/  ISETP.GE.AND P2, PT, R5, RZ, PT ;  /* 0x000000ff0500720c */ /* 0x000fe40003f46270 */
[----:B------:R-:W-:-:S02]  /*1150*/  ISETP.NE.AND P3, PT, R15, RZ, PT ;  /* 0x000000ff0f00720c */ /* 0x000fc40003f65270 */
[----:B------:R-:W-:Y:S02]  /*1160*/  LEA.HI R5, R9, R9, RZ, 0x1 ;  /* 0x0000000909057211 */ /* 0x000fe400078f08ff */
[----:B------:R-:W-:Y:S02]  /*1170*/  @P4 IADD3 R8, R8, 0x1, RZ ;  /* 0x0000000108084810 */ /* 0x000fe40007ffe0ff */
[----:B------:R-:W-:-:S03]  /*1180*/  SHF.R.S32.HI R5, RZ, 0x1, R5 ;  /* 0x00000001ff057819 */ /* 0x000fc60000011405 */
[----:B------:R-:W-:Y:S02]  /*1190*/  @P1 IADD3 R7, R7, 0x1, RZ ;  /* 0x0000000107071810 */ /* 0x000fe40007ffe0ff */
[----:B------:R-:W-:Y:S02]  /*11a0*/  @!P2 IMAD.MOV R8, RZ, RZ, -R8 ;  /* 0x000000ffff08a224 */ /* 0x000fe400078e0a08 */
[C---:B------:R-:W-:Y:S02]  /*11b0*/  SEL R6, R4.reuse, R7, !P0 ;  /* 0x0000000704067207 */ /* 0x040fe40004000000 */
[----:B------:R-:W-:Y:S02]  /*11c0*/  SHF.R.U32.HI R7, RZ, 0x1, R3 ;  /* 0x00000001ff077819 */ /* 0x000fe40000011603 */
[----:B------:R-:W-:Y:S02]  /*11d0*/  SEL R4, R4, R8, !P3 ;  /* 0x0000000804047207 */ /* 0x000fe40005800000 */
[----:B------:R-:W-:-:S03]  /*11e0*/  LOP3.LUT R3, R2, 0xfffffffc, RZ, 0xc0, !PT ;  /* 0xfffffffc02037812 */ /* 0x000fc600078ec0ff */
[----:B------:R-:W-:Y:S01]  /*11f0*/  IMAD R4, R5, R6, R4 ;  /* 0x0000000605047224 */ /* 0x000fe200078e0204 */
[----:B------:R-:W-:-:S04]  /*1200*/  LOP3.LUT R5, R7, 0x7fffffff, RZ, 0xc0, !PT ;  /* 0x7fffffff07057812 */ /* 0x000fc800078ec0ff */
[----:B------:R-:W-:Y:S02]  /*1210*/  IADD3 R2, P0, P1, R4, c[0x0][0x180], R3 ;  /* 0x0000600004027a10 */ /* 0x000fe4000791e003 */
[----:B------:R-:W-:-:S04]  /*1220*/  SHF.R.S32.HI R4, RZ, 0x1f, R4 ;  /* 0x0000001fff047819 */ /* 0x000fc80000011404 */
[----:B------:R-:W-:-:S05]  /*1230*/  IADD3.X R3, R4, c[0x0][0x184], R5, P0, P1 ;  /* 0x0000610004037a10 */ /* 0x000fca00007e2405 */
[----:B------:R0:W5:Y:S01]  /*1240*/  LDG.E.U8.CONSTANT R2, [R2.64] ;  /* 0x0000000c02027981 */ /* 0x000162000c1e9100 */
[----:B------:R-:W-:Y:S05]  /*1250*/  BRA `(.L_x_212) ;  /* 0x0000008000007947 */ /* 0x000fea0003800000 */
.L_x_211:
[----:B0-----:R-:W-:Y:S08]  /*1260*/  I2F.RP R2, 0x8 ;  /* 0x0000000800027906 */ /* 0x001ff00000209400 */
[----:B------:R-:W0:Y:S08]  /*1270*/  I2F.RM R3, 0x8 ;  /* 0x0000000800037906 */ /* 0x000e300000205400 */
[----:B------:R-:W1:Y:S01]  /*1280*/  I2F.RZ R4, 0x8 ;  /* 0x0000000800047906 */ /* 0x000e62000020d400 */
[----:B0-----:R-:W-:Y:S01]  /*1290*/  FSETP.NEU.FTZ.AND P0, PT, R2, R3, PT ;  /* 0x000000030200720b */ /* 0x001fe20003f1d000 */
[----:B------:R-:W-:-:S12]  /*12a0*/  IMAD.MOV.U32 R2, RZ, RZ, RZ ;  /* 0x000000ffff027224 */ /* 0x000fd800078e00ff */
[----:B-1----:R-:W-:-:S04]  /*12b0*/  @P0 LOP3.LUT R4, R4, 0x1, RZ, 0xfc, !PT ;  /* 0x0000000104040812 */ /* 0x002fc800078efcff */
[----:B------:R-:W-:-:S04]  /*12c0*/  F2FP.BF16.PACK_AB R13, RZ, R4 ;  /* 0x00000004ff0d723e */ /* 0x000fc800000010ff */
[----:B------:R-:W-:Y:S02]  /*12d0*/  PRMT R13, R13, 0x5410, R13 ;  /* 0x000054100d0d7816 */ /* 0x000fe4000000000d */
.L_x_212:
[----:B------:R-:W-:Y:S02]  /*12e0*/  ULDC UR5, c[0x0][0x1c0] ;  /* 0x0000700000057ab9 */ /* 0x000fe40000000800 */
[----:B------:R-:W-:-:S04]  /*12f0*/  ULOP3.LUT UR23, UR5, 0xffff, URZ, 0xc0, !UPT ;  /* 0x0000ffff05177892 */ /* 0x000fc8000f8ec03f */
[----:B------:R-:W-:-:S04]  /*1300*/  USHF.R.U32.HI UR24, URZ, 0x3, UR23 ;  /* 0x000000033f187899 */ /* 0x000fc80008011617 */
[----:B------:R-:W-:-:S06]  /*1310*/  UPRMT UR5, UR24, 0x9910, URZ ;  /* 0x0000991018057896 */ /* 0x000fcc000800003f */
[----:B------:R-:W-:-:S13]  /*1320*/  ISETP.NE.AND P0, PT, RZ, UR5, PT ;  /* 0x00000005ff007c0c */ /* 0x000fda000bf05270 */
[----:B------:R-:W-:Y:S05]  /*1330*/  @!P0 BRA `(.L_x_213) ;  /* 0x00000b4000008947 */ /* 0x000fea0003800000 */
[----:B------:R-:W-:Y:S01]  /*1340*/  IMAD.SHL.U32 R0, R0, 0x4, RZ ;  /* 0x0000000400007824 */ /* 0x000fe200078e00ff */
[----:B------:R-:W-:Y:S01]  /*1350*/  USHF.R.U64 UR20, UR8, 0x1, UR11 ;  /* 0x0000000108147899 */ /* 0x000fe2000800120b */
[----:B------:R-:W-:Y:S01]  /*1360*/  SHF.R.U32.HI R15, RZ, 0x3, R15 ;  /* 0x00000003ff0f7819 */ /* 0x000fe2000001160f */
[----:B------:R-:W-:Y:S02]  /*1370*/  USHF.R.U32.HI UR21, URZ, 0x1, UR11 ;  /* 0x000000013f157899 */ /* 0x000fe4000801160b */
[----:B0-----:R-:W-:Y:S01]  /*1380*/  LOP3.LUT R3, R0, 0x4, RZ, 0xc0, !PT ;  /* 0x0000000400037812 */ /* 0x001fe200078ec0ff */
[----:B------:R-:W-:Y:S02]  /*1390*/  ULOP3.LUT UR20, UR20, 0xfffffffc, URZ, 0xc0, !UPT ;  /* 0xfffffffc14147892 */ /* 0x000fe4000f8ec03f */
[----:B------:R-:W-:Y:S01]  /*13a0*/  ULDC.64 UR6, c[0x0][0x170] ;  /* 0x00005c0000067ab9 */ /* 0x000fe20000000a00 */
[----:B-----5:R-:W-:Y:S01]  /*13b0*/  SHF.R.U32.HI R2, RZ, R3, R2 ;  /* 0x00000003ff027219 */ /* 0x020fe20000011602 */
[----:B------:R-:W-:-:S02]  /*13c0*/  ULOP3.LUT UR21, UR21, 0x7fffffff, URZ, 0xc0, !UPT ;  /* 0x7fffffff15157892 */ /* 0x000fc4000f8ec03f */
[----:B------:R-:W-:Y:S01]  /*13d0*/  UIADD3 UR20, UP0, UR20, UR6, URZ ;  /* 0x0000000614147290 */ /* 0x000fe2000ff1e03f */
[----:B------:R-:W-:Y:S01]  /*13e0*/  LOP3.LUT R2, R2, 0xf, RZ, 0xc0, !PT ;  /* 0x0000000f02027812 */ /* 0x000fe200078ec0ff */
[----:B------:R-:W-:Y:S02]  /*13f0*/  ULOP3.LUT UR27, UR4, 0x1, URZ, 0xc0, !UPT ;  /* 0x00000001041b7892 */ /* 0x000fe4000f8ec03f */
[----:B------:R-:W-:Y:S02]  /*1400*/  UIADD3.X UR21, UR21, UR7, URZ, UP0, !UPT ;  /* 0x0000000715157290 */ /* 0x000fe400087fe43f */
[----:B------:R-:W-:Y:S01]  /*1410*/  UIADD3 UR26, UR18, 0x100, URZ ;  /* 0x00000100121a7890 */ /* 0x000fe2000fffe03f */
[----:B------:R-:W0:Y:S01]  /*1420*/  I2F.U16 R2, R2 ;  /* 0x0000000200027306 */ /* 0x000e220000101000 */
[----:B------:R-:W-:Y:S02]  /*1430*/  UIADD3 UR22, -UR27, UR4, URZ ;  /* 0x000000041b167290 */ /* 0x000fe4000fffe13f */
[----:B------:R-:W-:-:S05]  /*1440*/  UMOV UR5, URZ ;  /* 0x0000003f00057c82 */ /* 0x000fca0008000000 */
[----:B0-----:R0:W1:Y:S05]  /*1450*/  F2I.FTZ.TRUNC.NTZ R14, R2 ;  /* 0x00000002000e7305 */ /* 0x00106a000021f100 */
.L_x_217:
[----:B------:R-:W-:Y:S02]  /*1460*/  ULEA UR6, UR5, UR10, 0x3 ;  /* 0x0000000a05067291 */ /* 0x000fe4000f8e183f */
[----:B------:R-:W-:Y:S02]  /*1470*/  ULDC UR7, c[0x0][0x1b8] ;  /* 0x00006e0000077ab9 */ /* 0x000fe40000000800 */
[----:B------:R-:W-:-:S06]  /*1480*/  UISETP.GE.U32.AND UP0, UPT, UR6, UR7, UPT ;  /* 0x000000070600728c */ /* 0x000fcc000bf06070 */
[----:B------:R-:W-:-:S13]  /*1490*/  PLOP3.LUT P0, PT, PT, PT, UP0, 0x80, 0x0 ;  /* 0x000000000000781c */ /* 0x000fda0003f0f008 */
[----:B0-----:R-:W-:Y:S05]  /*14a0*/  @P0 BRA `(.L_x_213) ;  /* 0x000009d000000947 */ /* 0x001fea0003800000 */
[----:B------:R-:W-:Y:S01]  /*14b0*/  ULOP3.LUT UP0, UR14, UR5, 0x3, URZ, 0xc0, !UPT ;  /* 0x00000003050e7892 */ /* 0x000fe2000f80c03f */
[----:B------:R-:W-:-:S05]  /*14c0*/  IMAD.U32 R0, RZ, RZ, UR6 ;  /* 0x00000006ff007e24 */ /* 0x000fca000f8e00ff */
        /* <DEDUP_REMOVED lines=12> */
[----:B------:R-:W3:Y:S08]  /*1590*/  I2F.U16.RP R0, R15 ;  /* 0x0000000f00007306 */ /* 0x000ef00000109000 */
[----:B---3--:R-:W3:Y:S02]  /*15a0*/  MUFU.RCP R0, R0 ;  /* 0x0000000000007308 */ /* 0x008ee40000001000 */
[----:B0--3--:R-:W-:-:S06]  /*15b0*/  IADD3 R2, R0, 0xffffffe, RZ ;  /* 0x0ffffffe00027810 */ /* 0x009fcc0007ffe0ff */
[----:B------:R-:W0:Y:S01]  /*15c0*/  F2I.FTZ.U32.TRUNC.NTZ R11, R2 ;  /* 0x00000002000b7305 */ /* 0x000e22000021f000 */
[----:B------:R-:W-:Y:S02]  /*15d0*/  IMAD.MOV R3, RZ, RZ, -R15 ;  /* 0x000000ffff037224 */ /* 0x000fe400078e0a0f */
[----:B------:R-:W-:Y:S02]  /*15e0*/  IMAD.MOV.U32 R10, RZ, RZ, RZ ;  /* 0x000000ffff0a7224 */ /* 0x000fe400078e00ff */
[----:B0-----:R-:W-:-:S04]  /*15f0*/  IMAD R3, R3, R11, RZ ;  /* 0x0000000b03037224 */ /* 0x001fc800078e02ff */
[----:B------:R-:W-:-:S06]  /*1600*/  IMAD.HI.U32 R3, R11, R3, R10 ;  /* 0x000000030b037227 */ /* 0x000fcc00078e000a */
[----:B------:R-:W-:Y:S01]  /*1610*/  IMAD.HI.U32 R3, R3, UR5, RZ ;  /* 0x0000000503037c27 */ /* 0x000fe2000f8e00ff */
[----:B--2---:R0:W-:Y:S04]  /*1620*/  @!P0 STL.128 [R1+0x100], R4 ;  /* 0x0001000401008387 */ /* 0x0041e80000100c00 */
[----:B------:R-:W2:Y:S01]  /*1630*/  LDL R8, [UR6] ;  /* 0x00000006ff087983 */ /* 0x000ea20008100800 */
[C---:B------:R-:W-:Y:S01]  /*1640*/  ISETP.NE.U32.AND P1, PT, R15.reuse, RZ, PT ;  /* 0x000000ff0f00720c */ /* 0x040fe20003f25070 */
[----:B0-----:R-:W-:Y:S02]  /*1650*/  IMAD.MOV R4, RZ, RZ, -R3 ;  /* 0x000000ffff047224 */ /* 0x001fe400078e0a03 */
[----:B------:R-:W-:Y:S02]  /*1660*/  IMAD.MOV.U32 R5, RZ, RZ, 0x43004300 ;  /* 0x43004300ff057424 */ /* 0x000fe400078e00ff */
[----:B------:R-:W-:-:S02]  /*1670*/  IMAD R4, R15, R4, UR5 ;  /* 0x000000050f047e24 */ /* 0x000fc4000f8e0204 */
[----:B------:R-:W-:-:S03]  /*1680*/  IMAD.MOV.U32 R6, RZ, RZ, 0x3f80 ;  /* 0x00003f80ff067424 */ /* 0x000fc600078e00ff */
[----:B------:R-:W-:Y:S02]  /*1690*/  ISETP.GE.U32.AND P0, PT, R4, R15, PT ;  /* 0x0000000f0400720c */ /* 0x000fe40003f06070 */
[----:B------:R-:W-:-:S11]  /*16a0*/  PRMT R6, R6, 0x5410, R6 ;  /* 0x0000541006067816 */ /* 0x000fd60000000006 */
        /* <DEDUP_REMOVED lines=11> */
[----:B-1----:R-:W-:Y:S02]  /*1760*/  @P2 LOP3.LUT R2, R2, 0x1, RZ, 0xfc, !PT ;  /* 0x0000000102022812 */ /* 0x002fe400078efcff */
[--C-:B--2---:R-:W-:Y:S02]  /*1770*/  SHF.R.S32.HI R3, RZ, 0x4, R8.reuse ;  /* 0x00000004ff037819 */ /* 0x104fe40000011408 */
[--C-:B------:R-:W-:Y:S02]  /*1780*/  SHF.R.S32.HI R4, RZ, 0x8, R8.reuse ;  /* 0x00000008ff047819 */ /* 0x100fe40000011408 */
[--C-:B------:R-:W-:Y:S02]  /*1790*/  LOP3.LUT R0, R8, 0xf000f, R5.reuse, 0xea, !PT ;  /* 0x000f000f08007812 */ /* 0x100fe400078eea05 */
[----:B------:R-:W-:Y:S02]  /*17a0*/  SHF.R.S32.HI R8, RZ, 0xc, R8 ;  /* 0x0000000cff087819 */ /* 0x000fe40000011408 */
[--C-:B------:R-:W-:Y:S01]  /*17b0*/  LOP3.LUT R3, R3, 0xf000f, R5.reuse, 0xea, !PT ;  /* 0x000f000f03037812 */ /* 0x100fe200078eea05 */
[----:B------:R-:W-:Y:S01]  /*17c0*/  HFMA2.BF16_V2 R0, R0, R6.H1_H1, -128, -128 ;  /* 0xc300c30000007431 */ /* 0x000fe20000260006 */
[----:B------:R-:W-:-:S02]  /*17d0*/  LOP3.LUT R4, R4, 0xf000f, R5, 0xea, !PT ;  /* 0x000f000f04047812 */ /* 0x000fc400078eea05 */
[----:B------:R-:W-:Y:S02]  /*17e0*/  LOP3.LUT R8, R8, 0xf000f, R5, 0xea, !PT ;  /* 0x000f000f08087812 */ /* 0x000fe400078eea05 */
[----:B------:R-:W-:Y:S01]  /*17f0*/  @!P0 F2FP.BF16.PACK_AB R5, RZ, R2 ;  /* 0x00000002ff05823e */ /* 0x000fe200000010ff */
[-C--:B------:R-:W-:Y:S02]  /*1800*/  HFMA2.BF16_V2 R2, R3, R6.reuse.H1_H1, -128, -128 ;  /* 0xc300c30003027431 */ /* 0x080fe40000260006 */
[-C--:B------:R-:W-:Y:S01]  /*1810*/  HFMA2.BF16_V2 R3, R4, R6.reuse.H1_H1, -128, -128 ;  /* 0xc300c30004037431 */ /* 0x080fe20000260006 */
[----:B------:R-:W-:Y:S01]  /*1820*/  @!P0 PRMT R13, R5, 0x5410, R5 ;  /* 0x00005410050d8816 */ /* 0x000fe20000000005 */
[----:B------:R-:W-:Y:S01]  /*1830*/  HFMA2.BF16_V2 R4, R8, R6.H1_H1, -128, -128 ;  /* 0xc300c30008047431 */ /* 0x000fe20000260006 */
        /* <DEDUP_REMOVED lines=9> */
.L_x_216:
        /* <DEDUP_REMOVED lines=8> */
[-C--:B------:R-:W-:Y:S01]  /*1950*/  HFMA2.BF16_V2 R20, R20, R12.reuse.H0_H0, -RZ.H0_H0 ;  /* 0x2000000c14147231 */ /* 0x080fe200003400ff */
        /* <DEDUP_REMOVED lines=20> */
[----:B------:R-:W5:Y:S04]  /*1aa0*/  LDS R16, [R16.X4+0x4] ;  /* 0x0000040010107984 */ /* 0x000f680000004800 */
[----:B------:R-:W5:Y:S04]  /*1ab0*/  LDS R11, [R11.X4+0x8] ;  /* 0x000008000b0b7984 */ /* 0x000f680000004800 */
[----:B------:R-:W5:Y:S04]  /*1ac0*/  LDS R10, [R10.X4+0x8] ;  /* 0x000008000a0a7984 */ /* 0x000f680000004800 */
[----:B------:R-:W5:Y:S04]  /*1ad0*/  LDS R8, [R8.X4+0xc] ;  /* 0x00000c0008087984 */ /* 0x000f680000004800 */
[----:B------:R-:W5:Y:S01]  /*1ae0*/  LDS R7, [R7.X4+0xc] ;  /* 0x00000c0007077984 */ /* 0x000f620000004800 */
[----:B0-----:R-:W-:-:S04]  /*1af0*/  HFMA2.BF16_V2 R19, R20, R19, RZ.H0_H0 ;  /* 0x0000001314137231 */ /* 0x001fc800002400ff */
[----:B-1----:R-:W-:Y:S02]  /*1b00*/  HFMA2.BF16_V2 R19, R21, R18, R19 ;  /* 0x0000001215137231 */ /* 0x002fe40000200013 */
[----:B----4-:R-:W-:Y:S02]  /*1b10*/  HFMA2.BF16_V2 R20, R20, R17, RZ.H0_H0 ;  /* 0x0000001114147231 */ /* 0x010fe400002400ff */
[----:B------:R-:W-:Y:S02]  /*1b20*/  HFMA2.BF16_V2 R17, R13, -1, -1, R4 ;  /* 0xbf80bf800d117831 */ /* 0x000fe40000200004 */
[----:B-----5:R-:W-:Y:S02]  /*1b30*/  HFMA2.BF16_V2 R20, R21, R16, R20 ;  /* 0x0000001015147231 */ /* 0x020fe40000200014 */
        /* <DEDUP_REMOVED lines=16> */
.L_x_215:
[----:B------:R-:W-:Y:S05]  /*1c40*/  @!P0 BRA `(.L_x_214) ;  /* 0x000001f000008947 */ /* 0x000fea0003800000 */
[----:B------:R-:W-:Y:S01]  /*1c50*/  ISETP.NE.AND P0, PT, RZ, UR5, PT ;  /* 0x00000005ff007c0c */ /* 0x000fe2000bf05270 */
[----:B------:R-:W-:-:S12]  /*1c60*/  ULEA UR7, UR6, UR19, 0x2 ;  /* 0x0000001306077291 */ /* 0x000fd8000f8e103f */
[----:B------:R-:W2:Y:S01]  /*1c70*/  @P0 LDL R5, [UR7] ;  /* 0x00000007ff050983 */ /* 0x000ea20008100800 */
[----:B------:R-:W-:Y:S01]  /*1c80*/  UIMAD UR6, UR23, UR6, URZ ;  /* 0x00000006170672a4 */ /* 0x000fe2000f8e023f */
[C---:B------:R-:W-:Y:S02]  /*1c90*/  HFMA2.BF16_V2 R0, R13.reuse, -1, -1, R0 ;  /* 0xbf80bf800d007831 */ /* 0x040fe40000200000 */
[C---:B------:R-:W-:Y:S01]  /*1ca0*/  HFMA2.BF16_V2 R2, R13.reuse, -1, -1, R2 ;  /* 0xbf80bf800d027831 */ /* 0x040fe20000200002 */
[----:B------:R-:W-:Y:S01]  /*1cb0*/  USHF.R.U32.HI UR6, URZ, 0x1, UR6 ;  /* 0x000000013f067899 */ /* 0x000fe20008011606 */
[-C--:B------:R-:W-:Y:S02]  /*1cc0*/  HFMA2.BF16_V2 R0, R0, R12.reuse.H0_H0, -RZ.H0_H0 ;  /* 0x2000000c00007231 */ /* 0x080fe400003400ff */
[----:B------:R-:W-:Y:S01]  /*1cd0*/  HFMA2.BF16_V2 R2, R2, R12.H0_H0, -RZ.H0_H0 ;  /* 0x2000000c02027231 */ /* 0x000fe200003400ff */
[----:B------:R-:W-:Y:S01]  /*1ce0*/  ULEA UR6, UR5, UR6, 0x2 ;  /* 0x0000000605067291 */ /* 0x000fe2000f8e103f */
[----:B------:R-:W-:-:S02]  /*1cf0*/  HFMA2.BF16_V2 R3, R13, -1, -1, R3 ;  /* 0xbf80bf800d037831 */ /* 0x000fc40000200003 */
[----:B------:R-:W-:Y:S02]  /*1d00*/  HFMA2.BF16_V2 R4, R13, -1, -1, R4 ;  /* 0xbf80bf800d047831 */ /* 0x000fe40000200004 */
[----:B------:R-:W-:Y:S01]  /*1d10*/  HFMA2.BF16_V2 R3, R3, R12.H0_H0, -RZ.H0_H0 ;  /* 0x2000000c03037231 */ /* 0x000fe200003400ff */
[----:B------:R-:W-:Y:S02]  /*1d20*/  IMAD.U32 R6, RZ, RZ, UR6 ;  /* 0x00000006ff067e24 */ /* 0x000fe4000f8e00ff */
[----:B0-----:R-:W-:Y:S02]  /*1d30*/  IMAD.U32 R7, RZ, RZ, UR6 ;  /* 0x00000006ff077e24 */ /* 0x001fe4000f8e00ff */
[----:B------:R-:W-:Y:S02]  /*1d40*/  IMAD.U32 R11, RZ, RZ, UR6 ;  /* 0x00000006ff0b7e24 */ /* 0x000fe4000f8e00ff */
[----:B------:R-:W0:Y:S01]  /*1d50*/  LDS R6, [R6.X4] ;  /* 0x0000000006067984 */ /* 0x000e220000004800 */
[----:B------:R-:W-:-:S03]  /*1d60*/  IMAD.U32 R17, RZ, RZ, UR6 ;  /* 0x00000006ff117e24 */ /* 0x000fc6000f8e00ff */
[----:B------:R-:W1:Y:S04]  /*1d70*/  LDS R7, [R7.X4+0x4] ;  /* 0x0000040007077984 */ /* 0x000e680000004800 */
[----:B------:R-:W3:Y:S04]  /*1d80*/  LDS R11, [R11.X4+0x8] ;  /* 0x000008000b0b7984 */ /* 0x000ee80000004800 */
[----:B------:R-:W4:Y:S01]  /*1d90*/  LDS R17, [R17.X4+0xc] ;  /* 0x00000c0011117984 */ /* 0x000f220000004800 */
[----:B0-----:R-:W-:-:S04]  /*1da0*/  HFMA2.BF16_V2 R6, R0, R6, RZ.H0_H0 ;  /* 0x0000000600067231 */ /* 0x001fc800002400ff */
[----:B-1----:R-:W-:-:S04]  /*1db0*/  HFMA2.BF16_V2 R6, R2, R7, R6 ;  /* 0x0000000702067231 */ /* 0x002fc80000200006 */
        /* <DEDUP_REMOVED lines=8> */
.L_x_214:
[----:B------:R-:W-:-:S04]  /*1e40*/  UIADD3 UR5, UR5, 0x1, URZ ;  /* 0x0000000105057890 */ /* 0x000fc8000fffe03f */
[----:B------:R-:W-:-:S06]  /*1e50*/  UISETP.GE.U32.AND UP0, UPT, UR5, UR24, UPT ;  /* 0x000000180500728c */ /* 0x000fcc000bf06070 */
[----:B------:R-:W-:-:S13]  /*1e60*/  PLOP3.LUT P0, PT, PT, PT, UP0, 0x80, 0x0 ;  /* 0x000000000000781c */ /* 0x000fda0003f0f008 */
[----:B------:R-:W-:Y:S05]  /*1e70*/  @!P0 BRA `(.L_x_217) ;  /* 0xfffff5e000008947 */ /* 0x000fea000383ffff */
.L_x_213:
[----:B------:R-:W-:-:S13]  /*1e80*/  ISETP.NE.AND P0, PT, RZ, UR4, PT ;  /* 0x00000004ff007c0c */ /* 0x000fda000bf05270 */
[----:B------:R-:W-:Y:S05]  /*1e90*/  @!P0 EXIT ;  /* 0x000000000000894d */ /* 0x000fea0003800000 */
[----:B------:R-:W-:Y:S02]  /*1ea0*/  ULDC.S8 UR5, c[0x0][0x1c3] ;  /* 0x000070c000057ab9 */ /* 0x000fe40000000200 */
[----:B------:R-:W-:-:S13]  /*1eb0*/  ISETP.NE.AND P0, PT, RZ, UR5, PT ;  /* 0x00000005ff007c0c */ /* 0x000fda000bf05270 */
[----:B------:R-:W-:Y:S05]  /*1ec0*/  @!P0 BRA `(.L_x_218) ;  /* 0x0000032000008947 */ /* 0x000fea0003800000 */
[----:B0-----:R-:W-:-:S05]  /*1ed0*/  IMAD.MOV.U32 R0, RZ, RZ, RZ ;  /* 0x000000ffff007224 */ /* 0x001fca00078e00ff */
.L_x_223:
        /* <DEDUP_REMOVED lines=9> */
[----:B-----5:R-:W-:-:S04]  /*1f70*/  IMAD R2, R4, c[0x0][0x1b4], R9 ;  /* 0x00006d0004027a24 */ /* 0x020fc800078e0209 */
[----:B------:R-:W-:-:S05]  /*1f80*/  IMAD.WIDE.U32 R2, R2, R3, c[0x0][0x168] ;  /* 0x00005a0002027625 */ /* 0x000fca00078e0003 */
[----:B------:R0:W5:Y:S01]  /*1f90*/  LDG.E.U16 R12, [R2.64] ;  /* 0x0000000c020c7981 */ /* 0x000162000c1e1500 */
[----:B------:R-:W-:Y:S01]  /*1fa0*/  IADD3 R0, R0, 0x1, RZ ;  /* 0x0000000100007810 */ /* 0x000fe20007ffe0ff */
[----:B------:R-:W-:Y:S03]  /*1fb0*/  BSSY B0, `(.L_x_219) ;  /* 0x0000021000007945 */ /* 0x000fe60003800000 */
[----:B------:R-:W-:Y:S01]  /*1fc0*/  ISETP.GE.U32.AND P1, PT, R0, UR4, PT ;  /* 0x0000000400007c0c */ /* 0x000fe2000bf26070 */
[----:B---3--:R-:W-:-:S05]  /*1fd0*/  FMUL.FTZ R11, R10, R7 ;  /* 0x000000070a0b7220 */ /* 0x008fca0000410000 */
[----:B------:R0:W-:Y:S01]  /*1fe0*/  STL [R8], R11 ;  /* 0x0000000b08007387 */ /* 0x0001e20000100800 */
[----:B-1----:R-:W-:-:S03]  /*1ff0*/  F2FP.BF16.PACK_AB R14, RZ, R11 ;  /* 0x0000000bff0e723e */ /* 0x002fc600000010ff */
.L_x_222:
        /* <DEDUP_REMOVED lines=13> */
.L_x_221:
        /* <DEDUP_REMOVED lines=9> */
.L_x_220:
[----:B------:R-:W-:Y:S02]  /*2160*/  SHF.R.U32.HI R6, RZ, R15, R13 ;  /* 0x0000000fff067219 */ /* 0x000fe4000001160d */
[----:B0-----:R-:W-:Y:S02]  /*2170*/  PRMT R5, R12, 0x9910, RZ ;  /* 0x000099100c057816 */ /* 0x001fe400000000ff */
[C---:B------:R-:W-:Y:S02]  /*2180*/  PRMT R4, R6.reuse, 0x9910, RZ ;  /* 0x0000991006047816 */ /* 0x040fe400000000ff */
[----:B------:R-:W-:Y:S02]  /*2190*/  PRMT R12, R6, 0x7610, R12 ;  /* 0x00007610060c7816 */ /* 0x000fe4000000000c */
[----:B------:R-:W-:-:S13]  /*21a0*/  ISETP.NE.AND P0, PT, R5, R4, PT ;  /* 0x000000040500720c */ /* 0x000fda0003f05270 */
[----:B------:R-:W-:Y:S05]  /*21b0*/  @P0 BRA `(.L_x_222) ;  /* 0xfffffe4000000947 */ /* 0x000fea000383ffff */
[----:B------:R-:W-:Y:S05]  /*21c0*/  BSYNC B0 ;  /* 0x0000000000007941 */ /* 0x000fea0003800000 */
.L_x_219:
[----:B------:R-:W-:Y:S05]  /*21d0*/  @!P1 BRA `(.L_x_223) ;  /* 0xfffffd0000009947 */ /* 0x000fea000383ffff */
[----:B------:R-:W-:Y:S05]  /*21e0*/  EXIT ;  /* 0x000000000000794d */ /* 0x000fea0003800000 */
.L_x_218:
[----:B0-----:R-:W-:-:S05]  /*21f0*/  IMAD.MOV.U32 R0, RZ, RZ, RZ ;  /* 0x000000ffff007224 */ /* 0x001fca00078e00ff */
.L_x_228:
[----:B------:R-:W-:Y:S01]  /*2200*/  IADD3 R4, R0, UR17, RZ ;  /* 0x0000001100047c10 */ /* 0x000fe2000fffe0ff */
[----:B------:R-:W-:-:S04]  /*2210*/  IMAD.MOV.U32 R5, RZ, RZ, 0x4 ;  /* 0x00000004ff057424 */ /* 0x000fc800078e00ff */
[----:B------:R-:W-:-:S06]  /*2220*/  IMAD.WIDE.U32 R4, R4, R5, c[0x0][0x190] ;  /* 0x0000640004047625 */ /* 0x000fcc00078e0005 */
[----:B------:R-:W2:Y:S01]  /*2230*/  LDG.E.CONSTANT R4, [R4.64] ;  /* 0x0000000c04047981 */ /* 0x000ea2000c1e9900 */
[----:B------:R-:W-:Y:S01]  /*2240*/  LEA R6, R0, UR19, 0x2 ;  /* 0x0000001300067c11 */ /* 0x000fe2000f8e10ff */
[----:B0-----:R-:W-:-:S05]  /*2250*/  IMAD.MOV.U32 R3, RZ, RZ, 0x2 ;  /* 0x00000002ff037424 */ /* 0x001fca00078e00ff */
[----:B------:R-:W3:Y:S01]  /*2260*/  LDL R6, [R6] ;  /* 0x0000000006067983 */ /* 0x000ee20000100800 */
[----:B--2--5:R-:W-:-:S04]  /*2270*/  IMAD R2, R4, c[0x0][0x1b4], R9 ;  /* 0x00006d0004027a24 */ /* 0x024fc800078e0209 */
[----:B------:R-:W-:-:S05]  /*2280*/  IMAD.WIDE.U32 R2, R2, R3, c[0x0][0x168] ;  /* 0x00005a0002027625 */ /* 0x000fca00078e0003 */
[----:B------:R0:W5:Y:S01]  /*2290*/  LDG.E.U16 R7, [R2.64] ;  /* 0x0000000c02077981 */ /* 0x000162000c1e1500 */
[----:B------:R-:W-:Y:S01]  /*22a0*/  IADD3 R0, R0, 0x1, RZ ;  /* 0x0000000100007810 */ /* 0x000fe20007ffe0ff */
[----:B------:R-:W-:Y:S01]  /*22b0*/  BSSY B0, `(.L_x_224) ;  /* 0x000001e000007945 */ /* 0x000fe20003800000 */
[----:B---3--:R-:W-:Y:S02]  /*22c0*/  F2FP.BF16.PACK_AB R10, RZ, R6 ;  /* 0x00000006ff0a723e */ /* 0x008fe400000010ff */
[----:B------:R-:W-:Y:S02]  /*22d0*/  ISETP.GE.U32.AND P1, PT, R0, UR4, PT ;  /* 0x0000000400007c0c */ /* 0x000fe4000bf26070 */
.L_x_227:
        /* <DEDUP_REMOVED lines=10> */
[----:B-1----:R-:W-:Y:S01]  /*2380*/  IMAD.SHL.U32 R14, R6, 0x8, RZ ;  /* 0x00000008060e7824 */ /* 0x002fe200078e00ff */
[----:B------:R-:W-:-:S02]  /*2390*/  LOP3.LUT R15, R15, 0xffff, RZ, 0xc0, !PT ;  /* 0x0000ffff0f0f7812 */ /* 0x000fc400078ec0ff */
[----:B------:R-:W-:-:S04]  /*23a0*/  SEL R12, R12, 0x5410, P0 ;  /* 0x000054100c0c7807 */ /* 0x000fc80000000000 */
.L_x_226:
[CC--:B---3--:R-:W-:Y:S02]  /*23b0*/  PRMT R17, R8.reuse, R12.reuse, R15 ;  /* 0x0000000c08117216 */ /* 0x0c8fe4000000000f */
[----:B------:R-:W-:-:S04]  /*23c0*/  PRMT R13, R8, R12, R11 ;  /* 0x0000000c080d7216 */ /* 0x000fc8000000000b */
[----:B------:R-:W-:Y:S01]  /*23d0*/  PRMT R19, R13, R12, RZ ;  /* 0x0000000c0d137216 */ /* 0x000fe200000000ff */
[----:B------:R-:W1:Y:S02]  /*23e0*/  ATOMG.E.CAS.STRONG.GPU PT, R8, [R4], R13, R17 ;  /* 0x0000000d040873a9 */ /* 0x000e6400001ee111 */
[----:B-1----:R-:W-:-:S04]  /*23f0*/  PRMT R6, R8, R12, RZ ;  /* 0x0000000c08067216 */ /* 0x002fc800000000ff */
[----:B------:R-:W-:-:S13]  /*2400*/  ISETP.NE.U32.AND P0, PT, R6, R19, PT ;  /* 0x000000130600720c */ /* 0x000fda0003f05070 */
[----:B------:R-:W-:Y:S05]  /*2410*/  @P0 BRA `(.L_x_226) ;  /* 0xffffff9000000947 */ /* 0x000fea000383ffff */
[----:B------:R-:W-:Y:S05]  /*2420*/  BSYNC B1 ;  /* 0x0000000000017941 */ /* 0x000fea0003800000 */
.L_x_225:
[----:B------:R-:W-:Y:S02]  /*2430*/  SHF.R.U32.HI R6, RZ, R14, R8 ;  /* 0x0000000eff067219 */ /* 0x000fe40000011608 */
[----:B--2---:R-:W-:Y:S02]  /*2440*/  PRMT R5, R7, 0x9910, RZ ;  /* 0x0000991007057816 */ /* 0x004fe400000000ff */
[C---:B------:R-:W-:Y:S02]  /*2450*/  PRMT R4, R6.reuse, 0x9910, RZ ;  /* 0x0000991006047816 */ /* 0x040fe400000000ff */
[----:B------:R-:W-:Y:S02]  /*2460*/  PRMT R7, R6, 0x7610, R7 ;  /* 0x0000761006077816 */ /* 0x000fe40000000007 */
[----:B------:R-:W-:-:S13]  /*2470*/  ISETP.NE.AND P0, PT, R5, R4, PT ;  /* 0x000000040500720c */ /* 0x000fda0003f05270 */
[----:B------:R-:W-:Y:S05]  /*2480*/  @P0 BRA `(.L_x_227) ;  /* 0xfffffe5000000947 */ /* 0x000fea000383ffff */
[----:B------:R-:W-:Y:S05]  /*2490*/  BSYNC B0 ;  /* 0x0000000000007941 */ /* 0x000fea0003800000 */
.L_x_224:
[----:B------:R-:W-:Y:S05]  /*24a0*/  @!P1 BRA `(.L_x_228) ;  /* 0xfffffd5000009947 */ /* 0x000fea000383ffff */
[----:B------:R-:W-:Y:S05]  /*24b0*/  EXIT ;  /* 0x000000000000794d */ /* 0x000fea0003800000 */
        .weak           $__internal_7_$__cuda_sm20_div_u64
        .type           $__internal_7_$__cuda_sm20_div_u64,@function
        .size           $__internal_7_$__cuda_sm20_div_u64,(.L_x_483 - $__internal_7_$__cuda_sm20_div_u64)
$__internal_7_$__cuda_sm20_div_u64:
        /* <DEDUP_REMOVED lines=65> */
[----:B------:R-:W-:Y:S06]  /*28d0*/  RET.REL.NODEC R2 `(_Z21moe_wna16_gemm_kernelI13__nv_bfloat16Li4ELi1EEvPKT_PS1_PKjS3_S6_PKfPKiSA_SA_tttjjjtttbb) ;  /* 0xffffd72002007950 */ /* 0x000fec0003c3ffff */
.L_x_229:
        /* <DEDUP_REMOVED lines=10> */
.L_x_483:


//--------------------- .text._Z21moe_wna16_gemm_kernelI6__halfLi8ELi8EEvPKT_PS1_PKjS3_S6_PKfPKiSA_SA_tttjjjtttbb --------------------------
	.section	.text._Z21moe_wna16_gemm_kernelI6__halfLi8ELi8EEvPKT_PS1_PKjS3_S6_PKfPKiSA_SA_tttjjjtttbb,"ax",@progbits
	.sectioninfo	@"SHI_REGISTERS=31"
	.align	128
        .global         _Z21moe_wna16_gemm_kernelI6__halfLi8ELi8EEvPKT_PS1_PKjS3_S6_PKfPKiSA_SA_tttjjjtttbb
        .type           _Z21moe_wna16_gemm_kernelI6__halfLi8ELi8EEvPKT_PS1_PKjS3_S6_PKfPKiSA_SA_tttjjjtttbb,@function
        .size           _Z21moe_wna16_gemm_kernelI6__halfLi8ELi8EEvPKT_PS1_PKjS3_S6_PKfPKiSA_SA_tttjjjtttbb,(.L_x_484 - _Z21moe_wna16_gemm_kernelI6__halfLi8ELi8EEvPKT_PS1_PKjS3_S6_PKfPKiSA_SA_tttjjjtttbb)
        .other          _Z21moe_wna16_gemm_kernelI6__halfLi8ELi8EEvPKT_PS1_PKjS3_S6_PKfPKiSA_SA_tttjjjtttbb,@"STO_CUDA_ENTRY STV_DEFAULT"
_Z21moe_wna16_gemm_kernelI6__halfLi8ELi8EEvPKT_PS1_PKjS3_S6_PKfPKiSA_SA_tttjjjtttbb:
.text._Z21moe_wna16_gemm_kernelI6__halfLi8ELi8EEvPKT_PS1_PKjS3_S6_PKfPKiSA_SA_tttjjjtttbb:
        /* <DEDUP_REMOVED lines=70> */
.L_x_235:
        /* <DEDUP_REMOVED lines=41> */
.L_x_234:
        /* <DEDUP_REMOVED lines=16> */
.L_x_233:
[----:B------:R-:W-:Y:S05]  /*07f0*/  BSYNC B0 ;  /* 0x0000000000007941 */ /* 0x000fea0003800000 */
.L_x_232:
[----:B------:R-:W-:-:S06]  /*0800*/  UISETP.GE.U32.AND UP0, UPT, UR4, UR8, UPT ;  /* 0x000000080400728c */ /* 0x000fcc000bf06070 */
[----:B------:R-:W-:-:S13]  /*0810*/  PLOP3.LUT P0, PT, PT, PT, UP0, 0x80, 0x0 ;  /* 0x000000000000781c */ /* 0x000fda0003f0f008 */
[----:B------:R-:W-:Y:S05]  /*0820*/  @!P0 BRA `(.L_x_235) ;  /* 0xfffffc3000008947 */ /* 0x000fea000383ffff */
[----:B------:R-:W-:Y:S05]  /*0830*/  BRA `(.L_x_230) ;  /* 0x0000027000007947 */ /* 0x000fea0003800000 */
.L_x_231:
        /* <DEDUP_REMOVED lines=10> */
.L_x_236:
        /* <DEDUP_REMOVED lines=29> */
.L_x_230:
        /* <DEDUP_REMOVED lines=18> */
[----:B0-----:R-:W-:Y:S05]  /*0bd0*/  CALL.REL.NOINC `($__internal_8_$__cuda_sm20_div_u64) ;  /* 0x00001e2000007944 */ /* 0x001fea0003c00000 */
[----:B------:R-:W-:Y:S02]  /*0be0*/  IMAD.MOV.U32 R2, RZ, RZ, R4 ;  /* 0x000000ffff027224 */ /* 0x000fe400078e0004 */
[----:B------:R-:W-:Y:S01]  /*0bf0*/  IMAD.MOV.U32 R3, RZ, RZ, R5 ;  /* 0x000000ffff037224 */ /* 0x000fe200078e0005 */
[----:B------:R-:W-:Y:S05]  /*0c00*/  BRA `(.L_x_238) ;  /* 0x0000013000007947 */ /* 0x000fea0003800000 */
.L_x_237:
        /* <DEDUP_REMOVED lines=19> */
.L_x_238:
[----:B------:R-:W1:Y:S01]  /*0d40*/  LDC.U16 R11, c[0x0][0x1aa] ;  /* 0x00006a80ff0b7b82 */ /* 0x000e620000000400 */
[----:B------:R-:W-:Y:S01]  /*0d50*/  IMAD.MOV.U32 R12, RZ, RZ, RZ ;  /* 0x000000ffff0c7224 */ /* 0x000fe200078e00ff */
[----:B-1----:R-:W1:Y:S01]  /*0d60*/  I2F.U32.RP R5, R11 ;  /* 0x0000000b00057306 */ /* 0x002e620000209000 */
[----:B0-----:R-:W-:-:S07]  /*0d70*/  LOP3.LUT R10, RZ, R11, RZ, 0x33, !PT ;  /* 0x0000000bff0a7212 */ /* 0x001fce00078e33ff */
[----:B-1----:R-:W0:Y:S02]  /*0d80*/  MUFU.RCP R5, R5 ;  /* 0x0000000500057308 */ /* 0x002e240000001000 */
        /* <DEDUP_REMOVED lines=13> */
[----:B------:R-:W-:-:S13]  /*0e60*/  ISETP.GE.U32.AND P1, PT, R4, R11, PT ;  /* 0x0000000b0400720c */ /* 0x000fda0003f26070 */
[----:B------:R-:W-:Y:S02]  /*0e70*/  @P1 IADD3 R7, R7, 0x1, RZ ;  /* 0x0000000107071810 */ /* 0x000fe40007ffe0ff */
[----:B------:R-:W-:Y:S02]  /*0e80*/  LEA R4, P1, R2, c[0x0][0x178], 0x1 ;  /* 0x00005e0002047a11 */ /* 0x000fe400078208ff */
[----:B------:R-:W-:Y:S02]  /*0e90*/  SEL R7, R10, R7, !P0 ;  /* 0x000000070a077207 */ /* 0x000fe40004000000 */
[----:B------:R-:W-:Y:S02]  /*0ea0*/  LEA.HI.X R5, R2, c[0x0][0x17c], R3, 0x1, P1 ;  /* 0x00005f0002057a11 */ /* 0x000fe400008f0c03 */
        /* <DEDUP_REMOVED lines=52> */
.L_x_239:
[----:B------:R-:W1:Y:S02]  /*11f0*/  I2F.F16 R20, 0x80 ;  /* 0x0000008000147906 */ /* 0x000e640000200c00 */
[----:B-1----:R-:W-:-:S06]  /*1200*/  PRMT R20, R20, 0x5410, R20 ;  /* 0x0000541014147816 */ /* 0x002fcc0000000014 */
.L_x_240:
        /* <DEDUP_REMOVED lines=16> */
.L_x_246:
[----:B0-----:R-:W-:-:S05]  /*1310*/  IMAD R0, R19, 0x4, R14 ;  /* 0x0000000413007824 */ /* 0x001fca00078e020e */
[----:B------:R-:W-:-:S13]  /*1320*/  ISETP.GE.U32.AND P0, PT, R0, c[0x0][0x1b8], PT ;  /* 0x00006e0000007a0c */ /* 0x000fda0003f06070 */
[----:B------:R-:W-:Y:S05]  /*1330*/  @P0 BRA `(.L_x_241) ;  /* 0x00000ab000000947 */ /* 0x000fea0003800000 */
        /* <DEDUP_REMOVED lines=16> */
[----:B------:R-:W-:Y:S01]  /*1440*/  IMAD.HI.U32 R8, R8, R19, RZ ;  /* 0x0000001308087227 */ /* 0x000fe200078e00ff */
[----:B--2---:R0:W-:Y:S04]  /*1450*/  @!P0 STL.128 [R1+0x100], R4 ;  /* 0x0001000401008387 */ /* 0x0041e80000100c00 */
[----:B------:R-:W5:Y:S01]  /*1460*/  LDL R0, [R0] ;  /* 0x0000000000007983 */ /* 0x000f620000100800 */
[----:B------:R-:W-:Y:S02]  /*1470*/  ISETP.NE.U32.AND P0, PT, R18, RZ, PT ;  /* 0x000000ff1200720c */ /* 0x000fe40003f05070 */
[----:B------:R-:W-:Y:S02]  /*1480*/  LOP3.LUT R2, RZ, R18, RZ, 0x33, !PT ;  /* 0x00000012ff027212 */ /* 0x000fe400078e33ff */
[----:B------:R-:W-:Y:S01]  /*1490*/  ISETP.NE.AND P3, PT, RZ, UR4, PT ;  /* 0x00000004ff007c0c */ /* 0x000fe2000bf65270 */
[----:B0-----:R-:W-:-:S04]  /*14a0*/  IMAD.MOV R5, RZ, RZ, -R8 ;  /* 0x000000ffff057224 */ /* 0x001fc800078e0a08 */
[----:B------:R-:W-:-:S05]  /*14b0*/  IMAD R5, R18, R5, R19 ;  /* 0x0000000512057224 */ /* 0x000fca00078e0213 */
[----:B------:R-:W-:-:S13]  /*14c0*/  ISETP.GE.U32.AND P4, PT, R5, R18, PT ;  /* 0x000000120500720c */ /* 0x000fda0003f86070 */
[----:B------:R-:W-:-:S05]  /*14d0*/  @P4 IMAD.IADD R5, R5, 0x1, -R18 ;  /* 0x0000000105054824 */ /* 0x000fca00078e0a12 */
[----:B------:R-:W-:-:S13]  /*14e0*/  ISETP.GE.U32.AND P5, PT, R5, R18, PT ;  /* 0x000000120500720c */ /* 0x000fda0003fa6070 */
[----:B------:R-:W-:-:S05]  /*14f0*/  @P5 IMAD.IADD R5, R5, 0x1, -R18 ;  /* 0x0000000105055824 */ /* 0x000fca00078e0a12 */
[----:B------:R-:W-:-:S04]  /*1500*/  SEL R5, R2, R5, !P0 ;  /* 0x0000000502057207 */ /* 0x000fc80004000000 */
[----:B------:R-:W-:Y:S01]  /*1510*/  ISETP.NE.AND P2, PT, R5, RZ, PT ;  /* 0x000000ff0500720c */ /* 0x000fe20003f45270 */
[----:B------:R-:W-:-:S12]  /*1520*/  IMAD.MOV.U32 R5, RZ, RZ, 0x64646464 ;  /* 0x64646464ff057424 */ /* 0x000fd800078e00ff */
        /* <DEDUP_REMOVED lines=10> */
[----:B0-----:R-:W0:Y:S02]  /*15d0*/  @P1 I2F.F16 R2, R2 ;  /* 0x0000000200021306 */ /* 0x001e240000200c00 */
[----:B0-----:R-:W-:-:S06]  /*15e0*/  @P1 PRMT R20, R2, 0x5410, R2 ;  /* 0x0000541002141816 */ /* 0x001fcc0000000002 */
.L_x_242:
[C-C-:B-----5:R-:W-:Y:S02]  /*15f0*/  PRMT R4, R0.reuse, 0x5250, R5.reuse ;  /* 0x0000525000047816 */ /* 0x160fe40000000005 */
[----:B------:R-:W-:Y:S01]  /*1600*/  PRMT R5, R0, 0x5351, R5 ;  /* 0x0000535100057816 */ /* 0x000fe20000000005 */
[----:B------:R-:W-:Y:S05]  /*1610*/  @!P3 BRA `(.L_x_243) ;  /* 0x000007a00000b947 */ /* 0x000fea0003800000 */
[----:B------:R-:W-:Y:S01]  /*1620*/  PLOP3.LUT P2, PT, PT, PT, UP0, 0x80, 0x0 ;  /* 0x000000000000781c */ /* 0x000fe20003f4f008 */
[----:B------:R-:W-:Y:S01]  /*1630*/  IMAD.MOV.U32 R6, RZ, RZ, RZ ;  /* 0x000000ffff067224 */ /* 0x000fe200078e00ff */
[----:B------:R-:W-:Y:S01]  /*1640*/  ISETP.NE.AND P0, PT, RZ, UR9, PT ;  /* 0x00000009ff007c0c */ /* 0x000fe2000bf05270 */
[----:B------:R-:W-:-:S02]  /*1650*/  HADD2 R4, R4, -1024, -1024 ;  /* 0xe400e40004047430 */ /* 0x000fc40000000000 */
[----:B------:R-:W-:-:S08]  /*1660*/  HADD2 R5, R5, -1024, -1024 ;  /* 0xe400e40005057430 */ /* 0x000fd00000000000 */
[----:B------:R-:W-:Y:S05]  /*1670*/  @!P2 BRA `(.L_x_244) ;  /* 0x000004100000a947 */ /* 0x000fea0003800000 */
[----:B------:R-:W-:Y:S01]  /*1680*/  ISETP.NE.AND P2, PT, R19, RZ, PT ;  /* 0x000000ff1300720c */ /* 0x000fe20003f45270 */
[----:B------:R-:W-:Y:S01]  /*1690*/  IMAD.MOV.U32 R6, RZ, RZ, RZ ;  /* 0x000000ffff067224 */ /* 0x000fe200078e00ff */
[----:B------:R-:W-:Y:S01]  /*16a0*/  UMOV UR5, UR6 ;  /* 0x0000000600057c82 */ /* 0x000fe20008000000 */
[----:B------:R-:W-:Y:S02]  /*16b0*/  IMAD.MOV.U32 R0, RZ, RZ, R1 ;  /* 0x000000ffff007224 */ /* 0x000fe400078e0001 */
.L_x_245:
[----:B------:R-:W-:Y:S01]  /*16c0*/  IMAD R2, R6, UR7, RZ ;  /* 0x0000000706027c24 */ /* 0x000fe2000f8e02ff */
[----:B------:R-:W-:Y:S01]  /*16d0*/  HFMA2.MMA R7, R4, 1, 1, -R20 ;  /* 0x3c003c0004077835 */ /* 0x000fe20000100014 */
[----:B------:R-:W-:-:S03]  /*16e0*/  HADD2 R9, R5, -R20 ;  /* 0x8000001405097230 */ /* 0x000fc60000000000 */
[----:B------:R-:W-:Y:S02]  /*16f0*/  IADD3 R22, R2, UR7, RZ ;  /* 0x0000000702167c10 */ /* 0x000fe4000fffe0ff */
[----:B------:R-:W-:Y:S02]  /*1700*/  SHF.R.U32.HI R2, RZ, 0x1, R2 ;  /* 0x00000001ff027819 */ /* 0x000fe40000011602 */
[----:B------:R-:W-:Y:S02]  /*1710*/  IADD3 R8, R22, UR7, RZ ;  /* 0x0000000716087c10 */ /* 0x000fe4000fffe0ff */
[----:B------:R-:W-:Y:S01]  /*1720*/  SHF.R.U32.HI R22, RZ, 0x1, R22 ;  /* 0x00000001ff167819 */ /* 0x000fe20000011616 */
[C---:B------:R-:W-:Y:S01]  /*1730*/  IMAD R2, R19.reuse, 0x2, R2 ;  /* 0x0000000213027824 */ /* 0x040fe200078e0202 */
[----:B------:R-:W-:Y:S01]  /*1740*/  IADD3 R3, R8, UR7, RZ ;  /* 0x0000000708037c10 */ /* 0x000fe2000fffe0ff */
[-C--:B------:R-:W-:Y:S01]  /*1750*/  HMUL2 R26, R7, R21.reuse.H0_H0 ;  /* 0x20000015071a7232 */ /* 0x080fe20000000000 */
[----:B------:R-:W-:Y:S01]  /*1760*/  SHF.R.U32.HI R8, RZ, 0x1, R8 ;  /* 0x00000001ff087819 */ /* 0x000fe20000011608 */
[C---:B------:R-:W-:Y:S01]  /*1770*/  IMAD R22, R19.reuse, 0x2, R22 ;  /* 0x0000000213167824 */ /* 0x040fe200078e0216 */
[----:B------:R-:W-:Y:S01]  /*1780*/  SHF.R.U32.HI R10, RZ, 0x1, R3 ;  /* 0x00000001ff0a7819 */ /* 0x000fe20000011603 */
[----:B------:R-:W-:Y:S01]  /*1790*/  HMUL2 R7, R9, R21.H0_H0 ;  /* 0x2000001509077232 */ /* 0x000fe20000000000 */
[----:B------:R-:W0:Y:S01]  /*17a0*/  LDS.64 R2, [R2.X4] ;  /* 0x0000000002027984 */ /* 0x000e220000004a00 */
[----:B------:R-:W-:-:S02]  /*17b0*/  IMAD R23, R19, 0x2, R8 ;  /* 0x0000000213177824 */ /* 0x000fc400078e0208 */
[----:B------:R-:W-:Y:S01]  /*17c0*/  IMAD R11, R19, 0x2, R10 ;  /* 0x00000002130b7824 */ /* 0x000fe200078e020a */
[----:B------:R-:W1:Y:S04]  /*17d0*/  LDS R25, [R22.X4] ;  /* 0x0000000016197984 */ /* 0x000e680000004800 */
[----:B------:R-:W2:Y:S04]  /*17e0*/  LDS R24, [R23.X4] ;  /* 0x0000000017187984 */ /* 0x000ea80000004800 */
[----:B------:R-:W3:Y:S04]  /*17f0*/  LDS R8, [R11.X4] ;  /* 0x000000000b087984 */ /* 0x000ee80000004800 */
[----:B------:R-:W4:Y:S04]  /*1800*/  @P2 LDL R9, [R0+0x4] ;  /* 0x0000040000092983 */ /* 0x000f280000100800 */
[----:B------:R-:W5:Y:S04]  /*1810*/  LDS R23, [R23.X4+0x4] ;  /* 0x0000040017177984 */ /* 0x000f680000004800 */
[----:B------:R-:W5:Y:S04]  /*1820*/  LDS R22, [R22.X4+0x4] ;  /* 0x0000040016167984 */ /* 0x000f680000004800 */
[----:B------:R-:W5:Y:S01]  /*1830*/  LDS R11, [R11.X4+0x4] ;  /* 0x000004000b0b7984 */ /* 0x000f620000004800 */
[----:B0-----:R-:W-:-:S03]  /*1840*/  HFMA2.MMA R10, R26, R2, RZ ;  /* 0x000000021a0a7235 */ /* 0x001fc600000000ff */
[----:B------:R-:W4:Y:S01]  /*1850*/  @P2 LDL R2, [R0] ;  /* 0x0000000000022983 */ /* 0x000f220000100800 */
[----:B-1----:R-:W-:Y:S01]  /*1860*/  HFMA2.MMA R25, R26, R25, RZ ;  /* 0x000000191a197235 */ /* 0x002fe200000000ff */
[----:B--2---:R-:W-:-:S05]  /*1870*/  HFMA2 R24, R26, R24, RZ.H0_H0 ;  /* 0x000000181a187231 */ /* 0x004fca00000400ff */
[C---:B------:R-:W-:Y:S01]  /*1880*/  HFMA2 R10, R7.reuse, R3, R10 ;  /* 0x00000003070a7231 */ /* 0x040fe2000000000a */
[----:B---3--:R-:W-:Y:S01]  /*1890*/  HFMA2.MMA R26, R26, R8, RZ ;  /* 0x000000081a1a7235 */ /* 0x008fe200000000ff */
[----:B------:R-:W2:Y:S04]  /*18a0*/  @P2 LDL R3, [R0+0x8] ;  /* 0x0000080000032983 */ /* 0x000ea80000100800 */
[----:B------:R-:W3:Y:S01]  /*18b0*/  @P2 LDL R8, [R0+0xc] ;  /* 0x00000c0000082983 */ /* 0x000ee20000100800 */
[----:B-----5:R-:W-:Y:S01]  /*18c0*/  HFMA2.MMA R24, R7, R23, R24 ;  /* 0x0000001707187235 */ /* 0x020fe20000000018 */
[----:B------:R-:W-:Y:S01]  /*18d0*/  UIADD3 UR5, UR5, -0x4, URZ ;  /* 0xfffffffc05057890 */ /* 0x000fe2000fffe03f */
[C---:B------:R-:W-:Y:S02]  /*18e0*/  HFMA2 R25, R7.reuse, R22, R25 ;  /* 0x0000001607197231 */ /* 0x040fe40000000019 */
[----:B------:R-:W-:-:S02]  /*18f0*/  HFMA2 R28, R7, R11, R26 ;  /* 0x0000000b071c7231 */ /* 0x000fc4000000001a */
[--C-:B------:R-:W-:Y:S02]  /*1900*/  HADD2.F32 R26, -RZ, R10.reuse.H0_H0 ;  /* 0x2000000aff1a7230 */ /* 0x100fe40000004100 */
[----:B------:R-:W-:Y:S01]  /*1910*/  HADD2.F32 R27, -RZ, R10.H1_H1 ;  /* 0x3000000aff1b7230 */ /* 0x000fe20000004100 */
[----:B------:R-:W-:Y:S01]  /*1920*/  ISETP.NE.AND P3, PT, RZ, UR5, PT ;  /* 0x00000005ff007c0c */ /* 0x000fe2000bf65270 */
[--C-:B------:R-:W-:Y:S02]  /*1930*/  HADD2.F32 R10, -RZ, R25.reuse.H0_H0 ;  /* 0x20000019ff0a7230 */ /* 0x100fe40000004100 */
[--C-:B------:R-:W-:Y:S02]  /*1940*/  HADD2.F32 R7, -RZ, R28.reuse.H0_H0 ;  /* 0x2000001cff077230 */ /* 0x100fe40000004100 */
[----:B------:R-:W-:Y:S02]  /*1950*/  HADD2.F32 R25, -RZ, R25.H1_H1 ;  /* 0x30000019ff197230 */ /* 0x000fe40000004100 */
[----:B------:R-:W-:-:S02]  /*1960*/  HADD2.F32 R28, -RZ, R28.H1_H1 ;  /* 0x3000001cff1c7230 */ /* 0x000fc40000004100 */
[--C-:B------:R-:W-:Y:S02]  /*1970*/  HADD2.F32 R22, -RZ, R24.reuse.H0_H0 ;  /* 0x20000018ff167230 */ /* 0x100fe40000004100 */
[----:B------:R-:W-:Y:S01]  /*1980*/  HADD2.F32 R11, -RZ, R24.H1_H1 ;  /* 0x30000018ff0b7230 */ /* 0x000fe20000004100 */
[----:B------:R-:W-:Y:S02]  /*1990*/  FADD.FTZ R27, R26, R27 ;  /* 0x0000001b1a1b7221 */ /* 0x000fe40000010000 */
[----:B------:R-:W-:Y:S02]  /*19a0*/  FADD.FTZ R10, R10, R25 ;  /* 0x000000190a0a7221 */ /* 0x000fe40000010000 */
[----:B------:R-:W-:Y:S02]  /*19b0*/  FADD.FTZ R7, R7, R28 ;  /* 0x0000001c07077221 */ /* 0x000fe40000010000 */
[----:B------:R-:W-:Y:S01]  /*19c0*/  FADD.FTZ R11, R22, R11 ;  /* 0x0000000b160b7221 */ /* 0x000fe20000010000 */
[----:B------:R-:W-:Y:S01]  /*19d0*/  IADD3 R6, R6, 0x4, RZ ;  /* 0x0000000406067810 */ /* 0x000fe20007ffe0ff */
[----:B----4-:R-:W-:-:S05]  /*19e0*/  @P2 FADD.FTZ R10, R10, R9 ;  /* 0x000000090a0a2221 */ /* 0x010fca0000010000 */
[----:B------:R-:W-:Y:S01]  /*19f0*/  STL [R0+0x4], R10 ;  /* 0x0000040a00007387 */ /* 0x000fe20000100800 */
[----:B------:R-:W-:Y:S01]  /*1a00*/  @P2 FADD.FTZ R27, R27, R2 ;  /* 0x000000021b1b2221 */ /* 0x000fe20000010000 */
[----:B------:R-:W-:-:S04]  /*1a10*/  IADD3 R2, R0, 0x10, RZ ;  /* 0x0000001000027810 */ /* 0x000fc80007ffe0ff */
[----:B------:R-:W-:Y:S01]  /*1a20*/  STL [R0], R27 ;  /* 0x0000001b00007387 */ /* 0x000fe20000100800 */
[----:B--2---:R-:W-:Y:S02]  /*1a30*/  @P2 FADD.FTZ R11, R11, R3 ;  /* 0x000000030b0b2221 */ /* 0x004fe40000010000 */
[----:B---3--:R-:W-:-:S03]  /*1a40*/  @P2 FADD.FTZ R7, R7, R8 ;  /* 0x0000000807072221 */ /* 0x008fc60000010000 */
[----:B------:R-:W-:Y:S04]  /*1a50*/  STL [R0+0x8], R11 ;  /* 0x0000080b00007387 */ /* 0x000fe80000100800 */
[----:B------:R0:W-:Y:S02]  /*1a60*/  STL [R0+0xc], R7 ;  /* 0x00000c0700007387 */ /* 0x0001e40000100800 */
[----:B0-----:R-:W-:Y:S01]  /*1a70*/  IMAD.MOV.U32 R0, RZ, RZ, R2 ;  /* 0x000000ffff007224 */ /* 0x001fe200078e0002 */
[----:B------:R-:W-:Y:S05]  /*1a80*/  @P3 BRA `(.L_x_245) ;  /* 0xfffffc3000003947 */ /* 0x000fea000383ffff */
.L_x_244:
[----:B------:R-:W-:Y:S05]  /*1a90*/  @!P0 BRA `(.L_x_243) ;  /* 0x0000032000008947 */ /* 0x000fea0003800000 */
[----:B------:R-:W-:Y:S02]  /*1aa0*/  ISETP.NE.AND P0, PT, R19, RZ, PT ;  /* 0x000000ff1300720c */ /* 0x000fe40003f05270 */
[----:B------:R-:W-:-:S11]  /*1ab0*/  LEA R0, R6, UR13, 0x2 ;  /* 0x0000000d06007c11 */ /* 0x000fd6000f8e10ff */
[----:B------:R-:W2:Y:S01]  /*1ac0*/  @P0 LDL R7, [R0] ;  /* 0x0000000000070983 */ /* 0x000ea20000100800 */
[----:B------:R-:W-:Y:S01]  /*1ad0*/  IMAD R6, R6, UR7, RZ ;  /* 0x0000000706067c24 */ /* 0x000fe2000f8e02ff */
[----:B------:R-:W-:Y:S01]  /*1ae0*/  HFMA2.MMA R4, R4, 1, 1, -R20 ;  /* 0x3c003c0004047835 */ /* 0x000fe20000100014 */
[----:B------:R-:W-:Y:S01]  /*1af0*/  HADD2 R5, R5, -R20 ;  /* 0x8000001405057230 */ /* 0x000fe20000000000 */
[----:B------:R-:W-:Y:S02]  /*1b00*/  UISETP.NE.AND UP1, UPT, UR9, 0x1, UPT ;  /* 0x000000010900788c */ /* 0x000fe4000bf25270 */
[----:B------:R-:W-:Y:S01]  /*1b10*/  SHF.R.U32.HI R2, RZ, 0x1, R6 ;  /* 0x00000001ff027819 */ /* 0x000fe20000011606 */
[----:B------:R-:W-:-:S03]  /*1b20*/  HMUL2 R5, R5, R21.H0_H0 ;  /* 0x2000001505057232 */ /* 0x000fc60000000000 */
[----:B------:R-:W-:Y:S01]  /*1b30*/  PLOP3.LUT P2, PT, PT, PT, UP1, 0x80, 0x0 ;  /* 0x000000000000781c */ /* 0x000fe20003f4f018 */
[----:B------:R-:W-:Y:S01]  /*1b40*/  IMAD R2, R19, 0x2, R2 ;  /* 0x0000000213027824 */ /* 0x000fe200078e0202 */
[----:B------:R-:W-:-:S05]  /*1b50*/  HMUL2 R4, R4, R21.H0_H0 ;  /* 0x2000001504047232 */ /* 0x000fca0000000000 */
[----:B------:R-:W0:Y:S02]  /*1b60*/  LDS.64 R2, [R2.X4] ;  /* 0x0000000002027984 */ /* 0x000e240000004a00 */
[----:B0-----:R-:W-:-:S10]  /*1b70*/  HFMA2.MMA R8, R4, R2, RZ ;  /* 0x0000000204087235 */ /* 0x001fd400000000ff */
[----:B------:R-:W-:-:S05]  /*1b80*/  HFMA2 R8, R5, R3, R8 ;  /* 0x0000000305087231 */ /* 0x000fca0000000008 */
[--C-:B------:R-:W-:Y:S02]  /*1b90*/  HADD2.F32 R3, -RZ, R8.reuse.H0_H0 ;  /* 0x20000008ff037230 */ /* 0x100fe40000004100 */
[----:B------:R-:W-:-:S05]  /*1ba0*/  HADD2.F32 R8, -RZ, R8.H1_H1 ;  /* 0x30000008ff087230 */ /* 0x000fca0000004100 */
        /* <DEDUP_REMOVED lines=12> */
[----:B0-----:R-:W-:-:S10]  /*1c70*/  HFMA2.MMA R3, R4, R3, RZ ;  /* 0x0000000304037235 */ /* 0x001fd400000000ff */
[----:B-1----:R-:W-:-:S05]  /*1c80*/  HFMA2 R3, R5, R6, R3 ;  /* 0x0000000605037231 */ /* 0x002fca0000000003 */
[--C-:B------:R-:W-:Y:S02]  /*1c90*/  HADD2.F32 R6, -RZ, R3.reuse.H0_H0 ;  /* 0x20000003ff067230 */ /* 0x100fe40000004100 */
[----:B------:R-:W-:-:S05]  /*1ca0*/  HADD2.F32 R3, -RZ, R3.H1_H1 ;  /* 0x30000003ff037230 */ /* 0x000fca0000004100 */
        /* <DEDUP_REMOVED lines=16> */
[----:B------:R0:W-:Y:S02]  /*1db0*/  STL [R0+0x8], R3 ;  /* 0x0000080300007387 */ /* 0x0001e40000100800 */
.L_x_243:
[----:B------:R-:W-:-:S04]  /*1dc0*/  IADD3 R19, R19, 0x1, RZ ;  /* 0x0000000113137810 */ /* 0x000fc80007ffe0ff */
[----:B------:R-:W-:-:S13]  /*1dd0*/  ISETP.GE.U32.AND P0, PT, R19, UR8, PT ;  /* 0x0000000813007c0c */ /* 0x000fda000bf06070 */
[----:B------:R-:W-:Y:S05]  /*1de0*/  @!P0 BRA `(.L_x_246) ;  /* 0xfffff52000008947 */ /* 0x000fea000383ffff */
.L_x_241:
[----:B------:R-:W-:-:S13]  /*1df0*/  ISETP.NE.AND P0, PT, RZ, UR4, PT ;  /* 0x00000004ff007c0c */ /* 0x000fda000bf05270 */
[----:B------:R-:W-:Y:S05]  /*1e00*/  @!P0 EXIT ;  /* 0x000000000000894d */ /* 0x000fea0003800000 */
[----:B------:R-:W-:-:S04]  /*1e10*/  UIADD3 UR5, UR4, -0x1, URZ ;  /* 0xffffffff04057890 */ /* 0x000fc8000fffe03f */
[----:B------:R-:W-:Y:S02]  /*1e20*/  UISETP.GE.U32.AND UP0, UPT, UR5, 0x3, UPT ;  /* 0x000000030500788c */ /* 0x000fe4000bf06070 */
[----:B------:R-:W-:-:S04]  /*1e30*/  ULOP3.LUT UR5, UR4, 0x3, URZ, 0xc0, !UPT ;  /* 0x0000000304057892 */ /* 0x000fc8000f8ec03f */
[----:B------:R-:W-:Y:S02]  /*1e40*/  PLOP3.LUT P0, PT, PT, PT, UP0, 0x80, 0x0 ;  /* 0x000000000000781c */ /* 0x000fe40003f0f008 */
[----:B------:R-:W-:Y:S01]  /*1e50*/  IMAD.U32 R10, RZ, RZ, UR5 ;  /* 0x00000005ff0a7e24 */ /* 0x000fe2000f8e00ff */
[----:B------:R-:W-:-:S10]  /*1e60*/  UMOV UR5, URZ ;  /* 0x0000003f00057c82 */ /* 0x000fd40008000000 */
[----:B------:R-:W-:Y:S05]  /*1e70*/  @!P0 BRA `(.L_x_247) ;  /* 0x000008c000008947 */ /* 0x000fea0003800000 */
[----:B------:R-:W-:Y:S01]  /*1e80*/  ULDC.S8 UR5, c[0x0][0x1c3] ;  /* 0x000070c000057ab9 */ /* 0x000fe20000000200 */
[----:B------:R-:W-:Y:S02]  /*1e90*/  IADD3 R11, -R10, UR4, RZ ;  /* 0x000000040a0b7c10 */ /* 0x000fe4000fffe1ff */
[----:B------:R-:W-:Y:S01]  /*1ea0*/  ISETP.NE.AND P0, PT, RZ, UR5, PT ;  /* 0x00000005ff007c0c */ /* 0x000fe2000bf05270 */
[----:B------:R-:W-:Y:S02]  /*1eb0*/  UMOV UR5, URZ ;  /* 0x0000003f00057c82 */ /* 0x000fe40008000000 */
.L_x_256:
[----:B------:R-:W-:Y:S02]  /*1ec0*/  UIADD3 UR9, UR12, UR5, URZ ;  /* 0x000000050c097290 */ /* 0x000fe4000fffe03f */
[----:B------:R-:W-:Y:S02]  /*1ed0*/  UMOV UR14, 0x4 ;  /* 0x00000004000e7882 */ /* 0x000fe40000000000 */
[----:B------:R-:W-:Y:S02]  /*1ee0*/  ULDC.64 UR6, c[0x0][0x190] ;  /* 0x0000640000067ab9 */ /* 0x000fe40000000a00 */
[----:B------:R-:W-:-:S06]  /*1ef0*/  UIMAD.WIDE.U32 UR6, UR9, UR14, UR6 ;  /* 0x0000000e090672a5 */ /* 0x000fcc000f8e0006 */
[----:B0-----:R-:W-:Y:S02]  /*1f00*/  IMAD.U32 R4, RZ, RZ, UR6 ;  /* 0x00000006ff047e24 */ /* 0x001fe4000f8e00ff */
[----:B------:R-:W-:-:S05]  /*1f10*/  IMAD.U32 R5, RZ, RZ, UR7 ;  /* 0x00000007ff057e24 */ /* 0x000fca000f8e00ff */
[----:B------:R-:W2:Y:S01]  /*1f20*/  LDG.E.CONSTANT R4, [R4.64] ;  /* 0x0000000a04047981 */ /* 0x000ea2000c1e9900 */
[----:B------:R-:W-:-:S09]  /*1f30*/  ULEA UR15, UR5, UR13, 0x2 ;  /* 0x0000000d050f7291 */ /* 0x000fd2000f8e103f */
[----:B------:R-:W3:Y:S01]  /*1f40*/  @P0 LDL R0, [UR15] ;  /* 0x0000000fff000983 */ /* 0x000ee20008100800 */
[----:B--2---:R-:W-:Y:S02]  /*1f50*/  SHF.R.S32.HI R3, RZ, 0x1f, R4 ;  /* 0x0000001fff037819 */ /* 0x004fe40000011404 */
[----:B------:R-:W-:-:S04]  /*1f60*/  @P0 LEA R8, P1, R4, c[0x0][0x188], 0x2 ;  /* 0x0000620004080a11 */ /* 0x000fc800078210ff */
[----:B------:R-:W-:-:S06]  /*1f70*/  @P0 LEA.HI.X R9, R4, c[0x0][0x18c], R3, 0x2, P1 ;  /* 0x0000630004090a11 */ /* 0x000fcc00008f1403 */
[----:B------:R-:W3:Y:S01]  /*1f80*/  @P0 LDG.E.CONSTANT R9, [R8.64] ;  /* 0x0000000a08090981 */ /* 0x000ee2000c1e9900 */
[----:B------:R-:W-:Y:S02]  /*1f90*/  IMAD.MOV.U32 R2, RZ, RZ, 0x2 ;  /* 0x00000002ff027424 */ /* 0x000fe400078e00ff */
[----:B------:R-:W-:-:S04]  /*1fa0*/  IMAD R7, R4, c[0x0][0x1b4], R17 ;  /* 0x00006d0004077a24 */ /* 0x000fc800078e0211 */
[----:B------:R-:W-:Y:S01]  /*1fb0*/  IMAD.WIDE.U32 R6, R7, R2, c[0x0][0x168] ;  /* 0x00005a0007067625 */ /* 0x000fe200078e0002 */
[----:B------:R-:W-:-:S03]  /*1fc0*/  ULDC.64 UR6, c[0x0][0x118] ;  /* 0x0000460000067ab9 */ /* 0x000fc60000000a00 */
[----:B------:R-:W-:Y:S01]  /*1fd0*/  IMAD.MOV.U32 R5, RZ, RZ, R7 ;  /* 0x000000ffff057224 */ /* 0x000fe200078e0007 */
[----:B------:R-:W-:Y:S01]  /*1fe0*/  LOP3.LUT R4, R6, 0xfffffffd, RZ, 0xc0, !PT ;  /* 0xfffffffd06047812 */ /* 0x000fe200078ec0ff */
[----:B---3--:R-:W-:-:S05]  /*1ff0*/  @P0 FMUL.FTZ R3, R0, R9 ;  /* 0x0000000900030220 */ /* 0x008fca0000410000 */
[----:B------:R0:W-:Y:S04]  /*2000*/  @P0 STL [UR15], R3 ;  /* 0x00000003ff000987 */ /* 0x0001e8000810080f */
[----:B------:R-:W2:Y:S04]  /*2010*/  @!P0 LDL R3, [UR15] ;  /* 0x0000000fff038983 */ /* 0x000ea80008100800 */
[----:B------:R0:W1:Y:S01]  /*2020*/  LD.E R13, [R4.64] ;  /* 0x00000006040d7980 */ /* 0x000062000c101900 */
[----:B------:R-:W-:-:S04]  /*2030*/  LOP3.LUT R0, R6, 0x2, RZ, 0xc0, !PT ;  /* 0x0000000206007812 */ /* 0x000fc800078ec0ff */
[----:B------:R-:W-:Y:S01]  /*2040*/  ISETP.EQ.U32.AND P1, PT, R0, RZ, PT ;  /* 0x000000ff0000720c */ /* 0x000fe20003f22070 */
[----:B------:R-:W-:Y:S01]  /*2050*/  IMAD.MOV.U32 R0, RZ, RZ, 0x3254 ;  /* 0x00003254ff007424 */ /* 0x000fe200078e00ff */
[----:B------:R-:W-:Y:S04]  /*2060*/  BSSY B0, `(.L_x_248) ;  /* 0x0000009000007945 */ /* 0x000fe80003800000 */
[----:B------:R-:W-:Y:S02]  /*2070*/  SEL R12, R0, 0x7610, P1 ;  /* 0x00007610000c7807 */ /* 0x000fe40000800000 */
[----:B012---:R-:W-:-:S05]  /*2080*/  F2FP.PACK_AB R9, RZ, R3 ;  /* 0x00000003ff09723e */ /* 0x007fca00000000ff */
.L_x_249:
[----:B------:R-:W-:-:S05]  /*2090*/  HADD2 R8, R13, R9.H0_H0 ;  /* 0x200000090d087230 */ /* 0x000fca0000000000 */
[----:B------:R-:W-:-:S05]  /*20a0*/  PRMT R3, R13, R12, R8 ;  /* 0x0000000c0d037216 */ /* 0x000fca0000000008 */
[----:B------:R-:W0:Y:S02]  /*20b0*/  ATOM.E.CAS.STRONG.GPU PT, R8, [R4], R13, R3 ;  /* 0x0000000d0408738b */ /* 0x000e2400001ee103 */
[----:B0-----:R-:W-:Y:S01]  /*20c0*/  ISETP.NE.U32.AND P1, PT, R8, R13, PT ;  /* 0x0000000d0800720c */ /* 0x001fe20003f25070 */
[----:B------:R-:W-:-:S12]  /*20d0*/  IMAD.MOV.U32 R13, RZ, RZ, R8 ;  /* 0x000000ffff0d7224 */ /* 0x000fd800078e0008 */
[----:B------:R-:W-:Y:S05]  /*20e0*/  @P1 BRA `(.L_x_249) ;  /* 0xffffffa000001947 */ /* 0x000fea000383ffff */
[----:B------:R-:W-:Y:S05]  /*20f0*/  BSYNC B0 ;  /* 0x0000000000007941 */ /* 0x000fea0003800000 */
.L_x_248:
[----:B------:R-:W-:Y:S02]  /*2100*/  UIADD3 UR8, UR9, 0x1, URZ ;  /* 0x0000000109087890 */ /* 0x000fe4000fffe03f */
[----:B------:R-:W-:Y:S02]  /*2110*/  ULDC.64 UR6, c[0x0][0x190] ;  /* 0x0000640000067ab9 */ /* 0x000fe40000000a00 */
[----:B------:R-:W-:-:S06]  /*2120*/  UIMAD.WIDE.U32 UR6, UR8, UR14, UR6 ;  /* 0x0000000e080672a5 */ /* 0x000fcc000f8e0006 */
[----:B------:R-:W-:Y:S02]  /*2130*/  IMAD.U32 R4, RZ, RZ, UR6 ;  /* 0x00000006ff047e24 */ /* 0x000fe4000f8e00ff */
[----:B------:R-:W-:-:S05]  /*2140*/  IMAD.U32 R5, RZ, RZ, UR7 ;  /* 0x00000007ff057e24 */ /* 0x000fca000f8e00ff */
[----:B------:R-:W2:Y:S02]  /*2150*/  LDG.E.CONSTANT R4, [R4.64] ;  /* 0x0000000a04047981 */ /* 0x000ea4000c1e9900 */
[----:B--2---:R-:W-:Y:S02]  /*2160*/  SHF.R.S32.HI R3, RZ, 0x1f, R4 ;  /* 0x0000001fff037819 */ /* 0x004fe40000011404 */
[----:B------:R-:W-:-:S04]  /*2170*/  @P0 LEA R8, P1, R4, c[0x0][0x188], 0x2 ;  /* 0x0000620004080a11 */ /* 0x000fc800078210ff */
[C---:B------:R-:W-:Y:S02]  /*2180*/  @P0 LEA.HI.X R9, R4.reuse, c[0x0][0x18c], R3, 0x2, P1 ;  /* 0x0000630004090a11 */ /* 0x040fe400008f1403 */
[----:B------:R-:W2:Y:S04]  /*2190*/  @P0 LDL R3, [UR15+0x4] ;  /* 0x0000040fff030983 */ /* 0x000ea80008100800 */
[----:B------:R-:W2:Y:S01]  /*21a0*/  @P0 LDG.E.CONSTANT R8, [R8.64] ;  /* 0x0000000a08080981 */ /* 0x000ea2000c1e9900 */
[----:B------:R-:W-:-:S04]  /*21b0*/  IMAD R7, R4, c[0x0][0x1b4], R17 ;  /* 0x00006d0004077a24 */ /* 0x000fc800078e0211 */
[----:B------:R-:W-:Y:S01]  /*21c0*/  IMAD.WIDE.U32 R6, R7, R2, c[0x0][0x168] ;  /* 0x00005a0007067625 */ /* 0x000fe200078e0002 */
[----:B------:R-:W-:-:S03]  /*21d0*/  ULDC.64 UR6, c[0x0][0x118] ;  /* 0x0000460000067ab9 */ /* 0x000fc60000000a00 */
[----:B------:R-:W-:Y:S01]  /*21e0*/  IMAD.MOV.U32 R5, RZ, RZ, R7 ;  /* 0x000000ffff057224 */ /* 0x000fe200078e0007 */
[----:B------:R-:W-:Y:S01]  /*21f0*/  LOP3.LUT R4, R6, 0xfffffffd, RZ, 0xc0, !PT ;  /* 0xfffffffd06047812 */ /* 0x000fe200078ec0ff */
[----:B--2---:R-:W-:-:S05]  /*2200*/  @P0 FMUL.FTZ R3, R3, R8 ;  /* 0x0000000803030220 */ /* 0x004fca0000410000 */
[----:B------:R0:W-:Y:S04]  /*2210*/  @P0 STL [UR15+0x4], R3 ;  /* 0x00000403ff000987 */ /* 0x0001e8000810080f */
[----:B------:R-:W2:Y:S01]  /*2220*/  @!P0 LDL R3, [UR15+0x4] ;  /* 0x0000040fff038983 */ /* 0x000ea20008100800 */
[----:B------:R-:W-:Y:S01]  /*2230*/  LOP3.LUT R12, R6, 0x2, RZ, 0xc0, !PT ;  /* 0x00000002060c7812 */ /* 0x000fe200078ec0ff */
[----:B------:R-:W-:Y:S02]  /*2240*/  BSSY B0, `(.L_x_250) ;  /* 0x000000b000007945 */ /* 0x000fe40003800000 */
[----:B------:R0:W1:Y:S01]  /*2250*/  LD.E R13, [R4.64] ;  /* 0x00000006040d7980 */ /* 0x000062000c101900 */
[----:B------:R-:W-:-:S04]  /*2260*/  ISETP.EQ.U32.AND P1, PT, R12, RZ, PT ;  /* 0x000000ff0c00720c */ /* 0x000fc80003f22070 */
[----:B------:R-:W-:Y:S02]  /*2270*/  SEL R12, R0, 0x7610, P1 ;  /* 0x00007610000c7807 */ /* 0x000fe40000800000 */
[----:B012---:R-:W-:-:S05]  /*2280*/  F2FP.PACK_AB R9, RZ, R3 ;  /* 0x00000003ff09723e */ /* 0x007fca00000000ff */
.L_x_251:
[----:B------:R-:W-:-:S05]  /*2290*/  HADD2 R8, R13, R9.H0_H0 ;  /* 0x200000090d087230 */ /* 0x000fca0000000000 */
[----:B------:R-:W-:-:S05]  /*22a0*/  PRMT R3, R13, R12, R8 ;  /* 0x0000000c0d037216 */ /* 0x000fca0000000008 */
[----:B------:R-:W0:Y:S02]  /*22b0*/  ATOM.E.CAS.STRONG.GPU PT, R8, [R4], R13, R3 ;  /* 0x0000000d0408738b */ /* 0x000e2400001ee103 */
[----:B0-----:R-:W-:Y:S01]  /*22c0*/  ISETP.NE.U32.AND P1, PT, R8, R13, PT ;  /* 0x0000000d0800720c */ /* 0x001fe20003f25070 */
[----:B------:R-:W-:-:S12]  /*22d0*/  IMAD.MOV.U32 R13, RZ, RZ, R8 ;  /* 0x000000ffff0d7224 */ /* 0x000fd800078e0008 */
[----:B------:R-:W-:Y:S05]  /*22e0*/  @P1 BRA `(.L_x_251) ;  /* 0xffffffa000001947 */ /* 0x000fea000383ffff */
[----:B------:R-:W-:Y:S05]  /*22f0*/  BSYNC B0 ;  /* 0x0000000000007941 */ /* 0x000fea0003800000 */
.L_x_250:
        /* <DEDUP_REMOVED lines=25> */
.L_x_253:
[----:B------:R-:W-:-:S05]  /*2490*/  HADD2 R8, R13, R9.H0_H0 ;  /* 0x200000090d087230 */ /* 0x000fca0000000000 */
[----:B------:R-:W-:-:S05]  /*24a0*/  PRMT R3, R13, R12, R8 ;  /* 0x0000000c0d037216 */ /* 0x000fca0000000008 */
[----:B------:R-:W0:Y:S02]  /*24b0*/  ATOM.E.CAS.STRONG.GPU PT, R8, [R4], R13, R3 ;  /* 0x0000000d0408738b */ /* 0x000e2400001ee103 */
[----:B0-----:R-:W-:Y:S01]  /*24c0*/  ISETP.NE.U32.AND P1, PT, R8, R13, PT ;  /* 0x0000000d0800720c */ /* 0x001fe20003f25070 */
[----:B------:R-:W-:-:S12]  /*24d0*/  IMAD.MOV.U32 R13, RZ, RZ, R8 ;  /* 0x000000ffff0d7224 */ /* 0x000fd800078e0008 */
[----:B------:R-:W-:Y:S05]  /*24e0*/  @P1 BRA `(.L_x_253) ;  /* 0xffffffa000001947 */ /* 0x000fea000383ffff */
[----:B------:R-:W-:Y:S05]  /*24f0*/  BSYNC B0 ;  /* 0x0000000000007941 */ /* 0x000fea0003800000 */
.L_x_252:
        /* <DEDUP_REMOVED lines=8> */
[----:B------:R-:W-:Y:S02]  /*2580*/  @P0 LEA.HI.X R5, R6, c[0x0][0x18c], R3, 0x2, P1 ;  /* 0x0000630006050a11 */ /* 0x000fe400008f1403 */
[----:B------:R-:W2:Y:S04]  /*2590*/  @P0 LDL R3, [UR15+0xc] ;  /* 0x00000c0fff030983 */ /* 0x000ea80008100800 */
[----:B------:R-:W2:Y:S01]  /*25a0*/  @P0 LDG.E.CONSTANT R4, [R4.64] ;  /* 0x0000000a04040981 */ /* 0x000ea2000c1e9900 */
[----:B------:R-:W-:Y:S01]  /*25b0*/  ULDC.64 UR6, c[0x0][0x118] ;  /* 0x0000460000067ab9 */ /* 0x000fe20000000a00 */
[----:B--2---:R-:W-:-:S05]  /*25c0*/  @P0 FMUL.FTZ R8, R3, R4 ;  /* 0x0000000403080220 */ /* 0x004fca0000410000 */
[----:B------:R0:W-:Y:S04]  /*25d0*/  @P0 STL [UR15+0xc], R8 ;  /* 0x00000c08ff000987 */ /* 0x0001e8000810080f */
[----:B------:R-:W0:Y:S01]  /*25e0*/  @!P0 LDL R8, [UR15+0xc] ;  /* 0x00000c0fff088983 */ /* 0x000e220008100800 */
[----:B------:R-:W-:Y:S01]  /*25f0*/  IMAD R3, R6, c[0x0][0x1b4], R17 ;  /* 0x00006d0006037a24 */ /* 0x000fe200078e0211 */
[----:B------:R-:W-:Y:S03]  /*2600*/  BSSY B0, `(.L_x_254) ;  /* 0x000000f000007945 */ /* 0x000fe60003800000 */
[----:B------:R-:W-:-:S04]  /*2610*/  IMAD.WIDE.U32 R2, R3, R2, c[0x0][0x168] ;  /* 0x00005a0003027625 */ /* 0x000fc800078e0002 */
[----:B------:R-:W-:Y:S01]  /*2620*/  IMAD.MOV.U32 R7, RZ, RZ, R3 ;  /* 0x000000ffff077224 */ /* 0x000fe200078e0003 */
[C---:B------:R-:W-:Y:S02]  /*2630*/  LOP3.LUT R6, R2.reuse, 0xfffffffd, RZ, 0xc0, !PT ;  /* 0xfffffffd02067812 */ /* 0x040fe400078ec0ff */
[----:B------:R-:W-:-:S03]  /*2640*/  LOP3.LUT R9, R2, 0x2, RZ, 0xc0, !PT ;  /* 0x0000000202097812 */ /* 0x000fc600078ec0ff */
[----:B------:R1:W2:Y:S01]  /*2650*/  LD.E R13, [R6.64] ;  /* 0x00000006060d7980 */ /* 0x0002a2000c101900 */
[----:B------:R-:W-:-:S04]  /*2660*/  ISETP.EQ.U32.AND P1, PT, R9, RZ, PT ;  /* 0x000000ff0900720c */ /* 0x000fc80003f22070 */
[----:B------:R-:W-:Y:S02]  /*2670*/  SEL R4, R0, 0x7610, P1 ;  /* 0x0000761000047807 */ /* 0x000fe40000800000 */
[----:B012---:R-:W-:-:S05]  /*2680*/  F2FP.PACK_AB R8, RZ, R8 ;  /* 0x00000008ff08723e */ /* 0x007fca00000000ff */
.L_x_255:
[----:B------:R-:W-:-:S05]  /*2690*/  HADD2 R0, R13, R8.H0_H0 ;  /* 0x200000080d007230 */ /* 0x000fca0000000000 */
[----:B------:R-:W-:-:S05]  /*26a0*/  PRMT R5, R13, R4, R0 ;  /* 0x000000040d057216 */ /* 0x000fca0000000000 */
[----:B------:R-:W0:Y:S02]  /*26b0*/  ATOM.E.CAS.STRONG.GPU PT, R0, [R6], R13, R5 ;  /* 0x0000000d0600738b */ /* 0x000e2400001ee105 */
[----:B0-----:R-:W-:Y:S01]  /*26c0*/  ISETP.NE.U32.AND P1, PT, R0, R13, PT ;  /* 0x0000000d0000720c */ /* 0x001fe20003f25070 */
[----:B------:R-:W-:-:S12]  /*26d0*/  IMAD.MOV.U32 R13, RZ, RZ, R0 ;  /* 0x000000ffff0d7224 */ /* 0x000fd800078e0000 */
[----:B------:R-:W-:Y:S05]  /*26e0*/  @P1 BRA `(.L_x_255) ;  /* 0xffffffa000001947 */ /* 0x000fea000383ffff */
[----:B------:R-:W-:Y:S05]  /*26f0*/  BSYNC B0 ;  /* 0x0000000000007941 */ /* 0x000fea0003800000 */
.L_x_254:
[----:B------:R-:W-:Y:S01]  /*2700*/  IADD3 R11, R11, -0x4, RZ ;  /* 0xfffffffc0b0b7810 */ /* 0x000fe20007ffe0ff */
[----:B------:R-:W-:-:S03]  /*2710*/  UIADD3 UR5, UR5, 0x4, URZ ;  /* 0x0000000405057890 */ /* 0x000fc6000fffe03f */
[----:B------:R-:W-:-:S13]  /*2720*/  ISETP.NE.AND P1, PT, R11, RZ, PT ;  /* 0x000000ff0b00720c */ /* 0x000fda0003f25270 */
[----:B------:R-:W-:Y:S05]  /*2730*/  @P1 BRA `(.L_x_256) ;  /* 0xfffff78000001947 */ /* 0x000fea000383ffff */
.L_x_247:
[----:B------:R-:W-:-:S13]  /*2740*/  ISETP.NE.AND P0, PT, R10, RZ, PT ;  /* 0x000000ff0a00720c */ /* 0x000fda0003f05270 */
[----:B------:R-:W-:Y:S05]  /*2750*/  @!P0 EXIT ;  /* 0x000000000000894d */ /* 0x000fea0003800000 */
[----:B------:R-:W-:Y:S02]  /*2760*/  UIADD3 UR6, UR12, UR5, URZ ;  /* 0x000000050c067290 */ /* 0x000fe4000fffe03f */
[----:B------:R-:W-:Y:S02]  /*2770*/  ULDC.S8 UR4, c[0x0][0x1c3] ;  /* 0x000070c000047ab9 */ /* 0x000fe40000000200 */
[----:B------:R-:W-:Y:S01]  /*2780*/  ISETP.NE.AND P1, PT, RZ, UR4, PT ;  /* 0x00000004ff007c0c */ /* 0x000fe2000bf25270 */
[----:B------:R-:W-:Y:S01]  /*2790*/  UIMAD UR4, UR5, 0x4, UR13 ;  /* 0x00000004050478a4 */ /* 0x000fe2000f8e020d */
[----:B0-----:R-:W-:-:S10]  /*27a0*/  IMAD.U32 R0, RZ, RZ, UR6 ;  /* 0x00000006ff007e24 */ /* 0x001fd4000f8e00ff */
.L_x_259:
[----:B------:R-:W-:Y:S01]  /*27b0*/  IMAD.MOV.U32 R3, RZ, RZ, 0x4 ;  /* 0x00000004ff037424 */ /* 0x000fe200078e00ff */
[----:B------:R-:W2:Y:S03]  /*27c0*/  @P1 LDL R6, [UR4] ;  /* 0x00000004ff061983 */ /* 0x000ea60008100800 */
[----:B------:R-:W-:-:S06]  /*27d0*/  IMAD.WIDE.U32 R2, R0, R3, c[0x0][0x190] ;  /* 0x0000640000027625 */ /* 0x000fcc00078e0003 */
[----:B------:R-:W3:Y:S02]  /*27e0*/  LDG.E.CONSTANT R2, [R2.64] ;  /* 0x0000000a02027981 */ /* 0x000ee4000c1e9900 */
[----:B---3--:R-:W-:Y:S02]  /*27f0*/  SHF.R.S32.HI R5, RZ, 0x1f, R2 ;  /* 0x0000001fff057819 */ /* 0x008fe40000011402 */
[----:B------:R-:W-:-:S04]  /*2800*/  @P1 LEA R4, P0, R2, c[0x0][0x188], 0x2 ;  /* 0x0000620002041a11 */ /* 0x000fc800078010ff */
[----:B------:R-:W-:-:S06]  /*2810*/  @P1 LEA.HI.X R5, R2, c[0x0][0x18c], R5, 0x2, P0 ;  /* 0x0000630002051a11 */ /* 0x000fcc00000f1405 */
[----:B------:R-:W2:Y:S01]  /*2820*/  @P1 LDG.E.CONSTANT R5, [R4.64] ;  /* 0x0000000a04051981 */ /* 0x000ea2000c1e9900 */
[----:B------:R-:W-:Y:S01]  /*2830*/  IMAD.MOV.U32 R7, RZ, RZ, 0x2 ;  /* 0x00000002ff077424 */ /* 0x000fe200078e00ff */
[----:B------:R-:W-:Y:S01]  /*2840*/  ULDC.64 UR6, c[0x0][0x118] ;  /* 0x0000460000067ab9 */ /* 0x000fe20000000a00 */
[----:B--2---:R-:W-:-:S05]  /*2850*/  @P1 FMUL.FTZ R8, R6, R5 ;  /* 0x0000000506081220 */ /* 0x004fca0000410000 */
[----:B------:R0:W-:Y:S04]  /*2860*/  @P1 STL [UR4], R8 ;  /* 0x00000008ff001987 */ /* 0x0001e80008100804 */
[----:B------:R-:W0:Y:S01]  /*2870*/  @!P1 LDL R8, [UR4] ;  /* 0x00000004ff089983 */ /* 0x000e220008100800 */
[----:B------:R-:W-:-:S04]  /*2880*/  IMAD R6, R2, c[0x0][0x1b4], R17 ;  /* 0x00006d0002067a24 */ /* 0x000fc800078e0211 */
[----:B------:R-:W-:-:S04]  /*2890*/  IMAD.WIDE.U32 R2, R6, R7, c[0x0][0x168] ;  /* 0x00005a0006027625 */ /* 0x000fc800078e0007 */
[----:B------:R-:W-:Y:S01]  /*28a0*/  IMAD.MOV.U32 R7, RZ, RZ, R3 ;  /* 0x000000ffff077224 */ /* 0x000fe200078e0003 */
[----:B------:R-:W-:-:S05]  /*28b0*/  LOP3.LUT R6, R2, 0xfffffffd, RZ, 0xc0, !PT ;  /* 0xfffffffd02067812 */ /* 0x000fca00078ec0ff */
[----:B------:R1:W2:Y:S01]  /*28c0*/  LD.E R9, [R6.64] ;  /* 0x0000000606097980 */ /* 0x0002a2000c101900 */
[----:B------:R-:W-:Y:S01]  /*28d0*/  LOP3.LUT R4, R2, 0x2, RZ, 0xc0, !PT ;  /* 0x0000000202047812 */ /* 0x000fe200078ec0ff */
[----:B------:R-:W-:Y:S01]  /*28e0*/  IMAD.MOV.U32 R11, RZ, RZ, 0x3254 ;  /* 0x00003254ff0b7424 */ /* 0x000fe200078e00ff */
[----:B------:R-:W-:Y:S02]  /*28f0*/  BSSY B0, `(.L_x_257) ;  /* 0x000000a000007945 */ /* 0x000fe40003800000 */
[----:B------:R-:W-:-:S04]  /*2900*/  ISETP.EQ.U32.AND P0, PT, R4, RZ, PT ;  /* 0x000000ff0400720c */ /* 0x000fc80003f02070 */
[----:B------:R-:W-:Y:S02]  /*2910*/  SEL R11, R11, 0x7610, P0 ;  /* 0x000076100b0b7807 */ /* 0x000fe40000000000 */
[----:B012---:R-:W-:-:S05]  /*2920*/  F2FP.PACK_AB R8, RZ, R8 ;  /* 0x00000008ff08723e */ /* 0x007fca00000000ff */
.L_x_258:
[----:B------:R-:W-:-:S05]  /*2930*/  HADD2 R4, R9, R8.H0_H0 ;  /* 0x2000000809047230 */ /* 0x000fca0000000000 */
[----:B------:R-:W-:-:S05]  /*2940*/  PRMT R5, R9, R11, R4 ;  /* 0x0000000b09057216 */ /* 0x000fca0000000004 */
[----:B------:R-:W0:Y:S02]  /*2950*/  ATOM.E.CAS.STRONG.GPU PT, R4, [R6], R9, R5 ;  /* 0x000000090604738b */ /* 0x000e2400001ee105 */
[----:B0-----:R-:W-:Y:S01]  /*2960*/  ISETP.NE.U32.AND P0, PT, R4, R9, PT ;  /* 0x000000090400720c */ /* 0x001fe20003f05070 */
[----:B------:R-:W-:-:S12]  /*2970*/  IMAD.MOV.U32 R9, RZ, RZ, R4 ;  /* 0x000000ffff097224 */ /* 0x000fd800078e0004 */
[----:B------:R-:W-:Y:S05]  /*2980*/  @P0 BRA `(.L_x_258) ;  /* 0xffffffa000000947 */ /* 0x000fea000383ffff */
[----:B------:R-:W-:Y:S05]  /*2990*/  BSYNC B0 ;  /* 0x0000000000007941 */ /* 0x000fea0003800000 */
.L_x_257:
[----:B------:R-:W-:Y:S01]  /*29a0*/  IADD3 R10, R10, -0x1, RZ ;  /* 0xffffffff0a0a7810 */ /* 0x000fe20007ffe0ff */
[----:B------:R-:W-:Y:S01]  /*29b0*/  UIADD3 UR4, UR4, 0x4, URZ ;  /* 0x0000000404047890 */ /* 0x000fe2000fffe03f */
[----:B------:R-:W-:Y:S02]  /*29c0*/  IADD3 R0, R0, 0x1, RZ ;  /* 0x0000000100007810 */ /* 0x000fe40007ffe0ff */
[----:B------:R-:W-:-:S13]  /*29d0*/  ISETP.NE.AND P0, PT, R10, RZ, PT ;  /* 0x000000ff0a00720c */ /* 0x000fda0003f05270 */
[----:B------:R-:W-:Y:S05]  /*29e0*/  @P0 BRA `(.L_x_259) ;  /* 0xfffffdc000000947 */ /* 0x000fea000383ffff */
[----:B------:R-:W-:Y:S05]  /*29f0*/  EXIT ;  /* 0x000000000000794d */ /* 0x000fea0003800000 */
        .weak           $__internal_8_$__cuda_sm20_div_u64
        .type           $__internal_8_$__cuda_sm20_div_u64,@function
        .size           $__internal_8_$__cuda_sm20_div_u64,(.L_x_484 - $__internal_8_$__cuda_sm20_div_u64)
$__internal_8_$__cuda_sm20_div_u64:
        /* <DEDUP_REMOVED lines=64> */
[----:B------:R-:W-:Y:S06]  /*2e00*/  RET.REL.NODEC R2 `(_Z21moe_wna16_gemm_kernelI6__halfLi8ELi8EEvPKT_PS1_PKjS3_S6_PKfPKiSA_SA_tttjjjtttbb) ;  /* 0xffffd1f002007950 */ /* 0x000fec0003c3ffff */
.L_x_260:
        /* <DEDUP_REMOVED lines=15> */
.L_x_484:


//--------------------- .text._Z21moe_wna16_gemm_kernelI6__halfLi8ELi4EEvPKT_PS1_PKjS3_S6_PKfPKiSA_SA_tttjjjtttbb --------------------------
	.section	.text._Z21moe_wna16_gemm_kernelI6__halfLi8ELi4EEvPKT_PS1_PKjS3_S6_PKfPKiSA_SA_tttjjjtttbb,"ax",@progbits
	.sectioninfo	@"SHI_REGISTERS=31"
	.align	128
        .global         _Z21moe_wna16_gemm_kernelI6__halfLi8ELi4EEvPKT_PS1_PKjS3_S6_PKfPKiSA_SA_tttjjjtttbb
        .type           _Z21moe_wna16_gemm_kernelI6__halfLi8ELi4EEvPKT_PS1_PKjS3_S6_PKfPKiSA_SA_tttjjjtttbb,@function
        .size           _Z21moe_wna16_gemm_kernelI6__halfLi8ELi4EEvPKT_PS1_PKjS3_S6_PKfPKiSA_SA_tttjjjtttbb,(.L_x_485 - _Z21moe_wna16_gemm_kernelI6__halfLi8ELi4EEvPKT_PS1_PKjS3_S6_PKfPKiSA_SA_tttjjjtttbb)
        .other          _Z21moe_wna16_gemm_kernelI6__halfLi8ELi4EEvPKT_PS1_PKjS3_S6_PKfPKiSA_SA_tttjjjtttbb,@"STO_CUDA_ENTRY STV_DEFAULT"
_Z21moe_wna16_gemm_kernelI6__halfLi8ELi4EEvPKT_PS1_PKjS3_S6_PKfPKiSA_SA_tttjjjtttbb:
.text._Z21moe_wna16_gemm_kernelI6__halfLi8ELi4EEvPKT_PS1_PKjS3_S6_PKfPKiSA_SA_tttjjjtttbb:
        /* <DEDUP_REMOVED lines=58> */
[----:B------:R-:W-:Y:S02]  /*03a0*/  ISETP.GT.U32.AND P1, PT, R13, R8, PT ;  /* 0x000000080d00720c */ /* 0x000fe40003f24070 */
[----:B------:R-:W-:-:S11]  /*03b0*/  LOP3.LUT R10, R10, 0x2, RZ, 0xc0, !PT ;  /* 0x000000020a0a7812 */ /* 0x000fd600078ec0ff */
        /* <DEDUP_REMOVED lines=10> */
.L_x_266:
        /* <DEDUP_REMOVED lines=41> */
.L_x_265:
        /* <DEDUP_REMOVED lines=16> */
.L_x_264:
[----:B------:R-:W-:Y:S05]  /*07f0*/  BSYNC B0 ;  /* 0x0000000000007941 */ /* 0x000fea0003800000 */
.L_x_263:
[----:B------:R-:W-:-:S06]  /*0800*/  UISETP.GE.U32.AND UP0, UPT, UR4, UR8, UPT ;  /* 0x000000080400728c */ /* 0x000fcc000bf06070 */
[----:B------:R-:W-:-:S13]  /*0810*/  PLOP3.LUT P0, PT, PT, PT, UP0, 0x80, 0x0 ;  /* 0x000000000000781c */ /* 0x000fda0003f0f008 */
[----:B------:R-:W-:Y:S05]  /*0820*/  @!P0 BRA `(.L_x_266) ;  /* 0xfffffc3000008947 */ /* 0x000fea000383ffff */
[----:B------:R-:W-:Y:S05]  /*0830*/  BRA `(.L_x_261) ;  /* 0x0000027000007947 */ /* 0x000fea0003800000 */
.L_x_262:
        /* <DEDUP_REMOVED lines=10> */
.L_x_267:
        /* <DEDUP_REMOVED lines=29> */
.L_x_261:
        /* <DEDUP_REMOVED lines=18> */
[----:B0-----:R-:W-:Y:S05]  /*0bd0*/  CALL.REL.NOINC `($__internal_9_$__cuda_sm20_div_u64) ;  /* 0x00001e3000007944 */ /* 0x001fea0003c00000 */
[----:B------:R-:W-:Y:S05]  /*0be0*/  BRA `(.L_x_269) ;  /* 0x0000013000007947 */ /* 0x000fea0003800000 */
.L_x_268:
[----:B------:R-:W1:Y:S01]  /*0bf0*/  I2F.U32.RP R0, UR6 ;  /* 0x0000000600007d06 */ /* 0x000e620008209000 */
[----:B------:R-:W-:Y:S01]  /*0c00*/  ISETP.NE.U32.AND P2, PT, RZ, UR6, PT ;  /* 0x00000006ff007c0c */ /* 0x000fe2000bf45070 */
[----:B------:R-:W-:-:S06]  /*0c10*/  IMAD.MOV.U32 R9, RZ, RZ, RZ ;  /* 0x000000ffff097224 */ /* 0x000fcc00078e00ff */
        /* <DEDUP_REMOVED lines=16> */
.L_x_269:
[----:B0-----:R-:W0:Y:S01]  /*0d20*/  LDC.U16 R10, c[0x0][0x1aa] ;  /* 0x00006a80ff0a7b82 */ /* 0x001e220000000400 */
[----:B------:R-:W-:Y:S01]  /*0d30*/  IMAD R0, R14, c[0x0][0x1b8], R15 ;  /* 0x00006e000e007a24 */ /* 0x000fe200078e020f */
[----:B0-----:R-:W0:Y:S08]  /*0d40*/  I2F.U32.RP R11, R10 ;  /* 0x0000000a000b7306 */ /* 0x001e300000209000 */
        /* <DEDUP_REMOVED lines=52> */
[----:B------:R-:W-:Y:S02]  /*1090*/  LOP3.LUT R11, R15, R10, RZ, 0x3c, !PT ;  /* 0x0000000a0f0b7212 */ /* 0x000fe400078e3cff */
[----:B------:R-:W-:Y:S02]  /*10a0*/  @P2 IADD3 R7, R7, 0x1, RZ ;  /* 0x0000000107072810 */ /* 0x000fe40007ffe0ff */
[----:B------:R-:W-:-:S07]  /*10b0*/  ISETP.GE.AND P3, PT, R11, RZ, PT ;  /* 0x000000ff0b00720c */ /* 0x000fce0003f66270 */
        /* <DEDUP_REMOVED lines=20> */
.L_x_270:
[----:B------:R-:W1:Y:S02]  /*1200*/  I2F.F16 R20, 0x80 ;  /* 0x0000008000147906 */ /* 0x000e640000200c00 */
[----:B-1----:R-:W-:-:S06]  /*1210*/  PRMT R20, R20, 0x5410, R20 ;  /* 0x0000541014147816 */ /* 0x002fcc0000000014 */
.L_x_271:
        /* <DEDUP_REMOVED lines=16> */
.L_x_277:
        /* <DEDUP_REMOVED lines=33> */
[----:B------:R-:W-:-:S13]  /*1530*/  ISETP.NE.AND P2, PT, R4, RZ, PT ;  /* 0x000000ff0400720c */ /* 0x000fda0003f45270 */
        /* <DEDUP_REMOVED lines=12> */
.L_x_273:
        /* <DEDUP_REMOVED lines=13> */
.L_x_276:
[----:B------:R-:W-:Y:S01]  /*16d0*/  IMAD R3, R6, UR7, RZ ;  /* 0x0000000706037c24 */ /* 0x000fe2000f8e02ff */
[----:B------:R-:W-:-:S04]  /*16e0*/  HADD2 R9, R5, -R20 ;  /* 0x8000001405097230 */ /* 0x000fc80000000000 */
[----:B------:R-:W-:Y:S02]  /*16f0*/  IADD3 R7, R3, UR7, RZ ;  /* 0x0000000703077c10 */ /* 0x000fe4000fffe0ff */
[----:B------:R-:W-:Y:S02]  /*1700*/  SHF.R.U32.HI R3, RZ, 0x1, R3 ;  /* 0x00000001ff037819 */ /* 0x000fe40000011603 */
[----:B------:R-:W-:Y:S02]  /*1710*/  IADD3 R23, R7, UR7, RZ ;  /* 0x0000000707177c10 */ /* 0x000fe4000fffe0ff */
[----:B------:R-:W-:Y:S01]  /*1720*/  SHF.R.U32.HI R7, RZ, 0x1, R7 ;  /* 0x00000001ff077819 */ /* 0x000fe20000011607 */
[C---:B------:R-:W-:Y:S01]  /*1730*/  IMAD R3, R18.reuse, 0x2, R3 ;  /* 0x0000000212037824 */ /* 0x040fe200078e0203 */
[----:B------:R-:W-:Y:S02]  /*1740*/  IADD3 R2, R23, UR7, RZ ;  /* 0x0000000717027c10 */ /* 0x000fe4000fffe0ff */
[----:B------:R-:W-:Y:S01]  /*1750*/  SHF.R.U32.HI R23, RZ, 0x1, R23 ;  /* 0x00000001ff177819 */ /* 0x000fe20000011617 */
[C---:B------:R-:W-:Y:S01]  /*1760*/  IMAD R22, R18.reuse, 0x2, R7 ;  /* 0x0000000212167824 */ /* 0x040fe200078e0207 */
[----:B------:R-:W-:Y:S01]  /*1770*/  SHF.R.U32.HI R11, RZ, 0x1, R2 ;  /* 0x00000001ff0b7819 */ /* 0x000fe20000011602 */
[----:B------:R-:W-:Y:S01]  /*1780*/  HFMA2.MMA R7, R4, 1, 1, -R20 ;  /* 0x3c003c0004077835 */ /* 0x000fe20000100014 */
[----:B------:R-:W0:Y:S01]  /*1790*/  LDS.64 R2, [R3.X4] ;  /* 0x0000000003027984 */ /* 0x000e220000004a00 */
[----:B------:R-:W-:-:S02]  /*17a0*/  IMAD R23, R18, 0x2, R23 ;  /* 0x0000000212177824 */ /* 0x000fc400078e0217 */
[----:B------:R-:W-:Y:S01]  /*17b0*/  IMAD R11, R18, 0x2, R11 ;  /* 0x00000002120b7824 */ /* 0x000fe200078e020b */
[----:B------:R-:W1:Y:S04]  /*17c0*/  LDS R25, [R22.X4] ;  /* 0x0000000016197984 */ /* 0x000e680000004800 */
[----:B------:R-:W2:Y:S01]  /*17d0*/  LDS R24, [R23.X4] ;  /* 0x0000000017187984 */ /* 0x000ea20000004800 */
[-C--:B------:R-:W-:Y:S02]  /*17e0*/  HMUL2 R26, R7, R21.reuse.H0_H0 ;  /* 0x20000015071a7232 */ /* 0x080fe40000000000 */
[----:B------:R-:W-:Y:S01]  /*17f0*/  HMUL2 R7, R9, R21.H0_H0 ;  /* 0x2000001509077232 */ /* 0x000fe20000000000 */
        /* <DEDUP_REMOVED lines=42> */
.L_x_275:
        /* <DEDUP_REMOVED lines=22> */
[----:B0-----:R-:W2:Y:S01]  /*1c00*/  @P0 LDL R8, [R0+0x4] ;  /* 0x0000040000080983 */ /* 0x001ea20000100800 */
[----:B------:R-:W-:Y:S01]  /*1c10*/  IADD3 R6, R6, UR7, RZ ;  /* 0x0000000706067c10 */ /* 0x000fe2000fffe0ff */
[----:B------:R-:W-:-:S03]  /*1c20*/  UISETP.NE.AND UP1, UPT, UR9, 0x2, UPT ;  /* 0x000000020900788c */ /* 0x000fc6000bf25270 */
[----:B------:R-:W-:-:S03]  /*1c30*/  SHF.R.U32.HI R3, RZ, 0x1, R6 ;  /* 0x00000001ff037819 */ /* 0x000fc60000011606 */
[----:B------:R-:W-:Y:S02]  /*1c40*/  PLOP3.LUT P2, PT, PT, PT, UP1, 0x80, 0x0 ;  /* 0x000000000000781c */ /* 0x000fe40003f4f018 */
[----:B------:R-:W-:-:S05]  /*1c50*/  IMAD R3, R18, 0x2, R3 ;  /* 0x0000000212037824 */ /* 0x000fca00078e0203 */
[----:B------:R-:W0:Y:S04]  /*1c60*/  LDS R7, [R3.X4] ;  /* 0x0000000003077984 */ /* 0x000e280000004800 */
        /* <DEDUP_REMOVED lines=22> */
.L_x_274:
[----:B------:R-:W-:-:S04]  /*1dd0*/  IADD3 R18, R18, 0x1, RZ ;  /* 0x0000000112127810 */ /* 0x000fc80007ffe0ff */
[----:B------:R-:W-:-:S13]  /*1de0*/  ISETP.GE.U32.AND P0, PT, R18, UR8, PT ;  /* 0x0000000812007c0c */ /* 0x000fda000bf06070 */
[----:B------:R-:W-:Y:S05]  /*1df0*/  @!P0 BRA `(.L_x_277) ;  /* 0xfffff52000008947 */ /* 0x000fea000383ffff */
.L_x_272:
        /* <DEDUP_REMOVED lines=13> */
.L_x_287:
[----:B------:R-:W-:Y:S02]  /*1ed0*/  UIADD3 UR9, UR12, UR5, URZ ;  /* 0x000000050c097290 */ /* 0x000fe4000fffe03f */
[----:B------:R-:W-:Y:S02]  /*1ee0*/  UMOV UR14, 0x4 ;  /* 0x00000004000e7882 */ /* 0x000fe40000000000 */
[----:B------:R-:W-:Y:S02]  /*1ef0*/  ULDC.64 UR6, c[0x0][0x190] ;  /* 0x0000640000067ab9 */ /* 0x000fe40000000a00 */
[----:B------:R-:W-:-:S06]  /*1f00*/  UIMAD.WIDE.U32 UR6, UR9, UR14, UR6 ;  /* 0x0000000e090672a5 */ /* 0x000fcc000f8e0006 */
[----:B0-----:R-:W-:Y:S02]  /*1f10*/  IMAD.U32 R5, RZ, RZ, UR7 ;  /* 0x00000007ff057e24 */ /* 0x001fe4000f8e00ff */
[----:B------:R-:W-:-:S05]  /*1f20*/  IMAD.U32 R4, RZ, RZ, UR6 ;  /* 0x00000006ff047e24 */ /* 0x000fca000f8e00ff */
[----:B------:R-:W2:Y:S01]  /*1f30*/  LDG.E.CONSTANT R5, [R4.64] ;  /* 0x0000000a04057981 */ /* 0x000ea2000c1e9900 */
[----:B------:R-:W-:Y:S01]  /*1f40*/  ULEA UR15, UR5, UR13, 0x2 ;  /* 0x0000000d050f7291 */ /* 0x000fe2000f8e103f */
[----:B--2---:R-:W-:Y:S02]  /*1f50*/  SHF.R.S32.HI R0, RZ, 0x1f, R5 ;  /* 0x0000001fff007819 */ /* 0x004fe40000011405 */
[----:B------:R-:W-:-:S04]  /*1f60*/  @P0 LEA R8, P1, R5, c[0x0][0x188], 0x2 ;  /* 0x0000620005080a11 */ /* 0x000fc800078210ff */
[C---:B------:R-:W-:Y:S02]  /*1f70*/  @P0 LEA.HI.X R9, R5.reuse, c[0x0][0x18c], R0, 0x2, P1 ;  /* 0x0000630005090a11 */ /* 0x040fe400008f1400 */
[----:B------:R-:W2:Y:S04]  /*1f80*/  @P0 LDL R0, [UR15] ;  /* 0x0000000fff000983 */ /* 0x000ea80008100800 */
[----:B------:R-:W2:Y:S01]  /*1f90*/  @P0 LDG.E.CONSTANT R9, [R8.64] ;  /* 0x0000000a08090981 */ /* 0x000ea2000c1e9900 */
[----:B------:R-:W-:Y:S02]  /*1fa0*/  IMAD.MOV.U32 R2, RZ, RZ, 0x2 ;  /* 0x00000002ff027424 */ /* 0x000fe400078e00ff */
[----:B------:R-:W-:-:S04]  /*1fb0*/  IMAD R7, R5, c[0x0][0x1b4], R14 ;  /* 0x00006d0005077a24 */ /* 0x000fc800078e020e */
[----:B------:R-:W-:Y:S01]  /*1fc0*/  IMAD.WIDE.U32 R6, R7, R2, c[0x0][0x168] ;  /* 0x00005a0007067625 */ /* 0x000fe200078e0002 */
[----:B------:R-:W-:-:S03]  /*1fd0*/  ULDC.64 UR6, c[0x0][0x118] ;  /* 0x0000460000067ab9 */ /* 0x000fc60000000a00 */
[----:B------:R-:W-:Y:S01]  /*1fe0*/  IMAD.MOV.U32 R5, RZ, RZ, R7 ;  /* 0x000000ffff057224 */ /* 0x000fe200078e0007 */
[----:B------:R-:W-:Y:S01]  /*1ff0*/  LOP3.LUT R4, R6, 0xfffffffd, RZ, 0xc0, !PT ;  /* 0xfffffffd06047812 */ /* 0x000fe200078ec0ff */
[----:B--2---:R-:W-:-:S05]  /*2000*/  @P0 FMUL.FTZ R3, R0, R9 ;  /* 0x0000000900030220 */ /* 0x004fca0000410000 */
[----:B------:R0:W-:Y:S04]  /*2010*/  @P0 STL [UR15], R3 ;  /* 0x00000003ff000987 */ /* 0x0001e8000810080f */
[----:B------:R-:W2:Y:S01]  /*2020*/  @!P0 LDL R3, [UR15] ;  /* 0x0000000fff038983 */ /* 0x000ea20008100800 */
[----:B------:R-:W-:Y:S01]  /*2030*/  LOP3.LUT R0, R6, 0x2, RZ, 0xc0, !PT ;  /* 0x0000000206007812 */ /* 0x000fe200078ec0ff */
[----:B------:R-:W-:Y:S02]  /*2040*/  BSSY B0, `(.L_x_279) ;  /* 0x000000c000007945 */ /* 0x000fe40003800000 */
[----:B------:R0:W1:Y:S01]  /*2050*/  LD.E R13, [R4.64] ;  /* 0x00000006040d7980 */ /* 0x000062000c101900 */
[----:B------:R-:W-:Y:S01]  /*2060*/  ISETP.EQ.U32.AND P1, PT, R0, RZ, PT ;  /* 0x000000ff0000720c */ /* 0x000fe20003f22070 */
[----:B------:R-:W-:-:S05]  /*2070*/  IMAD.MOV.U32 R0, RZ, RZ, 0x3254 ;  /* 0x00003254ff007424 */ /* 0x000fca00078e00ff */
[----:B------:R-:W-:Y:S02]  /*2080*/  SEL R12, R0, 0x7610, P1 ;  /* 0x00007610000c7807 */ /* 0x000fe40000800000 */
[----:B012---:R-:W-:-:S05]  /*2090*/  F2FP.PACK_AB R9, RZ, R3 ;  /* 0x00000003ff09723e */ /* 0x007fca00000000ff */
.L_x_280:
[----:B------:R-:W-:-:S05]  /*20a0*/  HADD2 R8, R13, R9.H0_H0 ;  /* 0x200000090d087230 */ /* 0x000fca0000000000 */
[----:B------:R-:W-:-:S05]  /*20b0*/  PRMT R3, R13, R12, R8 ;  /* 0x0000000c0d037216 */ /* 0x000fca0000000008 */
[----:B------:R-:W0:Y:S02]  /*20c0*/  ATOM.E.CAS.STRONG.GPU PT, R8, [R4], R13, R3 ;  /* 0x0000000d0408738b */ /* 0x000e2400001ee103 */
[----:B0-----:R-:W-:Y:S01]  /*20d0*/  ISETP.NE.U32.AND P1, PT, R8, R13, PT ;  /* 0x0000000d0800720c */ /* 0x001fe20003f25070 */
[----:B------:R-:W-:-:S12]  /*20e0*/  IMAD.MOV.U32 R13, RZ, RZ, R8 ;  /* 0x000000ffff0d7224 */ /* 0x000fd800078e0008 */
[----:B------:R-:W-:Y:S05]  /*20f0*/  @P1 BRA `(.L_x_280) ;  /* 0xffffffa000001947 */ /* 0x000fea000383ffff */
[----:B------:R-:W-:Y:S05]  /*2100*/  BSYNC B0 ;  /* 0x0000000000007941 */ /* 0x000fea0003800000 */
.L_x_279:
[----:B------:R-:W-:Y:S01]  /*2110*/  UIADD3 UR8, UR9, 0x1, URZ ;  /* 0x0000000109087890 */ /* 0x000fe2000fffe03f */
[----:B------:R-:W2:Y:S01]  /*2120*/  @P0 LDL R3, [UR15+0x4] ;  /* 0x0000040fff030983 */ /* 0x000ea20008100800 */
[----:B------:R-:W-:Y:S02]  /*2130*/  ULDC.64 UR6, c[0x0][0x190] ;  /* 0x0000640000067ab9 */ /* 0x000fe40000000a00 */
[----:B------:R-:W-:-:S06]  /*2140*/  UIMAD.WIDE.U32 UR6, UR8, UR14, UR6 ;  /* 0x0000000e080672a5 */ /* 0x000fcc000f8e0006 */
[----:B------:R-:W-:Y:S02]  /*2150*/  IMAD.U32 R5, RZ, RZ, UR7 ;  /* 0x00000007ff057e24 */ /* 0x000fe4000f8e00ff */
[----:B------:R-:W-:-:S05]  /*2160*/  IMAD.U32 R4, RZ, RZ, UR6 ;  /* 0x00000006ff047e24 */ /* 0x000fca000f8e00ff */
[----:B------:R-:W3:Y:S02]  /*2170*/  LDG.E.CONSTANT R5, [R4.64] ;  /* 0x0000000a04057981 */ /* 0x000ee4000c1e9900 */
[----:B---3--:R-:W-:Y:S02]  /*2180*/  SHF.R.S32.HI R6, RZ, 0x1f, R5 ;  /* 0x0000001fff067819 */ /* 0x008fe40000011405 */
[----:B------:R-:W-:-:S04]  /*2190*/  @P0 LEA R8, P1, R5, c[0x0][0x188], 0x2 ;  /* 0x0000620005080a11 */ /* 0x000fc800078210ff */
[----:B------:R-:W-:-:S05]  /*21a0*/  @P0 LEA.HI.X R9, R5, c[0x0][0x18c], R6, 0x2, P1 ;  /* 0x0000630005090a11 */ /* 0x000fca00008f1406 */
        /* <DEDUP_REMOVED lines=8> */
[----:B------:R-:W2:Y:S04]  /*2230*/  @!P0 LDL R3, [UR15+0x4] ;  /* 0x0000040fff038983 */ /* 0x000ea80008100800 */
[----:B------:R0:W1:Y:S01]  /*2240*/  LD.E R13, [R4.64] ;  /* 0x00000006040d7980 */ /* 0x000062000c101900 */
[----:B------:R-:W-:Y:S01]  /*2250*/  LOP3.LUT R12, R6, 0x2, RZ, 0xc0, !PT ;  /* 0x00000002060c7812 */ /* 0x000fe200078ec0ff */
[----:B------:R-:W-:Y:S03]  /*2260*/  BSSY B0, `(.L_x_281) ;  /* 0x000000a000007945 */ /* 0x000fe60003800000 */
[----:B------:R-:W-:-:S04]  /*2270*/  ISETP.EQ.U32.AND P1, PT, R12, RZ, PT ;  /* 0x000000ff0c00720c */ /* 0x000fc80003f22070 */
[----:B------:R-:W-:Y:S02]  /*2280*/  SEL R12, R0, 0x7610, P1 ;  /* 0x00007610000c7807 */ /* 0x000fe40000800000 */
[----:B012---:R-:W-:-:S05]  /*2290*/  F2FP.PACK_AB R9, RZ, R3 ;  /* 0x00000003ff09723e */ /* 0x007fca00000000ff */
.L_x_282:
[----:B------:R-:W-:-:S05]  /*22a0*/  HADD2 R8, R13, R9.H0_H0 ;  /* 0x200000090d087230 */ /* 0x000fca0000000000 */
[----:B------:R-:W-:-:S05]  /*22b0*/  PRMT R3, R13, R12, R8 ;  /* 0x0000000c0d037216 */ /* 0x000fca0000000008 */
[----:B------:R-:W0:Y:S02]  /*22c0*/  ATOM.E.CAS.STRONG.GPU PT, R8, [R4], R13, R3 ;  /* 0x0000000d0408738b */ /* 0x000e2400001ee103 */
[----:B0-----:R-:W-:Y:S01]  /*22d0*/  ISETP.NE.U32.AND P1, PT, R8, R13, PT ;  /* 0x0000000d0800720c */ /* 0x001fe20003f25070 */
[----:B------:R-:W-:-:S12]  /*22e0*/  IMAD.MOV.U32 R13, RZ, RZ, R8 ;  /* 0x000000ffff0d7224 */ /* 0x000fd800078e0008 */
[----:B------:R-:W-:Y:S05]  /*22f0*/  @P1 BRA `(.L_x_282) ;  /* 0xffffffa000001947 */ /* 0x000fea000383ffff */
[----:B------:R-:W-:Y:S05]  /*2300*/  BSYNC B0 ;  /* 0x0000000000007941 */ /* 0x000fea0003800000 */
.L_x_281:
        /* <DEDUP_REMOVED lines=25> */
.L_x_284:
[----:B------:R-:W-:-:S05]  /*24a0*/  HADD2 R8, R13, R9.H0_H0 ;  /* 0x200000090d087230 */ /* 0x000fca0000000000 */
[----:B------:R-:W-:-:S05]  /*24b0*/  PRMT R3, R13, R12, R8 ;  /* 0x0000000c0d037216 */ /* 0x000fca0000000008 */
[----:B------:R-:W0:Y:S02]  /*24c0*/  ATOM.E.CAS.STRONG.GPU PT, R8, [R4], R13, R3 ;  /* 0x0000000d0408738b */ /* 0x000e2400001ee103 */
[----:B0-----:R-:W-:Y:S01]  /*24d0*/  ISETP.NE.U32.AND P1, PT, R8, R13, PT ;  /* 0x0000000d0800720c */ /* 0x001fe20003f25070 */
[----:B------:R-:W-:-:S12]  /*24e0*/  IMAD.MOV.U32 R13, RZ, RZ, R8 ;  /* 0x000000ffff0d7224 */ /* 0x000fd800078e0008 */
[----:B------:R-:W-:Y:S05]  /*24f0*/  @P1 BRA `(.L_x_284) ;  /* 0xffffffa000001947 */ /* 0x000fea000383ffff */
[----:B------:R-:W-:Y:S05]  /*2500*/  BSYNC B0 ;  /* 0x0000000000007941 */ /* 0x000fea0003800000 */
.L_x_283:
        /* <DEDUP_REMOVED lines=11> */
[----:B------:R-:W-:Y:S01]  /*25c0*/  ULDC.64 UR6, c[0x0][0x118] ;  /* 0x0000460000067ab9 */ /* 0x000fe20000000a00 */
[----:B--2---:R-:W-:-:S05]  /*25d0*/  @P0 FMUL.FTZ R8, R3, R4 ;  /* 0x0000000403080220 */ /* 0x004fca0000410000 */
[----:B------:R0:W-:Y:S04]  /*25e0*/  @P0 STL [UR15+0xc], R8 ;  /* 0x00000c08ff000987 */ /* 0x0001e8000810080f */
[----:B------:R-:W0:Y:S01]  /*25f0*/  @!P0 LDL R8, [UR15+0xc] ;  /* 0x00000c0fff088983 */ /* 0x000e220008100800 */
[----:B------:R-:W-:-:S04]  /*2600*/  IMAD R3, R7, c[0x0][0x1b4], R14 ;  /* 0x00006d0007037a24 */ /* 0x000fc800078e020e */
[----:B------:R-:W-:-:S04]  /*2610*/  IMAD.WIDE.U32 R2, R3, R2, c[0x0][0x168] ;  /* 0x00005a0003027625 */ /* 0x000fc800078e0002 */
[----:B------:R-:W-:Y:S01]  /*2620*/  IMAD.MOV.U32 R7, RZ, RZ, R3 ;  /* 0x000000ffff077224 */ /* 0x000fe200078e0003 */
[----:B------:R-:W-:-:S05]  /*2630*/  LOP3.LUT R6, R2, 0xfffffffd, RZ, 0xc0, !PT ;  /* 0xfffffffd02067812 */ /* 0x000fca00078ec0ff */
[----:B------:R1:W2:Y:S01]  /*2640*/  LD.E R13, [R6.64] ;  /* 0x00000006060d7980 */ /* 0x0002a2000c101900 */
[----:B------:R-:W-:Y:S01]  /*2650*/  LOP3.LUT R9, R2, 0x2, RZ, 0xc0, !PT ;  /* 0x0000000202097812 */ /* 0x000fe200078ec0ff */
[----:B------:R-:W-:Y:S03]  /*2660*/  BSSY B0, `(.L_x_285) ;  /* 0x000000a000007945 */ /* 0x000fe60003800000 */
[----:B------:R-:W-:-:S04]  /*2670*/  ISETP.EQ.U32.AND P1, PT, R9, RZ, PT ;  /* 0x000000ff0900720c */ /* 0x000fc80003f22070 */
[----:B------:R-:W-:Y:S02]  /*2680*/  SEL R4, R0, 0x7610, P1 ;  /* 0x0000761000047807 */ /* 0x000fe40000800000 */
[----:B012---:R-:W-:-:S05]  /*2690*/  F2FP.PACK_AB R8, RZ, R8 ;  /* 0x00000008ff08723e */ /* 0x007fca00000000ff */
.L_x_286:
[----:B------:R-:W-:-:S05]  /*26a0*/  HADD2 R0, R13, R8.H0_H0 ;  /* 0x200000080d007230 */ /* 0x000fca0000000000 */
[----:B------:R-:W-:-:S05]  /*26b0*/  PRMT R5, R13, R4, R0 ;  /* 0x000000040d057216 */ /* 0x000fca0000000000 */
[----:B------:R-:W0:Y:S02]  /*26c0*/  ATOM.E.CAS.STRONG.GPU PT, R0, [R6], R13, R5 ;  /* 0x0000000d0600738b */ /* 0x000e2400001ee105 */
[----:B0-----:R-:W-:Y:S01]  /*26d0*/  ISETP.NE.U32.AND P1, PT, R0, R13, PT ;  /* 0x0000000d0000720c */ /* 0x001fe20003f25070 */
[----:B------:R-:W-:-:S12]  /*26e0*/  IMAD.MOV.U32 R13, RZ, RZ, R0 ;  /* 0x000000ffff0d7224 */ /* 0x000fd800078e0000 */
[----:B------:R-:W-:Y:S05]  /*26f0*/  @P1 BRA `(.L_x_286) ;  /* 0xffffffa000001947 */ /* 0x000fea000383ffff */
[----:B------:R-:W-:Y:S05]  /*2700*/  BSYNC B0 ;  /* 0x0000000000007941 */ /* 0x000fea0003800000 */
.L_x_285:
[----:B------:R-:W-:Y:S01]  /*2710*/  IADD3 R11, R11, -0x4, RZ ;  /* 0xfffffffc0b0b7810 */ /* 0x000fe20007ffe0ff */
[----:B------:R-:W-:-:S03]  /*2720*/  UIADD3 UR5, UR5, 0x4, URZ ;  /* 0x0000000405057890 */ /* 0x000fc6000fffe03f */
[----:B------:R-:W-:-:S13]  /*2730*/  ISETP.NE.AND P1, PT, R11, RZ, PT ;  /* 0x000000ff0b00720c */ /* 0x000fda0003f25270 */
[----:B------:R-:W-:Y:S05]  /*2740*/  @P1 BRA `(.L_x_287) ;  /* 0xfffff78000001947 */ /* 0x000fea000383ffff */
.L_x_278:
[----:B------:R-:W-:-:S13]  /*2750*/  ISETP.NE.AND P0, PT, R10, RZ, PT ;  /* 0x000000ff0a00720c */ /* 0x000fda0003f05270 */
[----:B------:R-:W-:Y:S05]  /*2760*/  @!P0 EXIT ;  /* 0x000000000000894d */ /* 0x000fea0003800000 */
[----:B------:R-:W-:Y:S02]  /*2770*/  UIADD3 UR6, UR12, UR5, URZ ;  /* 0x000000050c067290 */ /* 0x000fe4000fffe03f */
[----:B------:R-:W-:Y:S02]  /*2780*/  ULDC.S8 UR4, c[0x0][0x1c3] ;  /* 0x000070c000047ab9 */ /* 0x000fe40000000200 */
[----:B------:R-:W-:Y:S01]  /*2790*/  ISETP.NE.AND P1, PT, RZ, UR4, PT ;  /* 0x00000004ff007c0c */ /* 0x000fe2000bf25270 */
[----:B------:R-:W-:Y:S01]  /*27a0*/  UIMAD UR4, UR5, 0x4, UR13 ;  /* 0x00000004050478a4 */ /* 0x000fe2000f8e020d */
[----:B0-----:R-:W-:Y:S02]  /*27b0*/  IMAD.U32 R0, RZ, RZ, UR6 ;  /* 0x00000006ff007e24 */ /* 0x001fe4000f8e00ff */
.L_x_290:
[----:B------:R-:W-:-:S04]  /*27c0*/  IMAD.MOV.U32 R3, RZ, RZ, 0x4 ;  /* 0x00000004ff037424 */ /* 0x000fc800078e00ff */
[----:B------:R-:W-:-:S06]  /*27d0*/  IMAD.WIDE.U32 R2, R0, R3, c[0x0][0x190] ;  /* 0x0000640000027625 */ /* 0x000fcc00078e0003 */
[----:B------:R-:W2:Y:S02]  /*27e0*/  LDG.E.CONSTANT R3, [R2.64] ;  /* 0x0000000a02037981 */ /* 0x000ea4000c1e9900 */
[----:B--2---:R-:W-:Y:S02]  /*27f0*/  SHF.R.S32.HI R6, RZ, 0x1f, R3 ;  /* 0x0000001fff067819 */ /* 0x004fe40000011403 */
[----:B------:R-:W-:-:S04]  /*2800*/  @P1 LEA R4, P0, R3, c[0x0][0x188], 0x2 ;  /* 0x0000620003041a11 */ /* 0x000fc800078010ff */
[----:B------:R-:W-:Y:S02]  /*2810*/  @P1 LEA.HI.X R5, R3, c[0x0][0x18c], R6, 0x2, P0 ;  /* 0x0000630003051a11 */ /* 0x000fe400000f1406 */
[----:B------:R-:W2:Y:S04]  /*2820*/  @P1 LDL R6, [UR4] ;  /* 0x00000004ff061983 */ /* 0x000ea80008100800 */
[----:B------:R-:W2:Y:S01]  /*2830*/  @P1 LDG.E.CONSTANT R5, [R4.64] ;  /* 0x0000000a04051981 */ /* 0x000ea2000c1e9900 */
[----:B------:R-:W-:Y:S01]  /*2840*/  IMAD.MOV.U32 R7, RZ, RZ, 0x2 ;  /* 0x00000002ff077424 */ /* 0x000fe200078e00ff */
[----:B------:R-:W-:Y:S01]  /*2850*/  ULDC.64 UR6, c[0x0][0x118] ;  /* 0x0000460000067ab9 */ /* 0x000fe20000000a00 */
[----:B--2---:R-:W-:-:S05]  /*2860*/  @P1 FMUL.FTZ R8, R6, R5 ;  /* 0x0000000506081220 */ /* 0x004fca0000410000 */
[----:B------:R0:W-:Y:S04]  /*2870*/  @P1 STL [UR4], R8 ;  /* 0x00000008ff001987 */ /* 0x0001e80008100804 */
[----:B------:R-:W0:Y:S01]  /*2880*/  @!P1 LDL R8, [UR4] ;  /* 0x00000004ff089983 */ /* 0x000e220008100800 */
[----:B------:R-:W-:Y:S01]  /*2890*/  IMAD R6, R3, c[0x0][0x1b4], R14 ;  /* 0x00006d0003067a24 */ /* 0x000fe200078e020e */
[----:B------:R-:W-:Y:S01]  /*28a0*/  BSSY B0, `(.L_x_288) ;  /* 0x0000010000007945 */ /* 0x000fe20003800000 */
[----:B------:R-:W-:Y:S02]  /*28b0*/  IMAD.MOV.U32 R11, RZ, RZ, 0x3254 ;  /* 0x00003254ff0b7424 */ /* 0x000fe400078e00ff */
        /* <DEDUP_REMOVED lines=8> */
.L_x_289:
[----:B------:R-:W-:-:S05]  /*2940*/  HADD2 R4, R9, R8.H0_H0 ;  /* 0x2000000809047230 */ /* 0x000fca0000000000 */
[----:B------:R-:W-:-:S05]  /*2950*/  PRMT R5, R9, R11, R4 ;  /* 0x0000000b09057216 */ /* 0x000fca0000000004 */
[----:B------:R-:W0:Y:S02]  /*2960*/  ATOM.E.CAS.STRONG.GPU PT, R4, [R6], R9, R5 ;  /* 0x000000090604738b */ /* 0x000e2400001ee105 */
[----:B0-----:R-:W-:Y:S01]  /*2970*/  ISETP.NE.U32.AND P0, PT, R4, R9, PT ;  /* 0x000000090400720c */ /* 0x001fe20003f05070 */
[----:B------:R-:W-:-:S12]  /*2980*/  IMAD.MOV.U32 R9, RZ, RZ, R4 ;  /* 0x000000ffff097224 */ /* 0x000fd800078e0004 */
[----:B------:R-:W-:Y:S05]  /*2990*/  @P0 BRA `(.L_x_289) ;  /* 0xffffffa000000947 */ /* 0x000fea000383ffff */
[----:B------:R-:W-:Y:S05]  /*29a0*/  BSYNC B0 ;  /* 0x0000000000007941 */ /* 0x000fea0003800000 */
.L_x_288:
[----:B------:R-:W-:Y:S01]  /*29b0*/  IADD3 R10, R10, -0x1, RZ ;  /* 0xffffffff0a0a7810 */ /* 0x000fe20007ffe0ff */
[----:B------:R-:W-:Y:S01]  /*29c0*/  UIADD3 UR4, UR4, 0x4, URZ ;  /* 0x0000000404047890 */ /* 0x000fe2000fffe03f */
[----:B------:R-:W-:Y:S02]  /*29d0*/  IADD3 R0, R0, 0x1, RZ ;  /* 0x0000000100007810 */ /* 0x000fe40007ffe0ff */
[----:B------:R-:W-:-:S13]  /*29e0*/  ISETP.NE.AND P0, PT, R10, RZ, PT ;  /* 0x000000ff0a00720c */ /* 0x000fda0003f05270 */
[----:B------:R-:W-:Y:S05]  /*29f0*/  @P0 BRA `(.L_x_290) ;  /* 0xfffffdc000000947 */ /* 0x000fea000383ffff */
[----:B------:R-:W-:Y:S05]  /*2a00*/  EXIT ;  /* 0x000000000000794d */ /* 0x000fea0003800000 */
        .weak           $__internal_9_$__cuda_sm20_div_u64
        .type           $__internal_9_$__cuda_sm20_div_u64,@function
        .size           $__internal_9_$__cuda_sm20_div_u64,(.L_x_485 - $__internal_9_$__cuda_sm20_div_u64)
$__internal_9_$__cuda_sm20_div_u64:
        /* <DEDUP_REMOVED lines=65> */
[----:B------:R-:W-:Y:S06]  /*2e20*/  RET.REL.NODEC R2 `(_Z21moe_wna16_gemm_kernelI6__halfLi8ELi4EEvPKT_PS1_PKjS3_S6_PKfPKiSA_SA_tttjjjtttbb) ;  /* 0xffffd1d002007950 */ /* 0x000fec0003c3ffff */
.L_x_291:
        /* <DEDUP_REMOVED lines=13> */
.L_x_485:


//--------------------- .text._Z21moe_wna16_gemm_kernelI6__halfLi8ELi2EEvPKT_PS1_PKjS3_S6_PKfPKiSA_SA_tttjjjtttbb --------------------------
	.section	.text._Z21moe_wna16_gemm_kernelI6__halfLi8ELi2EEvPKT_PS1_PKjS3_S6_PKfPKiSA_SA_tttjjjtttbb,"ax",@progbits
	.sectioninfo	@"SHI_REGISTERS=31"
	.align	128
        .global         _Z21moe_wna16_gemm_kernelI6__halfLi8ELi2EEvPKT_PS1_PKjS3_S6_PKfPKiSA_SA_tttjjjtttbb
        .type           _Z21moe_wna16_gemm_kernelI6__halfLi8ELi2EEvPKT_PS1_PKjS3_S6_PKfPKiSA_SA_tttjjjtttbb,@function
        .size           _Z21moe_wna16_gemm_kernelI6__halfLi8ELi2EEvPKT_PS1_PKjS3_S6_PKfPKiSA_SA_tttjjjtttbb,(.L_x_486 - _Z21moe_wna16_gemm_kernelI6__halfLi8ELi2EEvPKT_PS1_PKjS3_S6_PKfPKiSA_SA_tttjjjtttbb)
        .other          _Z21moe_wna16_gemm_kernelI6__halfLi8ELi2EEvPKT_PS1_PKjS3_S6_PKfPKiSA_SA_tttjjjtttbb,@"STO_CUDA_ENTRY STV_DEFAULT"
_Z21moe_wna16_gemm_kernelI6__halfLi8ELi2EEvPKT_PS1_PKjS3_S6_PKfPKiSA_SA_tttjjjtttbb:
.text._Z21moe_wna16_gemm_kernelI6__halfLi8ELi2EEvPKT_PS1_PKjS3_S6_PKfPKiSA_SA_tttjjjtttbb:
        /* <DEDUP_REMOVED lines=70> */
.L_x_297:
        /* <DEDUP_REMOVED lines=41> */
.L_x_296:
        /* <DEDUP_REMOVED lines=16> */
.L_x_295:
[----:B------:R-:W-:Y:S05]  /*07f0*/  BSYNC B0 ;  /* 0x0000000000007941 */ /* 0x000fea0003800000 */
.L_x_294:
[----:B------:R-:W-:-:S06]  /*0800*/  UISETP.GE.U32.AND UP0, UPT, UR4, UR8, UPT ;  /* 0x000000080400728c */ /* 0x000fcc000bf06070 */
[----:B------:R-:W-:-:S13]  /*0810*/  PLOP3.LUT P0, PT, PT, PT, UP0, 0x80, 0x0 ;  /* 0x000000000000781c */ /* 0x000fda0003f0f008 */
[----:B------:R-:W-:Y:S05]  /*0820*/  @!P0 BRA `(.L_x_297) ;  /* 0xfffffc3000008947 */ /* 0x000fea000383ffff */
[----:B------:R-:W-:Y:S05]  /*0830*/  BRA `(.L_x_292) ;  /* 0x0000027000007947 */ /* 0x000fea0003800000 */
.L_x_293:
        /* <DEDUP_REMOVED lines=10> */
.L_x_298:
        /* <DEDUP_REMOVED lines=29> */
.L_x_292:
        /* <DEDUP_REMOVED lines=18> */
[----:B0-----:R-:W-:Y:S05]  /*0bd0*/  CALL.REL.NOINC `($__internal_10_$__cuda_sm20_div_u64) ;  /* 0x00001e1000007944 */ /* 0x001fea0003c00000 */
[----:B------:R-:W-:Y:S02]  /*0be0*/  IMAD.MOV.U32 R6, RZ, RZ, R5 ;  /* 0x000000ffff067224 */ /* 0x000fe400078e0005 */
[----:B------:R-:W-:Y:S01]  /*0bf0*/  IMAD.MOV.U32 R7, RZ, RZ, R8 ;  /* 0x000000ffff077224 */ /* 0x000fe200078e0008 */
[----:B------:R-:W-:Y:S05]  /*0c00*/  BRA `(.L_x_300) ;  /* 0x0000013000007947 */ /* 0x000fea0003800000 */
.L_x_299:
        /* <DEDUP_REMOVED lines=19> */
.L_x_300:
[----:B------:R-:W1:Y:S01]  /*0d40*/  LDC.U16 R8, c[0x0][0x1aa] ;  /* 0x00006a80ff087b82 */ /* 0x000e620000000400 */
[----:B------:R-:W-:Y:S01]  /*0d50*/  IMAD R0, R14, c[0x0][0x1b8], R15 ;  /* 0x00006e000e007a24 */ /* 0x000fe200078e020f */
[----:B-1----:R-:W1:Y:S08]  /*0d60*/  I2F.U32.RP R5, R8 ;  /* 0x0000000800057306 */ /* 0x002e700000209000 */
[----:B-1----:R-:W1:Y:S02]  /*0d70*/  MUFU.RCP R5, R5 ;  /* 0x0000000500057308 */ /* 0x002e640000001000 */
[----:B01----:R-:W-:-:S06]  /*0d80*/  IADD3 R10, R5, 0xffffffe, RZ ;  /* 0x0ffffffe050a7810 */ /* 0x003fcc0007ffe0ff */
[----:B------:R0:W1:Y:S02]  /*0d90*/  F2I.FTZ.U32.TRUNC.NTZ R11, R10 ;  /* 0x0000000a000b7305 */ /* 0x000064000021f000 */
[----:B0-----:R-:W-:Y:S02]  /*0da0*/  IMAD.MOV.U32 R10, RZ, RZ, RZ ;  /* 0x000000ffff0a7224 */ /* 0x001fe400078e00ff */
[----:B-1----:R-:W-:-:S04]  /*0db0*/  IMAD.MOV R9, RZ, RZ, -R11 ;  /* 0x000000ffff097224 */ /* 0x002fc800078e0a0b */
[----:B------:R-:W-:-:S04]  /*0dc0*/  IMAD R9, R9, R8, RZ ;  /* 0x0000000809097224 */ /* 0x000fc800078e02ff */
        /* <DEDUP_REMOVED lines=42> */
[----:B------:R-:W-:-:S04]  /*1070*/  @!P2 IADD3 R11, R11, 0x1, RZ ;  /* 0x000000010b0ba810 */ /* 0x000fc80007ffe0ff */
[----:B------:R-:W-:Y:S02]  /*1080*/  ISETP.GE.U32.AND P5, PT, R13, R0, PT ;  /* 0x000000000d00720c */ /* 0x000fe40003fa6070 */
[----:B------:R-:W-:-:S03]  /*1090*/  LOP3.LUT R0, R15, R8, RZ, 0x3c, !PT ;  /* 0x000000080f007212 */ /* 0x000fc600078e3cff */
[----:B------:R-:W-:Y:S01]  /*10a0*/  @P4 IMAD.IADD R9, R9, 0x1, -R8 ;  /* 0x0000000109094824 */ /* 0x000fe200078e0a08 */
[----:B------:R-:W-:Y:S02]  /*10b0*/  ISETP.GE.AND P3, PT, R0, RZ, PT ;  /* 0x000000ff0000720c */ /* 0x000fe40003f66270 */
[----:B------:R-:W-:Y:S02]  /*10c0*/  @P4 IADD3 R10, R10, 0x1, RZ ;  /* 0x000000010a0a4810 */ /* 0x000fe40007ffe0ff */
[----:B------:R-:W-:-:S03]  /*10d0*/  ISETP.GE.U32.AND P2, PT, R9, R8, PT ;  /* 0x000000080900720c */ /* 0x000fc60003f46070 */
[----:B------:R-:W-:Y:S02]  /*10e0*/  @P5 IADD3 R11, R11, 0x1, RZ ;  /* 0x000000010b0b5810 */ /* 0x000fe40007ffe0ff */
[----:B------:R-:W-:-:S04]  /*10f0*/  ISETP.NE.AND P5, PT, R8, RZ, PT ;  /* 0x000000ff0800720c */ /* 0x000fc80003fa5270 */
[----:B------:R-:W-:-:S04]  /*1100*/  @!P3 IMAD.MOV R11, RZ, RZ, -R11 ;  /* 0x000000ffff0bb224 */ /* 0x000fc800078e0a0b */
[----:B------:R-:W-:Y:S02]  /*1110*/  @P2 IADD3 R10, R10, 0x1, RZ ;  /* 0x000000010a0a2810 */ /* 0x000fe40007ffe0ff */
[C---:B------:R-:W-:Y:S02]  /*1120*/  SEL R11, R5.reuse, R11, !P5 ;  /* 0x0000000b050b7207 */ /* 0x040fe40006800000 */
[----:B------:R-:W-:Y:S02]  /*1130*/  SEL R5, R5, R10, !P0 ;  /* 0x0000000a05057207 */ /* 0x000fe40004000000 */
[----:B------:R-:W-:Y:S02]  /*1140*/  LEA.HI R11, R11, R11, RZ, 0x1 ;  /* 0x0000000b0b0b7211 */ /* 0x000fe400078f08ff */
[----:B------:R-:W-:Y:S02]  /*1150*/  IADD3 R6, P0, R6, c[0x0][0x180], RZ ;  /* 0x0000600006067a10 */ /* 0x000fe40007f1e0ff */
[----:B------:R-:W-:-:S02]  /*1160*/  SHF.R.U32.HI R5, RZ, 0x1, R5 ;  /* 0x00000001ff057819 */ /* 0x000fc40000011605 */
[----:B------:R-:W-:Y:S02]  /*1170*/  SHF.R.S32.HI R11, RZ, 0x1, R11 ;  /* 0x00000001ff0b7819 */ /* 0x000fe4000001140b */
[----:B------:R-:W-:-:S03]  /*1180*/  IADD3.X R7, R7, c[0x0][0x184], RZ, P0, !PT ;  /* 0x0000610007077a10 */ /* 0x000fc600007fe4ff */
[----:B------:R-:W-:-:S04]  /*1190*/  IMAD R5, R14, R5, R11 ;  /* 0x000000050e057224 */ /* 0x000fc800078e020b */
[----:B------:R-:W-:-:S05]  /*11a0*/  IMAD.WIDE R6, R5, 0x2, R6 ;  /* 0x0000000205067825 */ /* 0x000fca00078e0206 */
[----:B------:R-:W2:Y:S04]  /*11b0*/  LDG.E.U16.CONSTANT R0, [R6.64] ;  /* 0x0000000a06007981 */ /* 0x000ea8000c1e9500 */
[----:B--2---:R0:W-:Y:S01]  /*11c0*/  STL.U16 [R1+0x114], R0 ;  /* 0x0001140001007387 */ /* 0x0041e20000100400 */
[----:B------:R-:W-:Y:S05]  /*11d0*/  BRA `(.L_x_302) ;  /* 0x0000002000007947 */ /* 0x000fea0003800000 */
.L_x_301:
[----:B------:R-:W1:Y:S02]  /*11e0*/  I2F.F16 R20, 0x80 ;  /* 0x0000008000147906 */ /* 0x000e640000200c00 */
[----:B-1----:R-:W-:-:S06]  /*11f0*/  PRMT R20, R20, 0x5410, R20 ;  /* 0x0000541014147816 */ /* 0x002fcc0000000014 */
.L_x_302:
        /* <DEDUP_REMOVED lines=16> */
.L_x_308:
[----:B------:R-:W-:-:S05]  /*1300*/  IMAD R3, R18, 0x4, R15 ;  /* 0x0000000412037824 */ /* 0x000fca00078e020f */
[----:B------:R-:W-:-:S13]  /*1310*/  ISETP.GE.U32.AND P0, PT, R3, c[0x0][0x1b8], PT ;  /* 0x00006e0003007a0c */ /* 0x000fda0003f06070 */
[----:B0-----:R-:W-:Y:S05]  /*1320*/  @P0 BRA `(.L_x_303) ;  /* 0x00000ab000000947 */ /* 0x001fea0003800000 */
[----:B------:R-:W-:-:S13]  /*1330*/  LOP3.LUT P0, R9, R18, 0x3, RZ, 0xc0, !PT ;  /* 0x0000000312097812 */ /* 0x000fda000780c0ff */
[----:B0-----:R-:W-:-:S05]  /*1340*/  @!P0 IMAD R0, R14, c[0x0][0x1b8], R3 ;  /* 0x00006e000e008a24 */ /* 0x001fca00078e0203 */
        /* <DEDUP_REMOVED lines=41> */
.L_x_304:
        /* <DEDUP_REMOVED lines=13> */
.L_x_307:
        /* <DEDUP_REMOVED lines=61> */
.L_x_306:
        /* <DEDUP_REMOVED lines=51> */
.L_x_305:
[----:B------:R-:W-:-:S04]  /*1db0*/  IADD3 R18, R18, 0x1, RZ ;  /* 0x0000000112127810 */ /* 0x000fc80007ffe0ff */
[----:B------:R-:W-:-:S13]  /*1dc0*/  ISETP.GE.U32.AND P0, PT, R18, UR8, PT ;  /* 0x0000000812007c0c */ /* 0x000fda000bf06070 */
[----:B------:R-:W-:Y:S05]  /*1dd0*/  @!P0 BRA `(.L_x_308) ;  /* 0xfffff52000008947 */ /* 0x000fea000383ffff */
.L_x_303:
        /* <DEDUP_REMOVED lines=13> */
.L_x_318:
        /* <DEDUP_REMOVED lines=29> */
.L_x_311:
[----:B------:R-:W-:-:S05]  /*2080*/  HADD2 R8, R13, R9.H0_H0 ;  /* 0x200000090d087230 */ /* 0x000fca0000000000 */
[----:B------:R-:W-:-:S05]  /*2090*/  PRMT R3, R13, R12, R8 ;  /* 0x0000000c0d037216 */ /* 0x000fca0000000008 */
[----:B------:R-:W0:Y:S02]  /*20a0*/  ATOM.E.CAS.STRONG.GPU PT, R8, [R4], R13, R3 ;  /* 0x0000000d0408738b */ /* 0x000e2400001ee103 */
[----:B0-----:R-:W-:Y:S01]  /*20b0*/  ISETP.NE.U32.AND P1, PT, R8, R13, PT ;  /* 0x0000000d0800720c */ /* 0x001fe20003f25070 */
[----:B------:R-:W-:-:S12]  /*20c0*/  IMAD.MOV.U32 R13, RZ, RZ, R8 ;  /* 0x000000ffff0d7224 */ /* 0x000fd800078e0008 */
[----:B------:R-:W-:Y:S05]  /*20d0*/  @P1 BRA `(.L_x_311) ;  /* 0xffffffa000001947 */ /* 0x000fea000383ffff */
[----:B------:R-:W-:Y:S05]  /*20e0*/  BSYNC B0 ;  /* 0x0000000000007941 */ /* 0x000fea0003800000 */
.L_x_310:
        /* <DEDUP_REMOVED lines=25> */
.L_x_313:
[----:B------:R-:W-:-:S05]  /*2280*/  HADD2 R8, R13, R9.H0_H0 ;  /* 0x200000090d087230 */ /* 0x000fca0000000000 */
[----:B------:R-:W-:-:S05]  /*2290*/  PRMT R3, R13, R12, R8 ;  /* 0x0000000c0d037216 */ /* 0x000fca0000000008 */
[----:B------:R-:W0:Y:S02]  /*22a0*/  ATOM.E.CAS.STRONG.GPU PT, R8, [R4], R13, R3 ;  /* 0x0000000d0408738b */ /* 0x000e2400001ee103 */
[----:B0-----:R-:W-:Y:S01]  /*22b0*/  ISETP.NE.U32.AND P1, PT, R8, R13, PT ;  /* 0x0000000d0800720c */ /* 0x001fe20003f25070 */
[----:B------:R-:W-:-:S12]  /*22c0*/  IMAD.MOV.U32 R13, RZ, RZ, R8 ;  /* 0x000000ffff0d7224 */ /* 0x000fd800078e0008 */
[----:B------:R-:W-:Y:S05]  /*22d0*/  @P1 BRA `(.L_x_313) ;  /* 0xffffffa000001947 */ /* 0x000fea000383ffff */
[----:B------:R-:W-:Y:S05]  /*22e0*/  BSYNC B0 ;  /* 0x0000000000007941 */ /* 0x000fea0003800000 */
.L_x_312:
        /* <DEDUP_REMOVED lines=25> */
.L_x_315:
[----:B------:R-:W-:-:S05]  /*2480*/  HADD2 R8, R13, R9.H0_H0 ;  /* 0x200000090d087230 */ /* 0x000fca0000000000 */
[----:B------:R-:W-:-:S05]  /*2490*/  PRMT R3, R13, R12, R8 ;  /* 0x0000000c0d037216 */ /* 0x000fca0000000008 */
[----:B------:R-:W0:Y:S02]  /*24a0*/  ATOM.E.CAS.STRONG.GPU PT, R8, [R4], R13, R3 ;  /* 0x0000000d0408738b */ /* 0x000e2400001ee103 */
[----:B0-----:R-:W-:Y:S01]  /*24b0*/  ISETP.NE.U32.AND P1, PT, R8, R13, PT ;  /* 0x0000000d0800720c */ /* 0x001fe20003f25070 */
[----:B------:R-:W-:-:S12]  /*24c0*/  IMAD.MOV.U32 R13, RZ, RZ, R8 ;  /* 0x000000ffff0d7224 */ /* 0x000fd800078e0008 */
[----:B------:R-:W-:Y:S05]  /*24d0*/  @P1 BRA `(.L_x_315) ;  /* 0xffffffa000001947 */ /* 0x000fea000383ffff */
[----:B------:R-:W-:Y:S05]  /*24e0*/  BSYNC B0 ;  /* 0x0000000000007941 */ /* 0x000fea0003800000 */
.L_x_314:
        /* <DEDUP_REMOVED lines=25> */
.L_x_317:
[----:B------:R-:W-:-:S05]  /*2680*/  HADD2 R0, R13, R8.H0_H0 ;  /* 0x200000080d007230 */ /* 0x000fca0000000000 */
[----:B------:R-:W-:-:S05]  /*2690*/  PRMT R5, R13, R4, R0 ;  /* 0x000000040d057216 */ /* 0x000fca0000000000 */
[----:B------:R-:W0:Y:S02]  /*26a0*/  ATOM.E.CAS.STRONG.GPU PT, R0, [R6], R13, R5 ;  /* 0x0000000d0600738b */ /* 0x000e2400001ee105 */
[----:B0-----:R-:W-:Y:S01]  /*26b0*/  ISETP.NE.U32.AND P1, PT, R0, R13, PT ;  /* 0x0000000d0000720c */ /* 0x001fe20003f25070 */
[----:B------:R-:W-:-:S12]  /*26c0*/  IMAD.MOV.U32 R13, RZ, RZ, R0 ;  /* 0x000000ffff0d7224 */ /* 0x000fd800078e0000 */
[----:B------:R-:W-:Y:S05]  /*26d0*/  @P1 BRA `(.L_x_317) ;  /* 0xffffffa000001947 */ /* 0x000fea000383ffff */
[----:B------:R-:W-:Y:S05]  /*26e0*/  BSYNC B0 ;  /* 0x0000000000007941 */ /* 0x000fea0003800000 */
.L_x_316:
[----:B------:R-:W-:Y:S01]  /*26f0*/  IADD3 R11, R11, -0x4, RZ ;  /* 0xfffffffc0b0b7810 */ /* 0x000fe20007ffe0ff */
[----:B------:R-:W-:-:S03]  /*2700*/  UIADD3 UR5, UR5, 0x4, URZ ;  /* 0x0000000405057890 */ /* 0x000fc6000fffe03f */
[----:B------:R-:W-:-:S13]  /*2710*/  ISETP.NE.AND P1, PT, R11, RZ, PT ;  /* 0x000000ff0b00720c */ /* 0x000fda0003f25270 */
[----:B------:R-:W-:Y:S05]  /*2720*/  @P1 BRA `(.L_x_318) ;  /* 0xfffff78000001947 */ /* 0x000fea000383ffff */
.L_x_309:
[----:B------:R-:W-:-:S13]  /*2730*/  ISETP.NE.AND P0, PT, R10, RZ, PT ;  /* 0x000000ff0a00720c */ /* 0x000fda0003f05270 */
[----:B------:R-:W-:Y:S05]  /*2740*/  @!P0 EXIT ;  /* 0x000000000000894d */ /* 0x000fea0003800000 */
[----:B------:R-:W-:Y:S02]  /*2750*/  UIADD3 UR6, UR12, UR5, URZ ;  /* 0x000000050c067290 */ /* 0x000fe4000fffe03f */
[----:B------:R-:W-:Y:S02]  /*2760*/  ULDC.S8 UR4, c[0x0][0x1c3] ;  /* 0x000070c000047ab9 */ /* 0x000fe40000000200 */
[----:B------:R-:W-:Y:S01]  /*2770*/  ISETP.NE.AND P1, PT, RZ, UR4, PT ;  /* 0x00000004ff007c0c */ /* 0x000fe2000bf25270 */
[----:B------:R-:W-:Y:S01]  /*2780*/  UIMAD UR4, UR5, 0x4, UR13 ;  /* 0x00000004050478a4 */ /* 0x000fe2000f8e020d */
[----:B0-----:R-:W-:Y:S02]  /*2790*/  IMAD.U32 R0, RZ, RZ, UR6 ;  /* 0x00000006ff007e24 */ /* 0x001fe4000f8e00ff */
.L_x_321:
        /* <DEDUP_REMOVED lines=24> */
.L_x_320:
[----:B------:R-:W-:-:S05]  /*2920*/  HADD2 R4, R9, R8.H0_H0 ;  /* 0x2000000809047230 */ /* 0x000fca0000000000 */
[----:B------:R-:W-:-:S05]  /*2930*/  PRMT R5, R9, R11, R4 ;  /* 0x0000000b09057216 */ /* 0x000fca0000000004 */
[----:B------:R-:W0:Y:S02]  /*2940*/  ATOM.E.CAS.STRONG.GPU PT, R4, [R6], R9, R5 ;  /* 0x000000090604738b */ /* 0x000e2400001ee105 */
[----:B0-----:R-:W-:Y:S01]  /*2950*/  ISETP.NE.U32.AND P0, PT, R4, R9, PT ;  /* 0x000000090400720c */ /* 0x001fe20003f05070 */
[----:B------:R-:W-:-:S12]  /*2960*/  IMAD.MOV.U32 R9, RZ, RZ, R4 ;  /* 0x000000ffff097224 */ /* 0x000fd800078e0004 */
[----:B------:R-:W-:Y:S05]  /*2970*/  @P0 BRA `(.L_x_320) ;  /* 0xffffffa000000947 */ /* 0x000fea000383ffff */
[----:B------:R-:W-:Y:S05]  /*2980*/  BSYNC B0 ;  /* 0x0000000000007941 */ /* 0x000fea0003800000 */
.L_x_319:
[----:B------:R-:W-:Y:S01]  /*2990*/  IADD3 R10, R10, -0x1, RZ ;  /* 0xffffffff0a0a7810 */ /* 0x000fe20007ffe0ff */
[----:B------:R-:W-:Y:S01]  /*29a0*/  UIADD3 UR4, UR4, 0x4, URZ ;  /* 0x0000000404047890 */ /* 0x000fe2000fffe03f */
[----:B------:R-:W-:Y:S02]  /*29b0*/  IADD3 R0, R0, 0x1, RZ ;  /* 0x0000000100007810 */ /* 0x000fe40007ffe0ff */
[----:B------:R-:W-:-:S13]  /*29c0*/  ISETP.NE.AND P0, PT, R10, RZ, PT ;  /* 0x000000ff0a00720c */ /* 0x000fda0003f05270 */
[----:B------:R-:W-:Y:S05]  /*29d0*/  @P0 BRA `(.L_x_321) ;  /* 0xfffffdc000000947 */ /* 0x000fea000383ffff */
[----:B------:R-:W-:Y:S05]  /*29e0*/  EXIT ;  /* 0x000000000000794d */ /* 0x000fea0003800000 */
        .weak           $__internal_10_$__cuda_sm20_div_u64
        .type           $__internal_10_$__cuda_sm20_div_u64,@function
        .size           $__internal_10_$__cuda_sm20_div_u64,(.L_x_486 - $__internal_10_$__cuda_sm20_div_u64)
$__internal_10_$__cuda_sm20_div_u64:
        /* <DEDUP_REMOVED lines=65> */
[----:B------:R-:W-:Y:S06]  /*2e00*/  RET.REL.NODEC R6 `(_Z21moe_wna16_gemm_kernelI6__halfLi8ELi2EEvPKT_PS1_PKjS3_S6_PKfPKiSA_SA_tttjjjtttbb) ;  /* 0xffffd1f006007950 */ /* 0x000fec0003c3ffff */
.L_x_322:
        /* <DEDUP_REMOVED lines=15> */
.L_x_486:


//--------------------- .text._Z21moe_wna16_gemm_kernelI6__halfLi8ELi1EEvPKT_PS1_PKjS3_S6_PKfPKiSA_SA_tttjjjtttbb --------------------------
	.section	.text._Z21moe_wna16_gemm_kernelI6__halfLi8ELi1EEvPKT_PS1_PKjS3_S6_PKfPKiSA_SA_tttjjjtttbb,"ax",@progbits
	.sectioninfo	@"SHI_REGISTERS=32"
	.align	128
        .global         _Z21moe_wna16_gemm_kernelI6__halfLi8ELi1EEvPKT_PS1_PKjS3_S6_PKfPKiSA_SA_tttjjjtttbb
        .type           _Z21moe_wna16_gemm_kernelI6__halfLi8ELi1EEvPKT_PS1_PKjS3_S6_PKfPKiSA_SA_tttjjjtttbb,@function
        .size           _Z21moe_wna16_gemm_kernelI6__halfLi8ELi1EEvPKT_PS1_PKjS3_S6_PKfPKiSA_SA_tttjjjtttbb,(.L_x_487 - _Z21moe_wna16_gemm_kernelI6__halfLi8ELi1EEvPKT_PS1_PKjS3_S6_PKfPKiSA_SA_tttjjjtttbb)
        .other          _Z21moe_wna16_gemm_kernelI6__halfLi8ELi1EEvPKT_PS1_PKjS3_S6_PKfPKiSA_SA_tttjjjtttbb,@"STO_CUDA_ENTRY STV_DEFAULT"
_Z21moe_wna16_gemm_kernelI6__halfLi8ELi1EEvPKT_PS1_PKjS3_S6_PKfPKiSA_SA_tttjjjtttbb:
.text._Z21moe_wna16_gemm_kernelI6__halfLi8ELi1EEvPKT_PS1_PKjS3_S6_PKfPKiSA_SA_tttjjjtttbb:
        /* <DEDUP_REMOVED lines=70> */
.L_x_328:
        /* <DEDUP_REMOVED lines=41> */
.L_x_327:
        /* <DEDUP_REMOVED lines=16> */
.L_x_326:
[----:B------:R-:W-:Y:S05]  /*07f0*/  BSYNC B0 ;  /* 0x0000000000007941 */ /* 0x000fea0003800000 */
.L_x_325:
[----:B------:R-:W-:-:S06]  /*0800*/  UISETP.GE.U32.AND UP0, UPT, UR4, UR8, UPT ;  /* 0x000000080400728c */ /* 0x000fcc000bf06070 */
[----:B------:R-:W-:-:S13]  /*0810*/  PLOP3.LUT P0, PT, PT, PT, UP0, 0x80, 0x0 ;  /* 0x000000000000781c */ /* 0x000fda0003f0f008 */
[----:B------:R-:W-:Y:S05]  /*0820*/  @!P0 BRA `(.L_x_328) ;  /* 0xfffffc3000008947 */ /* 0x000fea000383ffff */
[----:B------:R-:W-:Y:S05]  /*0830*/  BRA `(.L_x_323) ;  /* 0x0000027000007947 */ /* 0x000fea0003800000 */
.L_x_324:
        /* <DEDUP_REMOVED lines=10> */
.L_x_329:
        /* <DEDUP_REMOVED lines=29> */
.L_x_323:
        /* <DEDUP_REMOVED lines=17> */
[----:B0-----:R-:W-:Y:S05]  /*0bc0*/  CALL.REL.NOINC `($__internal_11_$__cuda_sm20_div_u64) ;  /* 0x00001d6000007944 */ /* 0x001fea0003c00000 */
[----:B------:R-:W-:Y:S02]  /*0bd0*/  IMAD.MOV.U32 R4, RZ, RZ, R6 ;  /* 0x000000ffff047224 */ /* 0x000fe400078e0006 */
[----:B------:R-:W-:Y:S01]  /*0be0*/  IMAD.MOV.U32 R5, RZ, RZ, R7 ;  /* 0x000000ffff057224 */ /* 0x000fe200078e0007 */
[----:B------:R-:W-:Y:S05]  /*0bf0*/  BRA `(.L_x_331) ;  /* 0x0000013000007947 */ /* 0x000fea0003800000 */
.L_x_330:
        /* <DEDUP_REMOVED lines=19> */
.L_x_331:
[----:B------:R-:W1:Y:S01]  /*0d30*/  LDC.U16 R6, c[0x0][0x1aa] ;  /* 0x00006a80ff067b82 */ /* 0x000e620000000400 */
[----:B------:R-:W-:Y:S01]  /*0d40*/  IMAD.MOV.U32 R8, RZ, RZ, RZ ;  /* 0x000000ffff087224 */ /* 0x000fe200078e00ff */
[----:B01----:R-:W0:Y:S08]  /*0d50*/  I2F.U32.RP R10, R6 ;  /* 0x00000006000a7306 */ /* 0x003e300000209000 */
[----:B0-----:R-:W0:Y:S02]  /*0d60*/  MUFU.RCP R10, R10 ;  /* 0x0000000a000a7308 */ /* 0x001e240000001000 */
[----:B0-----:R-:W-:-:S06]  /*0d70*/  IADD3 R9, R10, 0xffffffe, RZ ;  /* 0x0ffffffe0a097810 */ /* 0x001fcc0007ffe0ff */
[----:B------:R-:W0:Y:S02]  /*0d80*/  F2I.FTZ.U32.TRUNC.NTZ R9, R9 ;  /* 0x0000000900097305 */ /* 0x000e24000021f000 */
[----:B0-----:R-:W-:-:S04]  /*0d90*/  IMAD.MOV R7, RZ, RZ, -R9 ;  /* 0x000000ffff077224 */ /* 0x001fc800078e0a09 */
[----:B------:R-:W-:-:S04]  /*0da0*/  IMAD R7, R7, R6, RZ ;  /* 0x0000000607077224 */ /* 0x000fc800078e02ff */
[----:B------:R-:W-:-:S04]  /*0db0*/  IMAD.HI.U32 R8, R9, R7, R8 ;  /* 0x0000000709087227 */ /* 0x000fc800078e0008 */
[----:B------:R-:W-:-:S04]  /*0dc0*/  IMAD R7, R20, c[0x0][0x1b8], R19 ;  /* 0x00006e0014077a24 */ /* 0x000fc800078e0213 */
        /* <DEDUP_REMOVED lines=19> */
[-C--:B0-----:R-:W-:Y:S01]  /*0f00*/  IABS R9, R6.reuse ;  /* 0x0000000600097213 */ /* 0x081fe20000000000 */
[----:B------:R-:W-:Y:S01]  /*0f10*/  IMAD.HI.U32 R8, R8, c[0x0][0x1b8], RZ ;  /* 0x00006e0008087a27 */ /* 0x000fe200078e00ff */
        /* <DEDUP_REMOVED lines=27> */
[----:B------:R-:W-:-:S03]  /*10d0*/  ISETP.NE.AND P3, PT, R6, RZ, PT ;  /* 0x000000ff0600720c */ /* 0x000fc60003f65270 */
[----:B------:R-:W-:-:S06]  /*10e0*/  @P4 IADD3 R10, R10, 0x1, RZ ;  /* 0x000000010a0a4810 */ /* 0x000fcc0007ffe0ff */
        /* <DEDUP_REMOVED lines=11> */
.L_x_332:
[----:B0-----:R-:W0:Y:S01]  /*11a0*/  I2F.F16 R17, 0x80 ;  /* 0x0000008000117906 */ /* 0x001e220000200c00 */
[----:B------:R-:W-:Y:S01]  /*11b0*/  IMAD.MOV.U32 R7, RZ, RZ, RZ ;  /* 0x000000ffff077224 */ /* 0x000fe200078e00ff */
[----:B0-----:R-:W-:-:S06]  /*11c0*/  PRMT R17, R17, 0x5410, R17 ;  /* 0x0000541011117816 */ /* 0x001fcc0000000011 */
.L_x_333:
        /* <DEDUP_REMOVED lines=16> */
[----:B------:R-:W-:Y:S01]  /*12d0*/  UISETP.GE.U32.AND UP0, UPT, UR5, 0x3, UPT ;  /* 0x000000030500788c */ /* 0x000fe2000bf06070 */
[----:B-1----:R1:W2:Y:S08]  /*12e0*/  I2F.F16 R16, R7 ;  /* 0x0000000700107306 */ /* 0x0022b00000200c00 */
.L_x_338:
[----:B------:R-:W-:-:S05]  /*12f0*/  IMAD R3, R14, 0x4, R19 ;  /* 0x000000040e037824 */ /* 0x000fca00078e0213 */
[----:B------:R-:W-:-:S13]  /*1300*/  ISETP.GE.U32.AND P0, PT, R3, c[0x0][0x1b8], PT ;  /* 0x00006e0003007a0c */ /* 0x000fda0003f06070 */
[----:B0-----:R-:W-:Y:S05]  /*1310*/  @P0 BRA `(.L_x_334) ;  /* 0x00000a0000000947 */ /* 0x001fea0003800000 */
[----:B------:R-:W-:-:S13]  /*1320*/  LOP3.LUT P0, R8, R14, 0x3, RZ, 0xc0, !PT ;  /* 0x000000030e087812 */ /* 0x000fda000780c0ff */
[----:B------:R-:W-:-:S05]  /*1330*/  @!P0 IMAD R0, R20, c[0x0][0x1b8], R3 ;  /* 0x00006e0014008a24 */ /* 0x000fca00078e0203 */
[----:B------:R-:W-:-:S04]  /*1340*/  @!P0 SHF.R.S32.HI R3, RZ, 0x1f, R0 ;  /* 0x0000001fff038819 */ /* 0x000fc80000011400 */
[----:B------:R-:W-:-:S04]  /*1350*/  @!P0 LEA.HI R3, R3, R0, RZ, 0x4 ;  /* 0x0000000003038211 */ /* 0x000fc800078f20ff */
[----:B------:R-:W-:-:S05]  /*1360*/  @!P0 SHF.R.S32.HI R3, RZ, 0x4, R3 ;  /* 0x00000004ff038819 */ /* 0x000fca0000011403 */
[----:B0-----:R-:W-:-:S06]  /*1370*/  @!P0 IMAD.WIDE R4, R3, 0x10, R12 ;  /* 0x0000001003048825 */ /* 0x001fcc00078e020c */
[----:B-1----:R-:W3:Y:S01]  /*1380*/  @!P0 LDG.E.128.CONSTANT R4, [R4.64] ;  /* 0x0000000a04048981 */ /* 0x002ee2000c1e9d00 */
        /* <DEDUP_REMOVED lines=10> */
[----:B---3--:R0:W-:Y:S04]  /*1430*/  @!P0 STL.128 [R1+0x100], R4 ;  /* 0x0001000401008387 */ /* 0x0081e80000100c00 */
[----:B------:R-:W3:Y:S01]  /*1440*/  LDL R8, [R8] ;  /* 0x0000000008087983 */ /* 0x000ee20000100800 */
[----:B------:R-:W-:Y:S01]  /*1450*/  IMAD.MOV R3, RZ, RZ, -R3 ;  /* 0x000000ffff037224 */ /* 0x000fe200078e0a03 */
[----:B------:R-:W-:-:S03]  /*1460*/  ISETP.NE.U32.AND P1, PT, R15, RZ, PT ;  /* 0x000000ff0f00720c */ /* 0x000fc60003f25070 */
        /* <DEDUP_REMOVED lines=10> */
[----:B--2---:R-:W-:Y:S02]  /*1510*/  @!P0 PRMT R17, R16, 0x5410, R16 ;  /* 0x0000541010118816 */ /* 0x004fe40000000010 */
[C-C-:B---3--:R-:W-:Y:S02]  /*1520*/  PRMT R4, R8.reuse, 0x5250, R5.reuse ;  /* 0x0000525008047816 */ /* 0x148fe40000000005 */
[----:B------:R-:W-:Y:S01]  /*1530*/  PRMT R5, R8, 0x5351, R5 ;  /* 0x0000535108057816 */ /* 0x000fe20000000005 */
[----:B------:R-:W-:Y:S05]  /*1540*/  @!P1 BRA `(.L_x_335) ;  /* 0x000007a000009947 */ /* 0x000fea0003800000 */
[----:B------:R-:W-:Y:S01]  /*1550*/  PLOP3.LUT P1, PT, PT, PT, UP0, 0x80, 0x0 ;  /* 0x000000000000781c */ /* 0x000fe20003f2f008 */
[----:B------:R-:W-:Y:S01]  /*1560*/  IMAD.MOV.U32 R6, RZ, RZ, RZ ;  /* 0x000000ffff067224 */ /* 0x000fe200078e00ff */
[----:B------:R-:W-:Y:S01]  /*1570*/  ISETP.NE.AND P0, PT, RZ, UR14, PT ;  /* 0x0000000eff007c0c */ /* 0x000fe2000bf05270 */
[----:B------:R-:W-:Y:S02]  /*1580*/  HADD2 R4, R4, -1024, -1024 ;  /* 0xe400e40004047430 */ /* 0x000fe40000000000 */
[----:B------:R-:W-:-:S08]  /*1590*/  HADD2 R5, R5, -1024, -1024 ;  /* 0xe400e40005057430 */ /* 0x000fd00000000000 */
[----:B------:R-:W-:Y:S05]  /*15a0*/  @!P1 BRA `(.L_x_336) ;  /* 0x0000041000009947 */ /* 0x000fea0003800000 */
[----:B------:R-:W-:Y:S01]  /*15b0*/  ISETP.NE.AND P1, PT, R14, RZ, PT ;  /* 0x000000ff0e00720c */ /* 0x000fe20003f25270 */
[----:B------:R-:W-:Y:S01]  /*15c0*/  IMAD.MOV.U32 R6, RZ, RZ, RZ ;  /* 0x000000ffff067224 */ /* 0x000fe200078e00ff */
[----:B------:R-:W-:Y:S01]  /*15d0*/  UMOV UR5, UR7 ;  /* 0x0000000700057c82 */ /* 0x000fe20008000000 */
[----:B------:R-:W-:Y:S02]  /*15e0*/  IMAD.MOV.U32 R0, RZ, RZ, R1 ;  /* 0x000000ffff007224 */ /* 0x000fe400078e0001 */
.L_x_337:
        /* <DEDUP_REMOVED lines=17> */
[-C--:B-----5:R-:W-:Y:S02]  /*1700*/  HMUL2 R26, R7, R18.reuse.H0_H0 ;  /* 0x20000012071a7232 */ /* 0x0a0fe40000000000 */
[----:B------:R-:W-:Y:S01]  /*1710*/  HMUL2 R7, R10, R18.H0_H0 ;  /* 0x200000120a077232 */ /* 0x000fe20000000000 */
[----:B------:R-:W3:Y:S04]  /*1720*/  LDS R8, [R21.X4] ;  /* 0x0000000015087984 */ /* 0x000ee80000004800 */
[----:B------:R-:W4:Y:S04]  /*1730*/  @P1 LDL R10, [R0+0x4] ;  /* 0x00000400000a1983 */ /* 0x000f280000100800 */
[----:B------:R-:W3:Y:S04]  /*1740*/  LDS R23, [R23.X4+0x4] ;  /* 0x0000040017177984 */ /* 0x000ee80000004800 */
[----:B------:R-:W3:Y:S04]  /*1750*/  LDS R21, [R21.X4+0x4] ;  /* 0x0000040015157984 */ /* 0x000ee80000004800 */
[----:B------:R-:W3:Y:S01]  /*1760*/  LDS R22, [R22.X4+0x4] ;  /* 0x0000040016167984 */ /* 0x000ee20000004800 */
[----:B0-----:R-:W-:-:S03]  /*1770*/  HFMA2.MMA R11, R26, R2, RZ ;  /* 0x000000021a0b7235 */ /* 0x001fc600000000ff */
[----:B------:R-:W4:Y:S01]  /*1780*/  @P1 LDL R2, [R0] ;  /* 0x0000000000021983 */ /* 0x000f220000100800 */
[----:B-1----:R-:W-:Y:S01]  /*1790*/  HFMA2.MMA R25, R26, R25, RZ ;  /* 0x000000191a197235 */ /* 0x002fe200000000ff */
[----:B--2---:R-:W-:-:S05]  /*17a0*/  HFMA2 R24, R26, R24, RZ.H0_H0 ;  /* 0x000000181a187231 */ /* 0x004fca00000400ff */
[----:B------:R-:W-:Y:S01]  /*17b0*/  HFMA2 R11, R7, R3, R11 ;  /* 0x00000003070b7231 */ /* 0x000fe2000000000b */
[----:B---3--:R-:W-:Y:S01]  /*17c0*/  HFMA2.MMA R26, R26, R8, RZ ;  /* 0x000000081a1a7235 */ /* 0x008fe200000000ff */
[----:B------:R-:W2:Y:S04]  /*17d0*/  @P1 LDL R3, [R0+0x8] ;  /* 0x0000080000031983 */ /* 0x000ea80000100800 */
[----:B------:R-:W3:Y:S01]  /*17e0*/  @P1 LDL R8, [R0+0xc] ;  /* 0x00000c0000081983 */ /* 0x000ee20000100800 */
[----:B------:R-:W-:Y:S01]  /*17f0*/  HFMA2.MMA R24, R7, R23, R24 ;  /* 0x0000001707187235 */ /* 0x000fe20000000018 */
[----:B------:R-:W-:-:S03]  /*1800*/  UIADD3 UR5, UR5, -0x4, URZ ;  /* 0xfffffffc05057890 */ /* 0x000fc6000fffe03f */
[C---:B------:R-:W-:Y:S02]  /*1810*/  HFMA2 R29, R7.reuse, R21, R26 ;  /* 0x00000015071d7231 */ /* 0x040fe4000000001a */
[----:B------:R-:W-:Y:S01]  /*1820*/  HFMA2 R25, R7, R22, R25 ;  /* 0x0000001607197231 */ /* 0x000fe20000000019 */
[----:B------:R-:W-:Y:S01]  /*1830*/  ISETP.NE.AND P2, PT, RZ, UR5, PT ;  /* 0x00000005ff007c0c */ /* 0x000fe2000bf45270 */
[--C-:B------:R-:W-:Y:S02]  /*1840*/  HADD2.F32 R26, -RZ, R11.reuse.H0_H0 ;  /* 0x2000000bff1a7230 */ /* 0x100fe40000004100 */
[----:B------:R-:W-:Y:S02]  /*1850*/  HADD2.F32 R27, -RZ, R11.H1_H1 ;  /* 0x3000000bff1b7230 */ /* 0x000fe40000004100 */
[----:B------:R-:W-:Y:S02]  /*1860*/  HADD2.F32 R7, -RZ, R29.H0_H0 ;  /* 0x2000001dff077230 */ /* 0x000fe40000004100 */
[----:B------:R-:W-:-:S02]  /*1870*/  HADD2.F32 R11, -RZ, R25.H0_H0 ;  /* 0x20000019ff0b7230 */ /* 0x000fc40000004100 */
[----:B------:R-:W-:Y:S02]  /*1880*/  HADD2.F32 R28, -RZ, R25.H1_H1 ;  /* 0x30000019ff1c7230 */ /* 0x000fe40000004100 */
[----:B------:R-:W-:Y:S02]  /*1890*/  HADD2.F32 R29, -RZ, R29.H1_H1 ;  /* 0x3000001dff1d7230 */ /* 0x000fe40000004100 */
[--C-:B------:R-:W-:Y:S02]  /*18a0*/  HADD2.F32 R22, -RZ, R24.reuse.H0_H0 ;  /* 0x20000018ff167230 */ /* 0x100fe40000004100 */
[----:B------:R-:W-:Y:S01]  /*18b0*/  HADD2.F32 R21, -RZ, R24.H1_H1 ;  /* 0x30000018ff157230 */ /* 0x000fe20000004100 */
[----:B------:R-:W-:Y:S02]  /*18c0*/  FADD.FTZ R27, R26, R27 ;  /* 0x0000001b1a1b7221 */ /* 0x000fe40000010000 */
[----:B------:R-:W-:Y:S02]  /*18d0*/  FADD.FTZ R11, R11, R28 ;  /* 0x0000001c0b0b7221 */ /* 0x000fe40000010000 */
[----:B------:R-:W-:-:S02]  /*18e0*/  FADD.FTZ R7, R7, R29 ;  /* 0x0000001d07077221 */ /* 0x000fc40000010000 */
        /* <DEDUP_REMOVED lines=13> */
.L_x_336:
        /* <DEDUP_REMOVED lines=9> */
[----:B-----5:R-:W-:-:S03]  /*1a50*/  HMUL2 R5, R5, R18.H0_H0 ;  /* 0x2000001205057232 */ /* 0x020fc60000000000 */
        /* <DEDUP_REMOVED lines=41> */
.L_x_335:
[----:B------:R-:W-:-:S04]  /*1cf0*/  IADD3 R14, R14, 0x1, RZ ;  /* 0x000000010e0e7810 */ /* 0x000fc80007ffe0ff */
[----:B------:R-:W-:-:S13]  /*1d00*/  ISETP.GE.U32.AND P0, PT, R14, UR9, PT ;  /* 0x000000090e007c0c */ /* 0x000fda000bf06070 */
[----:B------:R-:W-:Y:S05]  /*1d10*/  @!P0 BRA `(.L_x_338) ;  /* 0xfffff5d000008947 */ /* 0x000fea000383ffff */
.L_x_334:
        /* <DEDUP_REMOVED lines=13> */
.L_x_348:
[----:B------:R-:W-:Y:S02]  /*1df0*/  UIADD3 UR9, UR12, UR5, URZ ;  /* 0x000000050c097290 */ /* 0x000fe4000fffe03f */
[----:B------:R-:W-:Y:S02]  /*1e00*/  UMOV UR14, 0x4 ;  /* 0x00000004000e7882 */ /* 0x000fe40000000000 */
[----:B------:R-:W-:Y:S02]  /*1e10*/  ULDC.64 UR6, c[0x0][0x190] ;  /* 0x0000640000067ab9 */ /* 0x000fe40000000a00 */
[----:B------:R-:W-:-:S06]  /*1e20*/  UIMAD.WIDE.U32 UR6, UR9, UR14, UR6 ;  /* 0x0000000e090672a5 */ /* 0x000fcc000f8e0006 */
[----:B0-----:R-:W-:Y:S02]  /*1e30*/  IMAD.U32 R5, RZ, RZ, UR7 ;  /* 0x00000007ff057e24 */ /* 0x001fe4000f8e00ff */
[----:B------:R-:W-:-:S05]  /*1e40*/  IMAD.U32 R4, RZ, RZ, UR6 ;  /* 0x00000006ff047e24 */ /* 0x000fca000f8e00ff */
[----:B------:R-:W3:Y:S01]  /*1e50*/  LDG.E.CONSTANT R5, [R4.64] ;  /* 0x0000000a04057981 */ /* 0x000ee2000c1e9900 */
[----:B------:R-:W-:Y:S01]  /*1e60*/  ULEA UR15, UR5, UR13, 0x2 ;  /* 0x0000000d050f7291 */ /* 0x000fe2000f8e103f */
[----:B---3--:R-:W-:Y:S02]  /*1e70*/  SHF.R.S32.HI R0, RZ, 0x1f, R5 ;  /* 0x0000001fff007819 */ /* 0x008fe40000011405 */
[----:B------:R-:W-:-:S04]  /*1e80*/  @P0 LEA R8, P1, R5, c[0x0][0x188], 0x2 ;  /* 0x0000620005080a11 */ /* 0x000fc800078210ff */
[C---:B------:R-:W-:Y:S02]  /*1e90*/  @P0 LEA.HI.X R9, R5.reuse, c[0x0][0x18c], R0, 0x2, P1 ;  /* 0x0000630005090a11 */ /* 0x040fe400008f1400 */
[----:B------:R-:W3:Y:S04]  /*1ea0*/  @P0 LDL R0, [UR15] ;  /* 0x0000000fff000983 */ /* 0x000ee80008100800 */
[----:B------:R-:W3:Y:S01]  /*1eb0*/  @P0 LDG.E.CONSTANT R9, [R8.64] ;  /* 0x0000000a08090981 */ /* 0x000ee2000c1e9900 */
[----:B------:R-:W-:Y:S02]  /*1ec0*/  IMAD.MOV.U32 R2, RZ, RZ, 0x2 ;  /* 0x00000002ff027424 */ /* 0x000fe400078e00ff */
[----:B-1----:R-:W-:-:S04]  /*1ed0*/  IMAD R7, R5, c[0x0][0x1b4], R20 ;  /* 0x00006d0005077a24 */ /* 0x002fc800078e0214 */
[----:B------:R-:W-:Y:S01]  /*1ee0*/  IMAD.WIDE.U32 R6, R7, R2, c[0x0][0x168] ;  /* 0x00005a0007067625 */ /* 0x000fe200078e0002 */
[----:B------:R-:W-:-:S03]  /*1ef0*/  ULDC.64 UR6, c[0x0][0x118] ;  /* 0x0000460000067ab9 */ /* 0x000fc60000000a00 */
[----:B------:R-:W-:Y:S01]  /*1f00*/  IMAD.MOV.U32 R5, RZ, RZ, R7 ;  /* 0x000000ffff057224 */ /* 0x000fe200078e0007 */
[----:B------:R-:W-:Y:S01]  /*1f10*/  LOP3.LUT R4, R6, 0xfffffffd, RZ, 0xc0, !PT ;  /* 0xfffffffd06047812 */ /* 0x000fe200078ec0ff */
[----:B---3--:R-:W-:-:S05]  /*1f20*/  @P0 FMUL.FTZ R3, R0, R9 ;  /* 0x0000000900030220 */ /* 0x008fca0000410000 */
[----:B------:R0:W-:Y:S04]  /*1f30*/  @P0 STL [UR15], R3 ;  /* 0x00000003ff000987 */ /* 0x0001e8000810080f */
[----:B------:R-:W3:Y:S01]  /*1f40*/  @!P0 LDL R3, [UR15] ;  /* 0x0000000fff038983 */ /* 0x000ee20008100800 */
[----:B------:R-:W-:Y:S01]  /*1f50*/  LOP3.LUT R0, R6, 0x2, RZ, 0xc0, !PT ;  /* 0x0000000206007812 */ /* 0x000fe200078ec0ff */
[----:B------:R-:W-:Y:S02]  /*1f60*/  BSSY B0, `(.L_x_340) ;  /* 0x000000c000007945 */ /* 0x000fe40003800000 */
[----:B------:R0:W1:Y:S01]  /*1f70*/  LD.E R13, [R4.64] ;  /* 0x00000006040d7980 */ /* 0x000062000c101900 */
[----:B------:R-:W-:Y:S01]  /*1f80*/  ISETP.EQ.U32.AND P1, PT, R0, RZ, PT ;  /* 0x000000ff0000720c */ /* 0x000fe20003f22070 */
[----:B------:R-:W-:-:S05]  /*1f90*/  IMAD.MOV.U32 R0, RZ, RZ, 0x3254 ;  /* 0x00003254ff007424 */ /* 0x000fca00078e00ff */
[----:B------:R-:W-:Y:S02]  /*1fa0*/  SEL R12, R0, 0x7610, P1 ;  /* 0x00007610000c7807 */ /* 0x000fe40000800000 */
[----:B01-3--:R-:W-:-:S05]  /*1fb0*/  F2FP.PACK_AB R9, RZ, R3 ;  /* 0x00000003ff09723e */ /* 0x00bfca00000000ff */
.L_x_341:
[----:B------:R-:W-:-:S05]  /*1fc0*/  HADD2 R8, R13, R9.H0_H0 ;  /* 0x200000090d087230 */ /* 0x000fca0000000000 */
[----:B------:R-:W-:-:S05]  /*1fd0*/  PRMT R3, R13, R12, R8 ;  /* 0x0000000c0d037216 */ /* 0x000fca0000000008 */
[----:B------:R-:W0:Y:S02]  /*1fe0*/  ATOM.E.CAS.STRONG.GPU PT, R8, [R4], R13, R3 ;  /* 0x0000000d0408738b */ /* 0x000e2400001ee103 */
[----:B0-----:R-:W-:Y:S01]  /*1ff0*/  ISETP.NE.U32.AND P1, PT, R8, R13, PT ;  /* 0x0000000d0800720c */ /* 0x001fe20003f25070 */
[----:B------:R-:W-:-:S12]  /*2000*/  IMAD.MOV.U32 R13, RZ, RZ, R8 ;  /* 0x000000ffff0d7224 */ /* 0x000fd800078e0008 */
[----:B------:R-:W-:Y:S05]  /*2010*/  @P1 BRA `(.L_x_341) ;  /* 0xffffffa000001947 */ /* 0x000fea000383ffff */
[----:B------:R-:W-:Y:S05]  /*2020*/  BSYNC B0 ;  /* 0x0000000000007941 */ /* 0x000fea0003800000 */
.L_x_340:
[----:B------:R-:W-:Y:S01]  /*2030*/  UIADD3 UR8, UR9, 0x1, URZ ;  /* 0x0000000109087890 */ /* 0x000fe2000fffe03f */
[----:B------:R-:W3:Y:S01]  /*2040*/  @P0 LDL R3, [UR15+0x4] ;  /* 0x0000040fff030983 */ /* 0x000ee20008100800 */
[----:B------:R-:W-:Y:S02]  /*2050*/  ULDC.64 UR6, c[0x0][0x190] ;  /* 0x0000640000067ab9 */ /* 0x000fe40000000a00 */
[----:B------:R-:W-:-:S06]  /*2060*/  UIMAD.WIDE.U32 UR6, UR8, UR14, UR6 ;  /* 0x0000000e080672a5 */ /* 0x000fcc000f8e0006 */
[----:B------:R-:W-:Y:S02]  /*2070*/  IMAD.U32 R5, RZ, RZ, UR7 ;  /* 0x00000007ff057e24 */ /* 0x000fe4000f8e00ff */
[----:B------:R-:W-:-:S05]  /*2080*/  IMAD.U32 R4, RZ, RZ, UR6 ;  /* 0x00000006ff047e24 */ /* 0x000fca000f8e00ff */
[----:B------:R-:W4:Y:S02]  /*2090*/  LDG.E.CONSTANT R5, [R4.64] ;  /* 0x0000000a04057981 */ /* 0x000f24000c1e9900 */
[----:B----4-:R-:W-:Y:S02]  /*20a0*/  SHF.R.S32.HI R6, RZ, 0x1f, R5 ;  /* 0x0000001fff067819 */ /* 0x010fe40000011405 */
[----:B------:R-:W-:-:S04]  /*20b0*/  @P0 LEA R8, P1, R5, c[0x0][0x188], 0x2 ;  /* 0x0000620005080a11 */ /* 0x000fc800078210ff */
[----:B------:R-:W-:-:S05]  /*20c0*/  @P0 LEA.HI.X R9, R5, c[0x0][0x18c], R6, 0x2, P1 ;  /* 0x0000630005090a11 */ /* 0x000fca00008f1406 */
[----:B------:R-:W3:Y:S01]  /*20d0*/  @P0 LDG.E.CONSTANT R8, [R8.64] ;  /* 0x0000000a08080981 */ /* 0x000ee2000c1e9900 */
[----:B------:R-:W-:-:S04]  /*20e0*/  IMAD R7, R5, c[0x0][0x1b4], R20 ;  /* 0x00006d0005077a24 */ /* 0x000fc800078e0214 */
[----:B------:R-:W-:Y:S01]  /*20f0*/  IMAD.WIDE.U32 R6, R7, R2, c[0x0][0x168] ;  /* 0x00005a0007067625 */ /* 0x000fe200078e0002 */
[----:B------:R-:W-:-:S03]  /*2100*/  ULDC.64 UR6, c[0x0][0x118] ;  /* 0x0000460000067ab9 */ /* 0x000fc60000000a00 */
[----:B------:R-:W-:Y:S01]  /*2110*/  IMAD.MOV.U32 R5, RZ, RZ, R7 ;  /* 0x000000ffff057224 */ /* 0x000fe200078e0007 */
[----:B------:R-:W-:Y:S01]  /*2120*/  LOP3.LUT R4, R6, 0xfffffffd, RZ, 0xc0, !PT ;  /* 0xfffffffd06047812 */ /* 0x000fe200078ec0ff */
[----:B---3--:R-:W-:-:S05]  /*2130*/  @P0 FMUL.FTZ R3, R3, R8 ;  /* 0x0000000803030220 */ /* 0x008fca0000410000 */
[----:B------:R0:W-:Y:S04]  /*2140*/  @P0 STL [UR15+0x4], R3 ;  /* 0x00000403ff000987 */ /* 0x0001e8000810080f */
[----:B------:R-:W3:Y:S04]  /*2150*/  @!P0 LDL R3, [UR15+0x4] ;  /* 0x0000040fff038983 */ /* 0x000ee80008100800 */
[----:B------:R0:W1:Y:S01]  /*2160*/  LD.E R13, [R4.64] ;  /* 0x00000006040d7980 */ /* 0x000062000c101900 */
[----:B------:R-:W-:Y:S01]  /*2170*/  LOP3.LUT R12, R6, 0x2, RZ, 0xc0, !PT ;  /* 0x00000002060c7812 */ /* 0x000fe200078ec0ff */
[----:B------:R-:W-:Y:S03]  /*2180*/  BSSY B0, `(.L_x_342) ;  /* 0x000000a000007945 */ /* 0x000fe60003800000 */
[----:B------:R-:W-:-:S04]  /*2190*/  ISETP.EQ.U32.AND P1, PT, R12, RZ, PT ;  /* 0x000000ff0c00720c */ /* 0x000fc80003f22070 */
[----:B------:R-:W-:Y:S02]  /*21a0*/  SEL R12, R0, 0x7610, P1 ;  /* 0x00007610000c7807 */ /* 0x000fe40000800000 */
[----:B01-3--:R-:W-:-:S05]  /*21b0*/  F2FP.PACK_AB R9, RZ, R3 ;  /* 0x00000003ff09723e */ /* 0x00bfca00000000ff */
.L_x_343:
[----:B------:R-:W-:-:S05]  /*21c0*/  HADD2 R8, R13, R9.H0_H0 ;  /* 0x200000090d087230 */ /* 0x000fca0000000000 */
[----:B------:R-:W-:-:S05]  /*21d0*/  PRMT R3, R13, R12, R8 ;  /* 0x0000000c0d037216 */ /* 0x000fca0000000008 */
[----:B------:R-:W0:Y:S02]  /*21e0*/  ATOM.E.CAS.STRONG.GPU PT, R8, [R4], R13, R3 ;  /* 0x0000000d0408738b */ /* 0x000e2400001ee103 */
[----:B0-----:R-:W-:Y:S01]  /*21f0*/  ISETP.NE.U32.AND P1, PT, R8, R13, PT ;  /* 0x0000000d0800720c */ /* 0x001fe20003f25070 */
[----:B------:R-:W-:-:S12]  /*2200*/  IMAD.MOV.U32 R13, RZ, RZ, R8 ;  /* 0x000000ffff0d7224 */ /* 0x000fd800078e0008 */
[----:B------:R-:W-:Y:S05]  /*2210*/  @P1 BRA `(.L_x_343) ;  /* 0xffffffa000001947 */ /* 0x000fea000383ffff */
[----:B------:R-:W-:Y:S05]  /*2220*/  BSYNC B0 ;  /* 0x0000000000007941 */ /* 0x000fea0003800000 */
.L_x_342:
        /* <DEDUP_REMOVED lines=25> */
.L_x_345:
[----:B------:R-:W-:-:S05]  /*23c0*/  HADD2 R8, R13, R9.H0_H0 ;  /* 0x200000090d087230 */ /* 0x000fca0000000000 */
[----:B------:R-:W-:-:S05]  /*23d0*/  PRMT R3, R13, R12, R8 ;  /* 0x0000000c0d037216 */ /* 0x000fca0000000008 */
[----:B------:R-:W0:Y:S02]  /*23e0*/  ATOM.E.CAS.STRONG.GPU PT, R8, [R4], R13, R3 ;  /* 0x0000000d0408738b */ /* 0x000e2400001ee103 */
[----:B0-----:R-:W-:Y:S01]  /*23f0*/  ISETP.NE.U32.AND P1, PT, R8, R13, PT ;  /* 0x0000000d0800720c */ /* 0x001fe20003f25070 */
[----:B------:R-:W-:-:S12]  /*2400*/  IMAD.MOV.U32 R13, RZ, RZ, R8 ;  /* 0x000000ffff0d7224 */ /* 0x000fd800078e0008 */
[----:B------:R-:W-:Y:S05]  /*2410*/  @P1 BRA `(.L_x_345) ;  /* 0xffffffa000001947 */ /* 0x000fea000383ffff */
[----:B------:R-:W-:Y:S05]  /*2420*/  BSYNC B0 ;  /* 0x0000000000007941 */ /* 0x000fea0003800000 */
.L_x_344:
        /* <DEDUP_REMOVED lines=11> */
[----:B------:R-:W-:Y:S01]  /*24e0*/  ULDC.64 UR6, c[0x0][0x118] ;  /* 0x0000460000067ab9 */ /* 0x000fe20000000a00 */
[----:B---3--:R-:W-:-:S05]  /*24f0*/  @P0 FMUL.FTZ R8, R3, R4 ;  /* 0x0000000403080220 */ /* 0x008fca0000410000 */
[----:B------:R0:W-:Y:S04]  /*2500*/  @P0 STL [UR15+0xc], R8 ;  /* 0x00000c08ff000987 */ /* 0x0001e8000810080f */
[----:B------:R-:W0:Y:S01]  /*2510*/  @!P0 LDL R8, [UR15+0xc] ;  /* 0x00000c0fff088983 */ /* 0x000e220008100800 */
[----:B------:R-:W-:-:S04]  /*2520*/  IMAD R3, R7, c[0x0][0x1b4], R20 ;  /* 0x00006d0007037a24 */ /* 0x000fc800078e0214 */
[----:B------:R-:W-:-:S04]  /*2530*/  IMAD.WIDE.U32 R2, R3, R2, c[0x0][0x168] ;  /* 0x00005a0003027625 */ /* 0x000fc800078e0002 */
[----:B------:R-:W-:Y:S01]  /*2540*/  IMAD.MOV.U32 R7, RZ, RZ, R3 ;  /* 0x000000ffff077224 */ /* 0x000fe200078e0003 */
[----:B------:R-:W-:-:S05]  /*2550*/  LOP3.LUT R6, R2, 0xfffffffd, RZ, 0xc0, !PT ;  /* 0xfffffffd02067812 */ /* 0x000fca00078ec0ff */
[----:B------:R1:W3:Y:S01]  /*2560*/  LD.E R13, [R6.64] ;  /* 0x00000006060d7980 */ /* 0x0002e2000c101900 */
[----:B------:R-:W-:Y:S01]  /*2570*/  LOP3.LUT R9, R2, 0x2, RZ, 0xc0, !PT ;  /* 0x0000000202097812 */ /* 0x000fe200078ec0ff */
[----:B------:R-:W-:Y:S03]  /*2580*/  BSSY B0, `(.L_x_346) ;  /* 0x000000a000007945 */ /* 0x000fe60003800000 */
[----:B------:R-:W-:-:S04]  /*2590*/  ISETP.EQ.U32.AND P1, PT, R9, RZ, PT ;  /* 0x000000ff0900720c */ /* 0x000fc80003f22070 */
[----:B------:R-:W-:Y:S02]  /*25a0*/  SEL R4, R0, 0x7610, P1 ;  /* 0x0000761000047807 */ /* 0x000fe40000800000 */
[----:B01-3--:R-:W-:-:S05]  /*25b0*/  F2FP.PACK_AB R8, RZ, R8 ;  /* 0x00000008ff08723e */ /* 0x00bfca00000000ff */
.L_x_347:
[----:B------:R-:W-:-:S05]  /*25c0*/  HADD2 R0, R13, R8.H0_H0 ;  /* 0x200000080d007230 */ /* 0x000fca0000000000 */
[----:B------:R-:W-:-:S05]  /*25d0*/  PRMT R5, R13, R4, R0 ;  /* 0x000000040d057216 */ /* 0x000fca0000000000 */
[----:B------:R-:W0:Y:S02]  /*25e0*/  ATOM.E.CAS.STRONG.GPU PT, R0, [R6], R13, R5 ;  /* 0x0000000d0600738b */ /* 0x000e2400001ee105 */
[----:B0-----:R-:W-:Y:S01]  /*25f0*/  ISETP.NE.U32.AND P1, PT, R0, R13, PT ;  /* 0x0000000d0000720c */ /* 0x001fe20003f25070 */
[----:B------:R-:W-:-:S12]  /*2600*/  IMAD.MOV.U32 R13, RZ, RZ, R0 ;  /* 0x000000ffff0d7224 */ /* 0x000fd800078e0000 */
[----:B------:R-:W-:Y:S05]  /*2610*/  @P1 BRA `(.L_x_347) ;  /* 0xffffffa000001947 */ /* 0x000fea000383ffff */
[----:B------:R-:W-:Y:S05]  /*2620*/  BSYNC B0 ;  /* 0x0000000000007941 */ /* 0x000fea0003800000 */
.L_x_346:
[----:B------:R-:W-:Y:S01]  /*2630*/  IADD3 R11, R11, -0x4, RZ ;  /* 0xfffffffc0b0b7810 */ /* 0x000fe20007ffe0ff */
[----:B------:R-:W-:-:S03]  /*2640*/  UIADD3 UR5, UR5, 0x4, URZ ;  /* 0x0000000405057890 */ /* 0x000fc6000fffe03f */
[----:B------:R-:W-:-:S13]  /*2650*/  ISETP.NE.AND P1, PT, R11, RZ, PT ;  /* 0x000000ff0b00720c */ /* 0x000fda0003f25270 */
[----:B------:R-:W-:Y:S05]  /*2660*/  @P1 BRA `(.L_x_348) ;  /* 0xfffff78000001947 */ /* 0x000fea000383ffff */
.L_x_339:
[----:B------:R-:W-:-:S13]  /*2670*/  ISETP.NE.AND P0, PT, R10, RZ, PT ;  /* 0x000000ff0a00720c */ /* 0x000fda0003f05270 */
[----:B------:R-:W-:Y:S05]  /*2680*/  @!P0 EXIT ;  /* 0x000000000000894d */ /* 0x000fea0003800000 */
[----:B------:R-:W-:Y:S02]  /*2690*/  UIADD3 UR6, UR12, UR5, URZ ;  /* 0x000000050c067290 */ /* 0x000fe4000fffe03f */
[----:B------:R-:W-:Y:S02]  /*26a0*/  ULDC.S8 UR4, c[0x0][0x1c3] ;  /* 0x000070c000047ab9 */ /* 0x000fe40000000200 */
[----:B------:R-:W-:Y:S01]  /*26b0*/  ISETP.NE.AND P1, PT, RZ, UR4, PT ;  /* 0x00000004ff007c0c */ /* 0x000fe2000bf25270 */
[----:B------:R-:W-:Y:S01]  /*26c0*/  UIMAD UR4, UR5, 0x4, UR13 ;  /* 0x00000004050478a4 */ /* 0x000fe2000f8e020d */
[----:B0-----:R-:W-:Y:S02]  /*26d0*/  IMAD.U32 R0, RZ, RZ, UR6 ;  /* 0x00000006ff007e24 */ /* 0x001fe4000f8e00ff */
.L_x_351:
[----:B------:R-:W-:-:S04]  /*26e0*/  IMAD.MOV.U32 R3, RZ, RZ, 0x4 ;  /* 0x00000004ff037424 */ /* 0x000fc800078e00ff */
[----:B------:R-:W-:-:S06]  /*26f0*/  IMAD.WIDE.U32 R2, R0, R3, c[0x0][0x190] ;  /* 0x0000640000027625 */ /* 0x000fcc00078e0003 */
[----:B------:R-:W3:Y:S02]  /*2700*/  LDG.E.CONSTANT R3, [R2.64] ;  /* 0x0000000a02037981 */ /* 0x000ee4000c1e9900 */
[----:B---3--:R-:W-:Y:S02]  /*2710*/  SHF.R.S32.HI R6, RZ, 0x1f, R3 ;  /* 0x0000001fff067819 */ /* 0x008fe40000011403 */
[----:B------:R-:W-:-:S04]  /*2720*/  @P1 LEA R4, P0, R3, c[0x0][0x188], 0x2 ;  /* 0x0000620003041a11 */ /* 0x000fc800078010ff */
[----:B------:R-:W-:Y:S02]  /*2730*/  @P1 LEA.HI.X R5, R3, c[0x0][0x18c], R6, 0x2, P0 ;  /* 0x0000630003051a11 */ /* 0x000fe400000f1406 */
[----:B------:R-:W3:Y:S04]  /*2740*/  @P1 LDL R6, [UR4] ;  /* 0x00000004ff061983 */ /* 0x000ee80008100800 */
[----:B------:R-:W3:Y:S01]  /*2750*/  @P1 LDG.E.CONSTANT R5, [R4.64] ;  /* 0x0000000a04051981 */ /* 0x000ee2000c1e9900 */
[----:B-1----:R-:W-:Y:S01]  /*2760*/  IMAD.MOV.U32 R7, RZ, RZ, 0x2 ;  /* 0x00000002ff077424 */ /* 0x002fe200078e00ff */
[----:B------:R-:W-:Y:S01]  /*2770*/  ULDC.64 UR6, c[0x0][0x118] ;  /* 0x0000460000067ab9 */ /* 0x000fe20000000a00 */
[----:B---3--:R-:W-:-:S05]  /*2780*/  @P1 FMUL.FTZ R8, R6, R5 ;  /* 0x0000000506081220 */ /* 0x008fca0000410000 */
        /* <DEDUP_REMOVED lines=9> */
[----:B------:R1:W3:Y:S01]  /*2820*/  LD.E R9, [R6.64] ;  /* 0x0000000606097980 */ /* 0x0002e2000c101900 */
[----:B------:R-:W-:-:S04]  /*2830*/  ISETP.EQ.U32.AND P0, PT, R4, RZ, PT ;  /* 0x000000ff0400720c */ /* 0x000fc80003f02070 */
[----:B------:R-:W-:Y:S02]  /*2840*/  SEL R11, R11, 0x7610, P0 ;  /* 0x000076100b0b7807 */ /* 0x000fe40000000000 */
[----:B01-3--:R-:W-:-:S05]  /*2850*/  F2FP.PACK_AB R8, RZ, R8 ;  /* 0x00000008ff08723e */ /* 0x00bfca00000000ff */
.L_x_350:
[----:B------:R-:W-:-:S05]  /*2860*/  HADD2 R4, R9, R8.H0_H0 ;  /* 0x2000000809047230 */ /* 0x000fca0000000000 */
[----:B------:R-:W-:-:S05]  /*2870*/  PRMT R5, R9, R11, R4 ;  /* 0x0000000b09057216 */ /* 0x000fca0000000004 */
[----:B------:R-:W0:Y:S02]  /*2880*/  ATOM.E.CAS.STRONG.GPU PT, R4, [R6], R9, R5 ;  /* 0x000000090604738b */ /* 0x000e2400001ee105 */
[----:B0-----:R-:W-:Y:S01]  /*2890*/  ISETP.NE.U32.AND P0, PT, R4, R9, PT ;  /* 0x000000090400720c */ /* 0x001fe20003f05070 */
[----:B------:R-:W-:-:S12]  /*28a0*/  IMAD.MOV.U32 R9, RZ, RZ, R4 ;  /* 0x000000ffff097224 */ /* 0x000fd800078e0004 */
[----:B------:R-:W-:Y:S05]  /*28b0*/  @P0 BRA `(.L_x_350) ;  /* 0xffffffa000000947 */ /* 0x000fea000383ffff */
[----:B------:R-:W-:Y:S05]  /*28c0*/  BSYNC B0 ;  /* 0x0000000000007941 */ /* 0x000fea0003800000 */
.L_x_349:
[----:B------:R-:W-:Y:S01]  /*28d0*/  IADD3 R10, R10, -0x1, RZ ;  /* 0xffffffff0a0a7810 */ /* 0x000fe20007ffe0ff */
[----:B------:R-:W-:Y:S01]  /*28e0*/  UIADD3 UR4, UR4, 0x4, URZ ;  /* 0x0000000404047890 */ /* 0x000fe2000fffe03f */
[----:B------:R-:W-:Y:S02]  /*28f0*/  IADD3 R0, R0, 0x1, RZ ;  /* 0x0000000100007810 */ /* 0x000fe40007ffe0ff */
[----:B------:R-:W-:-:S13]  /*2900*/  ISETP.NE.AND P0, PT, R10, RZ, PT ;  /* 0x000000ff0a00720c */ /* 0x000fda0003f05270 */
[----:B------:R-:W-:Y:S05]  /*2910*/  @P0 BRA `(.L_x_351) ;  /* 0xfffffdc000000947 */ /* 0x000fea000383ffff */
[----:B------:R-:W-:Y:S05]  /*2920*/  EXIT ;  /* 0x000000000000794d */ /* 0x000fea0003800000 */
        .weak           $__internal_11_$__cuda_sm20_div_u64
        .type           $__internal_11_$__cuda_sm20_div_u64,@function
        .size           $__internal_11_$__cuda_sm20_div_u64,(.L_x_487 - $__internal_11_$__cuda_sm20_div_u64)
$__internal_11_$__cuda_sm20_div_u64:
        /* <DEDUP_REMOVED lines=64> */
[----:B------:R-:W-:Y:S06]  /*2d30*/  RET.REL.NODEC R4 `(_Z21moe_wna16_gemm_kernelI6__halfLi8ELi1EEvPKT_PS1_PKjS3_S6_PKfPKiSA_SA_tttjjjtttbb) ;  /* 0xffffd2c004007950 */ /* 0x000fec0003c3ffff */
.L_x_352:
        /* <DEDUP_REMOVED lines=12> */
.L_x_487:


//--------------------- .text._Z21moe_wna16_gemm_kernelI6__halfLi4ELi8EEvPKT_PS1_PKjS3_S6_PKfPKiSA_SA_tttjjjtttbb --------------------------
	.section	.text._Z21moe_wna16_gemm_kernelI6__halfLi4ELi8EEvPKT_PS1_PKjS3_S6_PKfPKiSA_SA_tttjjjtttbb,"ax",@progbits
	.sectioninfo	@"SHI_REGISTERS=31"
	.align	128
        .global         _Z21moe_wna16_gemm_kernelI6__halfLi4ELi8EEvPKT_PS1_PKjS3_S6_PKfPKiSA_SA_tttjjjtttbb
        .type           _Z21moe_wna16_gemm_kernelI6__halfLi4ELi8EEvPKT_PS1_PKjS3_S6_PKfPKiSA_SA_tttjjjtttbb,@function
        .size           _Z21moe_wna16_gemm_kernelI6__halfLi4ELi8EEvPKT_PS1_PKjS3_S6_PKfPKiSA_SA_tttjjjtttbb,(.L_x_488 - _Z21moe_wna16_gemm_kernelI6__halfLi4ELi8EEvPKT_PS1_PKjS3_S6_PKfPKiSA_SA_tttjjjtttbb)
        .other          _Z21moe_wna16_gemm_kernelI6__halfLi4ELi8EEvPKT_PS1_PKjS3_S6_PKfPKiSA_SA_tttjjjtttbb,@"STO_CUDA_ENTRY STV_DEFAULT"
_Z21moe_wna16_gemm_kernelI6__halfLi4ELi8EEvPKT_PS1_PKjS3_S6_PKfPKiSA_SA_tttjjjtttbb:
.text._Z21moe_wna16_gemm_kernelI6__halfLi4ELi8EEvPKT_PS1_PKjS3_S6_PKfPKiSA_SA_tttjjjtttbb:
        /* <DEDUP_REMOVED lines=11> */
[----:B0-----:R-:W-:-:S07]  /*00b0*/  UIMAD UR12, UR8, UR4, URZ ;  /* 0x00000004080c72a4 */ /* 0x001fce000f8e023f */
[----:B------:R1:W0:Y:S01]  /*00c0*/  R2UR UR13, R1 ;  /* 0x00000000010d73c2 */ /* 0x00022200000e0000 */
[----:B--2---:R-:W-:-:S13]  /*00d0*/  ISETP.LE.U32.AND P0, PT, R2, UR12, PT ;  /* 0x0000000c02007c0c */ /* 0x004fda000bf03070 */
[----:B------:R-:W-:Y:S05]  /*00e0*/  @P0 EXIT ;  /* 0x000000000000094d */ /* 0x000fea0003800000 */
[----:B01-34-:R-:W-:Y:S02]  /*00f0*/  UMOV UR9, 0x4 ;  /* 0x0000000400097882 */ /* 0x01bfe40000000000 */
        /* <DEDUP_REMOVED lines=27> */
[-C--:B------:R-:W-:Y:S02]  /*02b0*/  IABS R9, R3.reuse ;  /* 0x0000000300097213 */ /* 0x080fe40000000000 */
[----:B------:R-:W-:Y:S02]  /*02c0*/  IABS R18, R12 ;  /* 0x0000000c00127213 */ /* 0x000fe40000000000 */
[----:B------:R-:W-:Y:S01]  /*02d0*/  LOP3.LUT R12, R12, R3, RZ, 0x3c, !PT ;  /* 0x000000030c0c7212 */ /* 0x000fe200078e3cff */
[----:B------:R-:W-:-:S03]  /*02e0*/  IMAD.MOV R9, RZ, RZ, -R9 ;  /* 0x000000ffff097224 */ /* 0x000fc600078e0a09 */
[----:B------:R-:W-:Y:S01]  /*02f0*/  ISETP.GE.AND P2, PT, R12, RZ, PT ;  /* 0x000000ff0c00720c */ /* 0x000fe20003f46270 */
[----:B0-----:R-:W0:Y:S02]  /*0300*/  MUFU.RCP R5, R5 ;  /* 0x0000000500057308 */ /* 0x001e240000001000 */
[----:B0-----:R-:W-:-:S06]  /*0310*/  IADD3 R10, R5, 0xffffffe, RZ ;  /* 0x0ffffffe050a7810 */ /* 0x001fcc0007ffe0ff */
[----:B------:R0:W1:Y:S02]  /*0320*/  F2I.FTZ.U32.TRUNC.NTZ R11, R10 ;  /* 0x0000000a000b7305 */ /* 0x000064000021f000 */
[----:B0-----:R-:W-:Y:S02]  /*0330*/  IMAD.MOV.U32 R10, RZ, RZ, RZ ;  /* 0x000000ffff0a7224 */ /* 0x001fe400078e00ff */
[----:B-1----:R-:W-:-:S04]  /*0340*/  IMAD.MOV R7, RZ, RZ, -R11 ;  /* 0x000000ffff077224 */ /* 0x002fc800078e0a0b */
[----:B------:R-:W-:-:S04]  /*0350*/  IMAD R7, R7, R16, RZ ;  /* 0x0000001007077224 */ /* 0x000fc800078e02ff */
[----:B------:R-:W-:Y:S01]  /*0360*/  IMAD.HI.U32 R11, R11, R7, R10 ;  /* 0x000000070b0b7227 */ /* 0x000fe200078e000a */
[----:B------:R-:W-:-:S03]  /*0370*/  LOP3.LUT R10, R0, 0x6, RZ, 0xc0, !PT ;  /* 0x00000006000a7812 */ /* 0x000fc600078ec0ff */
[----:B------:R-:W-:Y:S02]  /*0380*/  IMAD.MOV.U32 R7, RZ, RZ, R9 ;  /* 0x000000ffff077224 */ /* 0x000fe400078e0009 */
[----:B------:R-:W-:-:S04]  /*0390*/  IMAD.HI.U32 R5, R11, R18, RZ ;  /* 0x000000120b057227 */ /* 0x000fc800078e00ff */
        /* <DEDUP_REMOVED lines=14> */
.L_x_358:
        /* <DEDUP_REMOVED lines=41> */
.L_x_357:
        /* <DEDUP_REMOVED lines=16> */
.L_x_356:
[----:B------:R-:W-:Y:S05]  /*0810*/  BSYNC B0 ;  /* 0x0000000000007941 */ /* 0x000fea0003800000 */
.L_x_355:
[----:B------:R-:W-:-:S06]  /*0820*/  UISETP.GE.U32.AND UP0, UPT, UR4, UR8, UPT ;  /* 0x000000080400728c */ /* 0x000fcc000bf06070 */
[----:B------:R-:W-:-:S13]  /*0830*/  PLOP3.LUT P0, PT, PT, PT, UP0, 0x80, 0x0 ;  /* 0x000000000000781c */ /* 0x000fda0003f0f008 */
[----:B------:R-:W-:Y:S05]  /*0840*/  @!P0 BRA `(.L_x_358) ;  /* 0xfffffc3000008947 */ /* 0x000fea000383ffff */
[----:B------:R-:W-:Y:S05]  /*0850*/  BRA `(.L_x_353) ;  /* 0x0000027000007947 */ /* 0x000fea0003800000 */
.L_x_354:
        /* <DEDUP_REMOVED lines=10> */
.L_x_359:
        /* <DEDUP_REMOVED lines=29> */
.L_x_353:
        /* <DEDUP_REMOVED lines=8> */
[----:B------:R-:W-:Y:S02]  /*0b50*/  UIMAD.WIDE.U32 UR6, UR6, UR7, URZ ;  /* 0x00000007060672a5 */ /* 0x000fe4000f8e003f */
[----:B------:R-:W-:-:S04]  /*0b60*/  UIADD3 UR8, UR15, 0x110, URZ ;  /* 0x000001100f087890 */ /* 0x000fc8000fffe03f */
[C---:B------:R-:W-:Y:S02]  /*0b70*/  IMAD R3, R8.reuse, UR7, RZ ;  /* 0x0000000708037c24 */ /* 0x040fe4000f8e02ff */
[----:B0-----:R-:W-:-:S04]  /*0b80*/  IMAD.WIDE.U32 R8, R8, UR6, RZ ;  /* 0x0000000608087c25 */ /* 0x001fc8000f8e00ff */
[----:B------:R-:W-:Y:S01]  /*0b90*/  IMAD R3, R2, UR6, R3 ;  /* 0x0000000602037c24 */ /* 0x000fe2000f8e0203 */
[----:B------:R-:W-:-:S03]  /*0ba0*/  ULDC.U16 UR6, c[0x0][0x1aa] ;  /* 0x00006a8000067ab9 */ /* 0x000fc60000000400 */
[----:B------:R-:W-:-:S05]  /*0bb0*/  IMAD.IADD R11, R9, 0x1, R3 ;  /* 0x00000001090b7824 */ /* 0x000fca00078e0203 */
[----:B------:R-:W-:-:S13]  /*0bc0*/  ISETP.NE.U32.AND P0, PT, R11, RZ, PT ;  /* 0x000000ff0b00720c */ /* 0x000fda0003f05070 */
[----:B------:R-:W-:Y:S05]  /*0bd0*/  @!P0 BRA `(.L_x_360) ;  /* 0x0000005000008947 */ /* 0x000fea0003800000 */
[----:B------:R-:W-:Y:S02]  /*0be0*/  MOV R2, 0xc00 ;  /* 0x00000c0000027802 */ /* 0x000fe40000000f00 */
[----:B------:R-:W-:Y:S05]  /*0bf0*/  CALL.REL.NOINC `($__internal_12_$__cuda_sm20_div_u64) ;  /* 0x000021a000007944 */ /* 0x000fea0003c00000 */
[----:B------:R-:W-:Y:S02]  /*0c00*/  IMAD.MOV.U32 R2, RZ, RZ, R4 ;  /* 0x000000ffff027224 */ /* 0x000fe400078e0004 */
[----:B------:R-:W-:Y:S01]  /*0c10*/  IMAD.MOV.U32 R3, RZ, RZ, R5 ;  /* 0x000000ffff037224 */ /* 0x000fe200078e0005 */
[----:B------:R-:W-:Y:S05]  /*0c20*/  BRA `(.L_x_361) ;  /* 0x0000013000007947 */ /* 0x000fea0003800000 */
.L_x_360:
[----:B------:R-:W0:Y:S01]  /*0c30*/  I2F.U32.RP R4, UR6 ;  /* 0x0000000600047d06 */ /* 0x000e220008209000 */
[----:B------:R-:W-:-:S07]  /*0c40*/  ISETP.NE.U32.AND P2, PT, RZ, UR6, PT ;  /* 0x00000006ff007c0c */ /* 0x000fce000bf45070 */
        /* <DEDUP_REMOVED lines=17> */
.L_x_361:
[----:B------:R-:W-:Y:S01]  /*0d60*/  ULDC.U16 UR14, c[0x0][0x1aa] ;  /* 0x00006a80000e7ab9 */ /* 0x000fe20000000400 */
[----:B------:R-:W-:Y:S01]  /*0d70*/  IMAD R4, R15, c[0x0][0x1b8], R14 ;  /* 0x00006e000f047a24 */ /* 0x000fe200078e020e */
[----:B------:R-:W0:Y:S01]  /*0d80*/  I2F.U32.RP R5, UR14 ;  /* 0x0000000e00057d06 */ /* 0x000e220008209000 */
[----:B------:R-:W-:Y:S01]  /*0d90*/  UMOV UR6, URZ ;  /* 0x0000003f00067c82 */ /* 0x000fe20008000000 */
[----:B------:R-:W-:Y:S02]  /*0da0*/  ISETP.NE.U32.AND P1, PT, RZ, UR14, PT ;  /* 0x0000000eff007c0c */ /* 0x000fe4000bf25070 */
[----:B------:R-:W-:-:S04]  /*0db0*/  LOP3.LUT R10, RZ, UR14, RZ, 0x33, !PT ;  /* 0x0000000eff0a7c12 */ /* 0x000fc8000f8e33ff */
[----:B0-----:R-:W0:Y:S02]  /*0dc0*/  MUFU.RCP R5, R5 ;  /* 0x0000000500057308 */ /* 0x001e240000001000 */
[----:B0-----:R-:W-:-:S06]  /*0dd0*/  IADD3 R6, R5, 0xffffffe, RZ ;  /* 0x0ffffffe05067810 */ /* 0x001fcc0007ffe0ff */
[----:B------:R-:W0:Y:S02]  /*0de0*/  F2I.FTZ.U32.TRUNC.NTZ R6, R6 ;  /* 0x0000000600067305 */ /* 0x000e24000021f000 */
[----:B0-----:R-:W0:Y:S02]  /*0df0*/  R2UR UR7, R6 ;  /* 0x00000000060773c2 */ /* 0x001e2400000e0000 */
[----:B0-----:R-:W-:-:S04]  /*0e00*/  UIADD3 UR9, URZ, -UR7, URZ ;  /* 0x800000073f097290 */ /* 0x001fc8000fffe03f */
[----:B------:R-:W-:-:S04]  /*0e10*/  UIMAD UR9, UR9, UR14, URZ ;  /* 0x0000000e090972a4 */ /* 0x000fc8000f8e023f */
[----:B------:R-:W-:-:S06]  /*0e20*/  UIMAD.WIDE.U32 UR6, UR7, UR9, UR6 ;  /* 0x00000009070672a5 */ /* 0x000fcc000f8e0006 */
[----:B------:R-:W-:-:S04]  /*0e30*/  IMAD.HI.U32 R5, R4, UR7, RZ ;  /* 0x0000000704057c27 */ /* 0x000fc8000f8e00ff */
[----:B------:R-:W-:-:S04]  /*0e40*/  IMAD.MOV R7, RZ, RZ, -R5 ;  /* 0x000000ffff077224 */ /* 0x000fc800078e0a05 */
[----:B------:R-:W-:-:S05]  /*0e50*/  IMAD R4, R7, UR14, R4 ;  /* 0x0000000e07047c24 */ /* 0x000fca000f8e0204 */
[----:B------:R-:W-:-:S13]  /*0e60*/  ISETP.GE.U32.AND P0, PT, R4, UR14, PT ;  /* 0x0000000e04007c0c */ /* 0x000fda000bf06070 */
[----:B------:R-:W-:Y:S02]  /*0e70*/  @P0 IADD3 R4, R4, -UR14, RZ ;  /* 0x8000000e04040c10 */ /* 0x000fe4000fffe0ff */
[----:B------:R-:W-:Y:S02]  /*0e80*/  @P0 IADD3 R5, R5, 0x1, RZ ;  /* 0x0000000105050810 */ /* 0x000fe40007ffe0ff */
[----:B------:R-:W-:Y:S02]  /*0e90*/  ISETP.GE.U32.AND P2, PT, R4, UR14, PT ;  /* 0x0000000e04007c0c */ /* 0x000fe4000bf46070 */
[----:B------:R-:W-:-:S11]  /*0ea0*/  LEA R4, P0, R2, c[0x0][0x178], 0x1 ;  /* 0x00005e0002047a11 */ /* 0x000fd600078008ff */
[----:B------:R-:W-:-:S04]  /*0eb0*/  @P2 IADD3 R5, R5, 0x1, RZ ;  /* 0x0000000105052810 */ /* 0x000fc80007ffe0ff */
        /* <DEDUP_REMOVED lines=9> */
[----:B------:R-:W1:Y:S01]  /*0f50*/  LDC.U16 R12, c[0x0][0x1aa] ;  /* 0x00006a80ff0c7b82 */ /* 0x000e620000000400 */
[----:B------:R-:W-:Y:S01]  /*0f60*/  IABS R17, R14 ;  /* 0x0000000e00117213 */ /* 0x000fe20000000000 */
[----:B------:R-:W-:Y:S02]  /*0f70*/  ULDC UR9, c[0x0][0x1b8] ;  /* 0x00006e0000097ab9 */ /* 0x000fe40000000800 */
[----:B------:R-:W-:-:S04]  /*0f80*/  UIMAD.WIDE.U32 UR6, UR7, UR9, URZ ;  /* 0x00000009070672a5 */ /* 0x000fc8000f8e003f */
[----:B------:R-:W-:-:S04]  /*0f90*/  UIADD3 UR6, URZ, -UR7, URZ ;  /* 0x800000073f067290 */ /* 0x000fc8000fffe03f */
[----:B------:R-:W-:-:S04]  /*0fa0*/  UIMAD UR6, UR14, UR6, UR9 ;  /* 0x000000060e0672a4 */ /* 0x000fc8000f8e0209 */
[----:B------:R-:W-:Y:S01]  /*0fb0*/  UISETP.GE.U32.AND UP0, UPT, UR6, UR14, UPT ;  /* 0x0000000e0600728c */ /* 0x000fe2000bf06070 */
[----:B01----:R-:W-:-:S10]  /*0fc0*/  IABS R7, R12 ;  /* 0x0000000c00077213 */ /* 0x003fd40000000000 */
[----:B------:R-:W-:Y:S01]  /*0fd0*/  @UP0 UIADD3 UR6, UR6, -UR14, URZ ;  /* 0x8000000e06060290 */ /* 0x000fe2000fffe03f */
[----:B------:R-:W0:Y:S01]  /*0fe0*/  I2F.RP R6, R7 ;  /* 0x0000000700067306 */ /* 0x000e220000209400 */
[----:B------:R-:W-:Y:S02]  /*0ff0*/  @UP0 UIADD3 UR7, UR7, 0x1, URZ ;  /* 0x0000000107070890 */ /* 0x000fe4000fffe03f */
[----:B------:R-:W-:-:S11]  /*1000*/  UISETP.GE.U32.AND UP1, UPT, UR6, UR14, UPT ;  /* 0x0000000e0600728c */ /* 0x000fd6000bf26070 */
[----:B------:R-:W-:Y:S01]  /*1010*/  @UP1 UIADD3 UR7, UR7, 0x1, URZ ;  /* 0x0000000107071890 */ /* 0x000fe2000fffe03f */
[----:B0-----:R-:W0:Y:S02]  /*1020*/  MUFU.RCP R6, R6 ;  /* 0x0000000600067308 */ /* 0x001e240000001000 */
[----:B0-----:R-:W-:-:S06]  /*1030*/  IADD3 R4, R6, 0xffffffe, RZ ;  /* 0x0ffffffe06047810 */ /* 0x001fcc0007ffe0ff */
[----:B------:R0:W1:Y:S02]  /*1040*/  F2I.FTZ.U32.TRUNC.NTZ R5, R4 ;  /* 0x0000000400057305 */ /* 0x000064000021f000 */
[----:B0-----:R-:W-:Y:S02]  /*1050*/  IMAD.MOV.U32 R4, RZ, RZ, RZ ;  /* 0x000000ffff047224 */ /* 0x001fe400078e00ff */
[----:B-1----:R-:W-:-:S04]  /*1060*/  IMAD.MOV R16, RZ, RZ, -R5 ;  /* 0x000000ffff107224 */ /* 0x002fc800078e0a05 */
[----:B------:R-:W-:Y:S01]  /*1070*/  IMAD R13, R16, R7, RZ ;  /* 0x00000007100d7224 */ /* 0x000fe200078e02ff */
[----:B------:R-:W-:Y:S01]  /*1080*/  IABS R16, R12 ;  /* 0x0000000c00107213 */ /* 0x000fe20000000000 */
[----:B------:R-:W-:Y:S02]  /*1090*/  IMAD.MOV.U32 R12, RZ, RZ, R17 ;  /* 0x000000ffff0c7224 */ /* 0x000fe400078e0011 */
[----:B------:R-:W-:-:S04]  /*10a0*/  IMAD.HI.U32 R5, R5, R13, R4 ;  /* 0x0000000d05057227 */ /* 0x000fc800078e0004 */
[----:B------:R-:W-:Y:S02]  /*10b0*/  IMAD.MOV R6, RZ, RZ, -R16 ;  /* 0x000000ffff067224 */ /* 0x000fe400078e0a10 */
[----:B------:R-:W-:-:S04]  /*10c0*/  IMAD.HI.U32 R5, R5, R12, RZ ;  /* 0x0000000c05057227 */ /* 0x000fc800078e00ff */
[----:B------:R-:W-:Y:S01]  /*10d0*/  IMAD R4, R5, R6, R12 ;  /* 0x0000000605047224 */ /* 0x000fe200078e020c */
[----:B------:R-:W-:Y:S02]  /*10e0*/  SHF.R.U64 R6, R2, 0x1, R3 ;  /* 0x0000000102067819 */ /* 0x000fe40000001203 */
[----:B------:R-:W-:Y:S02]  /*10f0*/  LEA.HI R2, R15, R15, RZ, 0x1 ;  /* 0x0000000f0f027211 */ /* 0x000fe400078f08ff */
[----:B------:R-:W-:-:S13]  /*1100*/  ISETP.GT.U32.AND P3, PT, R7, R4, PT ;  /* 0x000000040700720c */ /* 0x000fda0003f64070 */
[----:B------:R-:W-:Y:S01]  /*1110*/  @!P3 IMAD.IADD R4, R4, 0x1, -R7 ;  /* 0x000000010404b824 */ /* 0x000fe200078e0a07 */
[----:B------:R-:W-:-:S04]  /*1120*/  @!P3 IADD3 R5, R5, 0x1, RZ ;  /* 0x000000010505b810 */ /* 0x000fc80007ffe0ff */
[----:B------:R-:W-:Y:S02]  /*1130*/  ISETP.GE.U32.AND P2, PT, R4, R7, PT ;  /* 0x000000070400720c */ /* 0x000fe40003f46070 */
[----:B------:R-:W-:Y:S02]  /*1140*/  LOP3.LUT R4, R14, UR14, RZ, 0x3c, !PT ;  /* 0x0000000e0e047c12 */ /* 0x000fe4000f8e3cff */
[----:B------:R-:W-:Y:S02]  /*1150*/  SHF.R.U32.HI R7, RZ, 0x1, R3 ;  /* 0x00000001ff077819 */ /* 0x000fe40000011603 */
[----:B------:R-:W-:Y:S02]  /*1160*/  ISETP.GE.AND P4, PT, R4, RZ, PT ;  /* 0x000000ff0400720c */ /* 0x000fe40003f86270 */
[----:B------:R-:W-:-:S05]  /*1170*/  LOP3.LUT R7, R7, 0x7fffffff, RZ, 0xc0, !PT ;  /* 0x7fffffff07077812 */ /* 0x000fca00078ec0ff */
[----:B------:R-:W-:Y:S02]  /*1180*/  @P2 IADD3 R5, R5, 0x1, RZ ;  /* 0x0000000105052810 */ /* 0x000fe40007ffe0ff */
[----:B------:R-:W-:-:S04]  /*1190*/  ISETP.NE.AND P2, PT, RZ, UR14, PT ;  /* 0x0000000eff007c0c */ /* 0x000fc8000bf45270 */
[----:B------:R-:W-:-:S05]  /*11a0*/  @!P4 IMAD.MOV R5, RZ, RZ, -R5 ;  /* 0x000000ffff05c224 */ /* 0x000fca00078e0a05 */
[C---:B------:R-:W-:Y:S02]  /*11b0*/  SEL R5, R10.reuse, R5, !P2 ;  /* 0x000000050a057207 */ /* 0x040fe40005000000 */
[----:B------:R-:W-:Y:S02]  /*11c0*/  SEL R10, R10, UR7, !P1 ;  /* 0x000000070a0a7c07 */ /* 0x000fe4000c800000 */
[----:B------:R-:W-:-:S04]  /*11d0*/  SHF.R.S32.HI R4, RZ, 0x1f, R5 ;  /* 0x0000001fff047819 */ /* 0x000fc80000011405 */
[----:B------:R-:W-:Y:S02]  /*11e0*/  LEA.HI R3, R4, R5, RZ, 0x3 ;  /* 0x0000000504037211 */ /* 0x000fe400078f18ff */
[----:B------:R-:W-:Y:S02]  /*11f0*/  LOP3.LUT R5, R6, 0xfffffffc, RZ, 0xc0, !PT ;  /* 0xfffffffc06057812 */ /* 0x000fe400078ec0ff */
[----:B------:R-:W-:Y:S02]  /*1200*/  SHF.R.S32.HI R4, RZ, 0x1, R2 ;  /* 0x00000001ff047819 */ /* 0x000fe40000011402 */
[----:B------:R-:W-:Y:S02]  /*1210*/  IADD3 R2, P1, R5, c[0x0][0x180], RZ ;  /* 0x0000600005027a10 */ /* 0x000fe40007f3e0ff */
[----:B------:R-:W-:Y:S02]  /*1220*/  SHF.R.U32.HI R5, RZ, 0x3, R10 ;  /* 0x00000003ff057819 */ /* 0x000fe4000001160a */
[----:B------:R-:W-:-:S02]  /*1230*/  SHF.R.S32.HI R6, RZ, 0x3, R3 ;  /* 0x00000003ff067819 */ /* 0x000fc40000011403 */
[----:B------:R-:W-:-:S03]  /*1240*/  IADD3.X R3, R7, c[0x0][0x184], RZ, P1, !PT ;  /* 0x0000610007037a10 */ /* 0x000fc60000ffe4ff */
[----:B------:R-:W-:-:S04]  /*1250*/  IMAD R5, R4, R5, R6 ;  /* 0x0000000504057224 */ /* 0x000fc800078e0206 */
[----:B------:R-:W-:-:S06]  /*1260*/  IMAD.WIDE R2, R5, 0x8, R2 ;  /* 0x0000000805027825 */ /* 0x000fcc00078e0202 */
[----:B------:R-:W2:Y:S04]  /*1270*/  LDG.E.64.CONSTANT R2, [R2.64] ;  /* 0x0000000a02027981 */ /* 0x000ea8000c1e9b00 */
[----:B--2---:R0:W-:Y:S01]  /*1280*/  STL.64 [R1+0x120], R2 ;  /* 0x0001200201007387 */ /* 0x0041e20000100a00 */
[----:B------:R-:W-:Y:S05]  /*1290*/  BRA `(.L_x_363) ;  /* 0x0000002000007947 */ /* 0x000fea0003800000 */
.L_x_362:
[----:B------:R-:W1:Y:S02]  /*12a0*/  I2F.F16 R18, 0x8 ;  /* 0x0000000800127906 */ /* 0x000e640000200c00 */
[----:B-1----:R-:W-:-:S06]  /*12b0*/  PRMT R18, R18, 0x5410, R18 ;  /* 0x0000541012127816 */ /* 0x002fcc0000000012 */
.L_x_363:
[----:B------:R-:W-:Y:S02]  /*12c0*/  ULDC UR6, c[0x0][0x1c0] ;  /* 0x0000700000067ab9 */ /* 0x000fe40000000800 */
[----:B------:R-:W-:-:S04]  /*12d0*/  ULOP3.LUT UR15, UR6, 0xffff, URZ, 0xc0, !UPT ;  /* 0x0000ffff060f7892 */ /* 0x000fc8000f8ec03f */
[----:B------:R-:W-:-:S04]  /*12e0*/  USHF.R.U32.HI UR16, URZ, 0x3, UR15 ;  /* 0x000000033f107899 */ /* 0x000fc8000801160f */
[----:B------:R-:W-:-:S06]  /*12f0*/  UPRMT UR6, UR16, 0x9910, URZ ;  /* 0x0000991010067896 */ /* 0x000fcc000800003f */
[----:B------:R-:W-:-:S13]  /*1300*/  ISETP.NE.AND P1, PT, RZ, UR6, PT ;  /* 0x00000006ff007c0c */ /* 0x000fda000bf25270 */
[----:B------:R-:W-:Y:S05]  /*1310*/  @!P1 BRA `(.L_x_364) ;  /* 0x00000e7000009947 */ /* 0x000fea0003800000 */
[--C-:B------:R-:W-:Y:S01]  /*1320*/  SHF.R.U64 R12, R8, 0x1, R11.reuse ;  /* 0x00000001080c7819 */ /* 0x100fe2000000120b */
[----:B------:R-:W-:Y:S01]  /*1330*/  IMAD.SHL.U32 R16, R0, 0x4, RZ ;  /* 0x0000000400107824 */ /* 0x000fe200078e00ff */
[----:B------:R-:W-:Y:S01]  /*1340*/  SHF.R.U32.HI R0, RZ, 0x1, R11 ;  /* 0x00000001ff007819 */ /* 0x000fe2000001160b */
[----:B------:R-:W-:Y:S01]  /*1350*/  ULOP3.LUT UR17, UR4, 0x3, URZ, 0xc0, !UPT ;  /* 0x0000000304117892 */ /* 0x000fe2000f8ec03f */
[----:B------:R-:W-:Y:S01]  /*1360*/  LOP3.LUT R12, R12, 0xfffffffc, RZ, 0xc0, !PT ;  /* 0xfffffffc0c0c7812 */ /* 0x000fe200078ec0ff */
[----:B------:R-:W-:Y:S01]  /*1370*/  UIADD3 UR7, UR4, -0x1, URZ ;  /* 0xffffffff04077890 */ /* 0x000fe2000fffe03f */
[----:B------:R-:W-:Y:S01]  /*1380*/  LOP3.LUT R0, R0, 0x7fffffff, RZ, 0xc0, !PT ;  /* 0x7fffffff00007812 */ /* 0x000fe200078ec0ff */
[----:B------:R-:W-:Y:S01]  /*1390*/  IMAD.MOV.U32 R19, RZ, RZ, RZ ;  /* 0x000000ffff137224 */ /* 0x000fe200078e00ff */
[----:B------:R-:W-:Y:S01]  /*13a0*/  IADD3 R12, P1, R12, c[0x0][0x170], RZ ;  /* 0x00005c000c0c7a10 */ /* 0x000fe20007f3e0ff */
[----:B------:R-:W-:Y:S01]  /*13b0*/  USHF.R.U32.HI UR6, URZ, 0x3, UR14 ;  /* 0x000000033f067899 */ /* 0x000fe2000801160e */
[----:B------:R-:W-:Y:S01]  /*13c0*/  IADD3 R17, R1, 0x100, RZ ;  /* 0x0000010001117810 */ /* 0x000fe20007ffe0ff */
[----:B------:R-:W-:Y:S01]  /*13d0*/  UIADD3 UR14, -UR17, UR4, URZ ;  /* 0x00000004110e7290 */ /* 0x000fe2000fffe13f */
[----:B------:R-:W-:Y:S01]  /*13e0*/  LOP3.LUT R16, R16, 0x4, RZ, 0xc0, !PT ;  /* 0x0000000410107812 */ /* 0x000fe200078ec0ff */
[----:B------:R-:W-:Y:S01]  /*13f0*/  UISETP.GE.U32.AND UP0, UPT, UR7, 0x3, UPT ;  /* 0x000000030700788c */ /* 0x000fe2000bf06070 */
[----:B------:R-:W-:-:S02]  /*1400*/  IADD3.X R13, R0, c[0x0][0x174], RZ, P1, !PT ;  /* 0x00005d00000d7a10 */ /* 0x000fc40000ffe4ff */
.L_x_369:
[----:B------:R-:W-:-:S05]  /*1410*/  IMAD R0, R19, 0x8, R14 ;  /* 0x0000000813007824 */ /* 0x000fca00078e020e */
[----:B------:R-:W-:-:S13]  /*1420*/  ISETP.GE.U32.AND P1, PT, R0, c[0x0][0x1b8], PT ;  /* 0x00006e0000007a0c */ /* 0x000fda0003f26070 */
[----:B0----5:R-:W-:Y:S05]  /*1430*/  @P1 BRA `(.L_x_364) ;  /* 0x00000d5000001947 */ /* 0x021fea0003800000 */
[----:B0-----:R-:W-:-:S13]  /*1440*/  LOP3.LUT P1, R2, R19, 0x3, RZ, 0xc0, !PT ;  /* 0x0000000313027812 */ /* 0x001fda000782c0ff */
[----:B------:R-:W-:-:S05]  /*1450*/  @!P1 IMAD R0, R15, c[0x0][0x1b8], R0 ;  /* 0x00006e000f009a24 */ /* 0x000fca00078e0200 */
[----:B------:R-:W-:-:S04]  /*1460*/  @!P1 SHF.R.S32.HI R3, RZ, 0x1f, R0 ;  /* 0x0000001fff039819 */ /* 0x000fc80000011400 */
[----:B------:R-:W-:-:S04]  /*1470*/  @!P1 LEA.HI R3, R3, R0, RZ, 0x5 ;  /* 0x0000000003039211 */ /* 0x000fc800078f28ff */
[----:B------:R-:W-:-:S05]  /*1480*/  @!P1 SHF.R.S32.HI R3, RZ, 0x5, R3 ;  /* 0x00000005ff039819 */ /* 0x000fca0000011403 */
[----:B------:R-:W-:-:S06]  /*1490*/  @!P1 IMAD.WIDE R4, R3, 0x10, R12 ;  /* 0x0000001003049825 */ /* 0x000fcc00078e020c */
[----:B------:R-:W2:Y:S01]  /*14a0*/  @!P1 LDG.E.128.CONSTANT R4, [R4.64] ;  /* 0x0000000a04049981 */ /* 0x000ea2000c1e9d00 */
[----:B------:R-:W-:Y:S02]  /*14b0*/  IMAD R0, R2, 0x4, R17 ;  /* 0x0000000402007824 */ /* 0x000fe400078e0211 */
[----:B------:R-:W0:Y:S08]  /*14c0*/  I2F.U16.RP R2, UR6 ;  /* 0x0000000600027d06 */ /* 0x000e300008109000 */
[----:B0-----:R-:W0:Y:S02]  /*14d0*/  MUFU.RCP R2, R2 ;  /* 0x0000000200027308 */ /* 0x001e240000001000 */
[----:B0-----:R-:W-:-:S06]  /*14e0*/  IADD3 R3, R2, 0xffffffe, RZ ;  /* 0x0ffffffe02037810 */ /* 0x001fcc0007ffe0ff */
[----:B------:R-:W0:Y:S01]  /*14f0*/  F2I.FTZ.U32.TRUNC.NTZ R11, R3 ;  /* 0x00000003000b7305 */ /* 0x000e22000021f000 */
[----:B------:R-:W-:Y:S02]  /*1500*/  IMAD R9, RZ, RZ, -UR6 ;  /* 0x80000006ff097e24 */ /* 0x000fe4000f8e02ff */
[----:B------:R-:W-:Y:S02]  /*1510*/  IMAD.MOV.U32 R10, RZ, RZ, RZ ;  /* 0x000000ffff0a7224 */ /* 0x000fe400078e00ff */
[----:B0-----:R-:W-:-:S04]  /*1520*/  IMAD R8, R9, R11, RZ ;  /* 0x0000000b09087224 */ /* 0x001fc800078e02ff */
[----:B------:R-:W-:Y:S01]  /*1530*/  IMAD.HI.U32 R8, R11, R8, R10 ;  /* 0x000000080b087227 */ /* 0x000fe200078e000a */
[----:B--2---:R0:W-:Y:S04]  /*1540*/  @!P1 STL.128 [R1+0x100], R4 ;  /* 0x0001000401009387 */ /* 0x0041e80000100c00 */
[----:B------:R-:W2:Y:S01]  /*1550*/  LDL R0, [R0] ;  /* 0x0000000000007983 */ /* 0x000ea20000100800 */
[----:B------:R-:W-:Y:S01]  /*1560*/  IMAD.HI.U32 R8, R8, R19, RZ ;  /* 0x0000001308087227 */ /* 0x000fe200078e00ff */
[----:B------:R-:W-:Y:S02]  /*1570*/  ISETP.NE.U32.AND P1, PT, RZ, UR6, PT ;  /* 0x00000006ff007c0c */ /* 0x000fe4000bf25070 */
[----:B------:R-:W-:Y:S01]  /*1580*/  LOP3.LUT R3, RZ, UR6, RZ, 0x33, !PT ;  /* 0x00000006ff037c12 */ /* 0x000fe2000f8e33ff */
[----:B------:R-:W-:Y:S01]  /*1590*/  IMAD.MOV.U32 R9, RZ, RZ, 0x64006400 ;  /* 0x64006400ff097424 */ /* 0x000fe200078e00ff */
[----:B------:R-:W-:Y:S01]  /*15a0*/  ISETP.NE.AND P3, PT, RZ, UR4, PT ;  /* 0x00000004ff007c0c */ /* 0x000fe2000bf65270 */
[----:B------:R-:W-:-:S02]  /*15b0*/  IMAD.MOV.U32 R10, RZ, RZ, 0x2c00 ;  /* 0x00002c00ff0a7424 */ /* 0x000fc400078e00ff */
[----:B0-----:R-:W-:-:S04]  /*15c0*/  IMAD.MOV R4, RZ, RZ, -R8 ;  /* 0x000000ffff047224 */ /* 0x001fc800078e0a08 */
[----:B------:R-:W-:-:S05]  /*15d0*/  IMAD R4, R4, UR6, R19 ;  /* 0x0000000604047c24 */ /* 0x000fca000f8e0213 */
[----:B------:R-:W-:-:S13]  /*15e0*/  ISETP.GE.U32.AND P4, PT, R4, UR6, PT ;  /* 0x0000000604007c0c */ /* 0x000fda000bf86070 */
[----:B------:R-:W-:-:S04]  /*15f0*/  @P4 IADD3 R4, R4, -UR6, RZ ;  /* 0x8000000604044c10 */ /* 0x000fc8000fffe0ff */
[----:B------:R-:W-:-:S13]  /*1600*/  ISETP.GE.U32.AND P5, PT, R4, UR6, PT ;  /* 0x0000000604007c0c */ /* 0x000fda000bfa6070 */
[----:B------:R-:W-:-:S04]  /*1610*/  @P5 IADD3 R4, R4, -UR6, RZ ;  /* 0x8000000604045c10 */ /* 0x000fc8000fffe0ff */
[----:B------:R-:W-:-:S04]  /*1620*/  SEL R4, R3, R4, !P1 ;  /* 0x0000000403047207 */ /* 0x000fc80004800000 */
[----:B------:R-:W-:Y:S02]  /*1630*/  ISETP.NE.AND P2, PT, R4, RZ, PT ;  /* 0x000000ff0400720c */ /* 0x000fe40003f45270 */
[----:B--2---:R-:W-:Y:S02]  /*1640*/  SHF.R.S32.HI R5, RZ, 0x8, R0 ;  /* 0x00000008ff057819 */ /* 0x004fe40000011400 */
[--C-:B------:R-:W-:Y:S02]  /*1650*/  LOP3.LUT R4, R0, 0xf000f0, R9.reuse, 0xea, !PT ;  /* 0x00f000f000047812 */ /* 0x100fe400078eea09 */
[----:B------:R-:W-:-:S07]  /*1660*/  LOP3.LUT R7, R5, 0xf000f0, R9, 0xea, !PT ;  /* 0x00f000f005077812 */ /* 0x000fce00078eea09 */
[----:B------:R-:W-:Y:S05]  /*1670*/  @P2 BRA `(.L_x_365) ;  /* 0x000000d000002947 */ /* 0x000fea0003800000 */
[----:B------:R-:W-:-:S04]  /*1680*/  @P4 IADD3 R8, R8, 0x1, RZ ;  /* 0x0000000108084810 */ /* 0x000fc80007ffe0ff */
[----:B------:R-:W-:-:S04]  /*1690*/  @P5 IADD3 R8, R8, 0x1, RZ ;  /* 0x0000000108085810 */ /* 0x000fc80007ffe0ff */
[----:B------:R-:W-:-:S05]  /*16a0*/  SEL R2, R3, R8, !P1 ;  /* 0x0000000803027207 */ /* 0x000fca0004800000 */
[----:B------:R-:W-:-:S05]  /*16b0*/  @P0 IMAD.IADD R6, R1, 0x1, R2 ;  /* 0x0000000101060824 */ /* 0x000fca00078e0202 */
[----:B------:R-:W2:Y:S01]  /*16c0*/  @P0 LDL.U8 R3, [R6+0x120] ;  /* 0x0001200006030983 */ /* 0x000ea20000100000 */
[----:B------:R-:W-:-:S06]  /*16d0*/  LEA R20, R2, UR8, 0x1 ;  /* 0x0000000802147c11 */ /* 0x000fcc000f8e08ff */
[----:B------:R-:W5:Y:S01]  /*16e0*/  LDL.U16 R20, [R20] ;  /* 0x0000000014147983 */ /* 0x000f620000100400 */
[----:B--2---:R-:W-:-:S04]  /*16f0*/  @P0 SHF.R.U32.HI R3, RZ, R16, R3 ;  /* 0x00000010ff030219 */ /* 0x004fc80000011603 */
[----:B------:R-:W-:-:S06]  /*1700*/  @P0 LOP3.LUT R3, R3, 0xf, RZ, 0xc0, !PT ;  /* 0x0000000f03030812 */ /* 0x000fcc00078ec0ff */
[----:B------:R-:W0:Y:S08]  /*1710*/  @P0 I2F.U16 R3, R3 ;  /* 0x0000000300030306 */ /* 0x000e300000101000 */
[----:B0-----:R-:W0:Y:S08]  /*1720*/  @P0 F2I.FTZ.TRUNC.NTZ R2, R3 ;  /* 0x0000000300020305 */ /* 0x001e30000021f100 */
[----:B0-----:R-:W0:Y:S02]  /*1730*/  @P0 I2F.F16 R2, R2 ;  /* 0x0000000200020306 */ /* 0x001e240000200c00 */
[----:B0-----:R-:W-:-:S06]  /*1740*/  @P0 PRMT R18, R2, 0x5410, R2 ;  /* 0x0000541002120816 */ /* 0x001fcc0000000002 */
.L_x_365:
[--C-:B------:R-:W-:Y:S01]  /*1750*/  LOP3.LUT R8, R0, 0xf000f, R9.reuse, 0xea, !PT ;  /* 0x000f000f00087812 */ /* 0x100fe200078eea09 */
[-C--:B------:R-:W-:Y:S01]  /*1760*/  HFMA2 R0, R4, R10.reuse.H0_H0, -64, -64 ;  /* 0xd400d40004007431 */ /* 0x080fe2000004000a */
[----:B------:R-:W-:Y:S01]  /*1770*/  LOP3.LUT R6, R5, 0xf000f, R9, 0xea, !PT ;  /* 0x000f000f05067812 */ /* 0x000fe200078eea09 */
[----:B------:R-:W-:Y:S01]  /*1780*/  HFMA2 R7, R7, R10.H0_H0, -64, -64 ;  /* 0xd400d40007077431 */ /* 0x000fe2000004000a */
        /* <DEDUP_REMOVED lines=9> */
[----:B------:R-:W-:Y:S02]  /*1820*/  UMOV UR7, UR14 ;  /* 0x0000000e00077c82 */ /* 0x000fe40008000000 */
[----:B------:R-:W-:Y:S02]  /*1830*/  UMOV UR9, UR5 ;  /* 0x0000000500097c82 */ /* 0x000fe40008000000 */
.L_x_368:
[----:B0-----:R-:W-:Y:S01]  /*1840*/  IMAD R22, R9, UR15, RZ ;  /* 0x0000000f09167c24 */ /* 0x001fe2000f8e02ff */
[----:B------:R-:W-:Y:S01]  /*1850*/  HFMA2.MMA R11, R8, 1, 1, -R18 ;  /* 0x3c003c00080b7835 */ /* 0x000fe20000100012 */
[----:B------:R-:W-:-:S03]  /*1860*/  HADD2 R21, R0, -R18 ;  /* 0x8000001200157230 */ /* 0x000fc60000000000 */
[----:B------:R-:W-:Y:S01]  /*1870*/  SHF.R.U32.HI R2, RZ, 0x1, R22 ;  /* 0x00000001ff027819 */ /* 0x000fe20000011616 */
[----:B-----5:R-:W-:Y:S01]  /*1880*/  HMUL2 R21, R21, R20.H0_H0 ;  /* 0x2000001415157232 */ /* 0x020fe20000000000 */
[----:B------:R-:W-:-:S03]  /*1890*/  IADD3 R22, R22, UR15, RZ ;  /* 0x0000000f16167c10 */ /* 0x000fc6000fffe0ff */
[C---:B------:R-:W-:Y:S01]  /*18a0*/  IMAD R23, R19.reuse, 0x4, R2 ;  /* 0x0000000413177824 */ /* 0x040fe200078e0202 */
[----:B------:R-:W-:Y:S01]  /*18b0*/  SHF.R.U32.HI R10, RZ, 0x1, R22 ;  /* 0x00000001ff0a7819 */ /* 0x000fe20000011616 */
[----:B------:R-:W-:Y:S01]  /*18c0*/  HMUL2 R11, R11, R20.H0_H0 ;  /* 0x200000140b0b7232 */ /* 0x000fe20000000000 */
[----:B------:R-:W-:Y:S02]  /*18d0*/  IADD3 R25, R22, UR15, RZ ;  /* 0x0000000f16197c10 */ /* 0x000fe4000fffe0ff */
[----:B------:R-:W0:Y:S01]  /*18e0*/  LDS.64 R2, [R23.X4] ;  /* 0x0000000017027984 */ /* 0x000e220000004a00 */
[----:B------:R-:W-:-:S03]  /*18f0*/  IMAD R10, R19, 0x4, R10 ;  /* 0x00000004130a7824 */ /* 0x000fc600078e020a */
[----:B------:R1:W-:Y:S04]  /*1900*/  LDS.64 R4, [R23.X4+0x8] ;  /* 0x0000080017047984 */ /* 0x0003e80000004a00 */
[----:B------:R-:W2:Y:S04]  /*1910*/  LDS R24, [R10.X4] ;  /* 0x000000000a187984 */ /* 0x000ea80000004800 */
[----:B------:R-:W3:Y:S01]  /*1920*/  LDS R26, [R10.X4+0x4] ;  /* 0x000004000a1a7984 */ /* 0x000ee20000004800 */
[----:B-1----:R-:W-:Y:S01]  /*1930*/  HADD2 R23, R6, -R18 ;  /* 0x8000001206177230 */ /* 0x002fe20000000000 */
[----:B0-----:R-:W-:-:S02]  /*1940*/  HFMA2.MMA R2, R11, R2, RZ ;  /* 0x000000020b027235 */ /* 0x001fc400000000ff */
[----:B--2---:R-:W-:-:S08]  /*1950*/  HFMA2.MMA R24, R11, R24, RZ ;  /* 0x000000180b187235 */ /* 0x004fd000000000ff */
[----:B------:R-:W-:Y:S02]  /*1960*/  HFMA2 R3, R21, R3, R2 ;  /* 0x0000000315037231 */ /* 0x000fe40000000002 */
[----:B------:R-:W-:Y:S01]  /*1970*/  HMUL2 R2, R23, R20.H0_H0 ;  /* 0x2000001417027232 */ /* 0x000fe20000000000 */
[----:B------:R-:W-:-:S04]  /*1980*/  IADD3 R23, R25, UR15, RZ ;  /* 0x0000000f19177c10 */ /* 0x000fc8000fffe0ff */
[----:B------:R-:W-:Y:S01]  /*1990*/  SHF.R.U32.HI R28, RZ, 0x1, R23 ;  /* 0x00000001ff1c7819 */ /* 0x000fe20000011617 */
[----:B------:R-:W-:Y:S01]  /*19a0*/  HFMA2.MMA R22, R2, R4, R3 ;  /* 0x0000000402167235 */ /* 0x000fe20000000003 */
[----:B------:R-:W-:Y:S01]  /*19b0*/  HADD2 R3, R7, -R18 ;  /* 0x8000001207037230 */ /* 0x000fe20000000000 */
[----:B------:R-:W-:Y:S01]  /*19c0*/  SHF.R.U32.HI R4, RZ, 0x1, R25 ;  /* 0x00000001ff047819 */ /* 0x000fe20000011619 */
[----:B---3--:R-:W-:Y:S02]  /*19d0*/  HFMA2 R26, R21, R26, R24 ;  /* 0x0000001a151a7231 */ /* 0x008fe40000000018 */
[----:B------:R-:W-:Y:S02]  /*19e0*/  HMUL2 R3, R3, R20.H0_H0 ;  /* 0x2000001403037232 */ /* 0x000fe40000000000 */
[----:B------:R-:W-:-:S03]  /*19f0*/  IMAD R4, R19, 0x4, R4 ;  /* 0x0000000413047824 */ /* 0x000fc600078e0204 */
[----:B------:R-:W-:Y:S01]  /*1a00*/  HFMA2 R22, R3, R5, R22 ;  /* 0x0000000503167231 */ /* 0x000fe20000000016 */
[----:B------:R-:W-:Y:S01]  /*1a10*/  IMAD R5, R19, 0x4, R28 ;  /* 0x0000000413057824 */ /* 0x000fe200078e021c */
[----:B------:R-:W-:Y:S04]  /*1a20*/  LDS R24, [R4.X4+0x4] ;  /* 0x0000040004187984 */ /* 0x000fe80000004800 */
[----:B------:R-:W0:Y:S04]  /*1a30*/  LDS R28, [R4.X4] ;  /* 0x00000000041c7984 */ /* 0x000e280000004800 */
[----:B------:R-:W1:Y:S01]  /*1a40*/  LDS R25, [R5.X4] ;  /* 0x0000000005197984 */ /* 0x000e620000004800 */
[----:B0-----:R-:W-:-:S03]  /*1a50*/  HFMA2.MMA R23, R11, R28, RZ ;  /* 0x0000001c0b177235 */ /* 0x001fc600000000ff */
[----:B------:R-:W-:Y:S01]  /*1a60*/  LDS R28, [R10.X4+0xc] ;  /* 0x00000c000a1c7984 */ /* 0x000fe20000004800 */
[----:B-1----:R-:W-:-:S03]  /*1a70*/  HFMA2.MMA R25, R11, R25, RZ ;  /* 0x000000190b197235 */ /* 0x002fc600000000ff */
[----:B------:R-:W0:Y:S03]  /*1a80*/  LDS R11, [R10.X4+0x8] ;  /* 0x000008000a0b7984 */ /* 0x000e260000004800 */
[----:B------:R-:W-:Y:S02]  /*1a90*/  HFMA2 R23, R21, R24, R23 ;  /* 0x0000001815177231 */ /* 0x000fe40000000017 */
[----:B------:R-:W1:Y:S01]  /*1aa0*/  LDS R24, [R5.X4+0x4] ;  /* 0x0000040005187984 */ /* 0x000e620000004800 */
[----:B0-----:R-:W-:-:S03]  /*1ab0*/  HFMA2.MMA R26, R2, R11, R26 ;  /* 0x0000000b021a7235 */ /* 0x001fc6000000001a */
[----:B------:R-:W0:Y:S01]  /*1ac0*/  LDS R11, [R5.X4+0x8] ;  /* 0x00000800050b7984 */ /* 0x000e220000004800 */
[----:B-1----:R-:W-:-:S03]  /*1ad0*/  HFMA2 R21, R21, R24, R25 ;  /* 0x0000001815157231 */ /* 0x002fc60000000019 */
[----:B------:R-:W1:Y:S01]  /*1ae0*/  LDS R24, [R4.X4+0x8] ;  /* 0x0000080004187984 */ /* 0x000e620000004800 */
[--C-:B------:R-:W-:Y:S02]  /*1af0*/  HADD2.F32 R25, -RZ, R22.reuse.H0_H0 ;  /* 0x20000016ff197230 */ /* 0x100fe40000004100 */
[----:B------:R-:W-:Y:S01]  /*1b00*/  HADD2.F32 R22, -RZ, R22.H1_H1 ;  /* 0x30000016ff167230 */ /* 0x000fe20000004100 */
[----:B------:R-:W2:Y:S01]  /*1b10*/  LDS R4, [R4.X4+0xc] ;  /* 0x00000c0004047984 */ /* 0x000ea20000004800 */
[----:B------:R-:W-:-:S03]  /*1b20*/  HFMA2 R26, R3, R28, R26 ;  /* 0x0000001c031a7231 */ /* 0x000fc6000000001a */
[----:B------:R-:W-:Y:S02]  /*1b30*/  FADD.FTZ R22, R25, R22 ;  /* 0x0000001619167221 */ /* 0x000fe40000010000 */
[--C-:B------:R-:W-:Y:S02]  /*1b40*/  HADD2.F32 R25, -RZ, R26.reuse.H0_H0 ;  /* 0x2000001aff197230 */ /* 0x100fe40000004100 */
[----:B------:R-:W-:-:S05]  /*1b50*/  HADD2.F32 R26, -RZ, R26.H1_H1 ;  /* 0x3000001aff1a7230 */ /* 0x000fca0000004100 */
[----:B------:R-:W-:Y:S02]  /*1b60*/  FADD.FTZ R10, R25, R26 ;  /* 0x0000001a190a7221 */ /* 0x000fe40000010000 */
[----:B------:R-:W3:Y:S01]  /*1b70*/  LDS R26, [R5.X4+0xc] ;  /* 0x00000c00051a7984 */ /* 0x000ee20000004800 */
[----:B0-----:R-:W-:-:S03]  /*1b80*/  HFMA2 R25, R2, R11, R21 ;  /* 0x0000000b02197231 */ /* 0x001fc60000000015 */
[----:B------:R-:W4:Y:S01]  /*1b90*/  @P2 LDL R11, [UR9] ;  /* 0x00000009ff0b2983 */ /* 0x000f220008100800 */
[----:B-1----:R-:W-:-:S03]  /*1ba0*/  HFMA2.MMA R24, R2, R24, R23 ;  /* 0x0000001802187235 */ /* 0x002fc60000000017 */
[----:B------:R-:W4:Y:S04]  /*1bb0*/  @P2 LDL R21, [UR9+0x4] ;  /* 0x00000409ff152983 */ /* 0x000f280008100800 */
[----:B------:R-:W4:Y:S04]  /*1bc0*/  @P2 LDL R2, [UR9+0xc] ;  /* 0x00000c09ff022983 */ /* 0x000f280008100800 */
[----:B------:R-:W4:Y:S01]  /*1bd0*/  @P2 LDL R23, [UR9+0x8] ;  /* 0x00000809ff172983 */ /* 0x000f220008100800 */
[----:B--2---:R-:W-:Y:S01]  /*1be0*/  HFMA2 R24, R3, R4, R24 ;  /* 0x0000000403187231 */ /* 0x004fe20000000018 */
[----:B------:R-:W-:Y:S01]  /*1bf0*/  UIADD3 UR7, UR7, -0x4, URZ ;  /* 0xfffffffc07077890 */ /* 0x000fe2000fffe03f */
[----:B---3--:R-:W-:-:S03]  /*1c00*/  HFMA2.MMA R25, R3, R26, R25 ;  /* 0x0000001a03197235 */ /* 0x008fc60000000019 */
[--C-:B------:R-:W-:Y:S02]  /*1c10*/  HADD2.F32 R3, -RZ, R24.reuse.H0_H0 ;  /* 0x20000018ff037230 */ /* 0x100fe40000004100 */
[----:B------:R-:W-:Y:S01]  /*1c20*/  HADD2.F32 R24, -RZ, R24.H1_H1 ;  /* 0x30000018ff187230 */ /* 0x000fe20000004100 */
[----:B------:R-:W-:-:S04]  /*1c30*/  ISETP.NE.AND P3, PT, RZ, UR7, PT ;  /* 0x00000007ff007c0c */ /* 0x000fc8000bf65270 */
[--C-:B------:R-:W-:Y:S02]  /*1c40*/  HADD2.F32 R26, -RZ, R25.reuse.H0_H0 ;  /* 0x20000019ff1a7230 */ /* 0x100fe40000004100 */
[----:B------:R-:W-:Y:S01]  /*1c50*/  HADD2.F32 R25, -RZ, R25.H1_H1 ;  /* 0x30000019ff197230 */ /* 0x000fe20000004100 */
[----:B------:R-:W-:-:S04]  /*1c60*/  FADD.FTZ R24, R3, R24 ;  /* 0x0000001803187221 */ /* 0x000fc80000010000 */
[----:B------:R-:W-:Y:S01]  /*1c70*/  FADD.FTZ R25, R26, R25 ;  /* 0x000000191a197221 */ /* 0x000fe20000010000 */
[----:B------:R-:W-:Y:S01]  /*1c80*/  IADD3 R9, R9, 0x4, RZ ;  /* 0x0000000409097810 */ /* 0x000fe20007ffe0ff */
[----:B----4-:R-:W-:Y:S02]  /*1c90*/  @P2 FADD.FTZ R22, R22, R11 ;  /* 0x0000000b16162221 */ /* 0x010fe40000010000 */
[----:B------:R-:W-:Y:S02]  /*1ca0*/  @P2 FADD.FTZ R10, R10, R21 ;  /* 0x000000150a0a2221 */ /* 0x000fe40000010000 */
[----:B------:R-:W-:Y:S02]  /*1cb0*/  @P2 FADD.FTZ R25, R25, R2 ;  /* 0x0000000219192221 */ /* 0x000fe40000010000 */
[----:B------:R-:W-:Y:S01]  /*1cc0*/  @P2 FADD.FTZ R24, R24, R23 ;  /* 0x0000001718182221 */ /* 0x000fe20000010000 */
[----:B------:R0:W-:Y:S04]  /*1cd0*/  STL [UR9], R22 ;  /* 0x00000016ff007987 */ /* 0x0001e80008100809 */
[----:B------:R0:W-:Y:S04]  /*1ce0*/  STL [UR9+0x4], R10 ;  /* 0x0000040aff007987 */ /* 0x0001e80008100809 */
[----:B------:R0:W-:Y:S04]  /*1cf0*/  STL [UR9+0xc], R25 ;  /* 0x00000c19ff007987 */ /* 0x0001e80008100809 */
[----:B------:R0:W-:Y:S01]  /*1d00*/  STL [UR9+0x8], R24 ;  /* 0x00000818ff007987 */ /* 0x0001e20008100809 */
[----:B------:R-:W-:Y:S01]  /*1d10*/  UIADD3 UR9, UR9, 0x10, URZ ;  /* 0x0000001009097890 */ /* 0x000fe2000fffe03f */
[----:B------:R-:W-:Y:S05]  /*1d20*/  @P3 BRA `(.L_x_368) ;  /* 0xfffffb1000003947 */ /* 0x000fea000383ffff */
.L_x_367:
[----:B------:R-:W-:-:S01]  /*1d30*/  NOP ;  /* 0x0000000000007918 */ /* 0x000fc20000000000 */
[----:B------:R-:W-:Y:S05]  /*1d40*/  @!P1 BRA `(.L_x_366) ;  /* 0x0000041000009947 */ /* 0x000fea0003800000 */
[----:B------:R-:W-:Y:S02]  /*1d50*/  ISETP.NE.AND P1, PT, R19, RZ, PT ;  /* 0x000000ff1300720c */ /* 0x000fe40003f25270 */
[----:B0-----:R-:W-:-:S11]  /*1d60*/  LEA R10, R9, UR13, 0x2 ;  /* 0x0000000d090a7c11 */ /* 0x001fd6000f8e10ff */
[----:B------:R-:W2:Y:S01]  /*1d70*/  @P1 LDL R11, [R10] ;  /* 0x000000000a0b1983 */ /* 0x000ea20000100800 */
[----:B------:R-:W-:Y:S01]  /*1d80*/  IMAD R9, R9, UR15, RZ ;  /* 0x0000000f09097c24 */ /* 0x000fe2000f8e02ff */
[----:B------:R-:W-:Y:S01]  /*1d90*/  HFMA2.MMA R8, R8, 1, 1, -R18 ;  /* 0x3c003c0008087835 */ /* 0x000fe20000100012 */
[----:B------:R-:W-:Y:S01]  /*1da0*/  HADD2 R22, R0, -R18 ;  /* 0x8000001200167230 */ /* 0x000fe20000000000 */
[----:B------:R-:W-:Y:S02]  /*1db0*/  UISETP.NE.AND UP1, UPT, UR17, 0x1, UPT ;  /* 0x000000011100788c */ /* 0x000fe4000bf25270 */
[----:B------:R-:W-:-:S04]  /*1dc0*/  SHF.R.U32.HI R2, RZ, 0x1, R9 ;  /* 0x00000001ff027819 */ /* 0x000fc80000011609 */
[----:B------:R-:W-:Y:S01]  /*1dd0*/  PLOP3.LUT P2, PT, PT, PT, UP1, 0x80, 0x0 ;  /* 0x000000000000781c */ /* 0x000fe20003f4f018 */
[----:B------:R-:W-:Y:S01]  /*1de0*/  IMAD R21, R19, 0x4, R2 ;  /* 0x0000000413157824 */ /* 0x000fe200078e0202 */
[-C--:B-----5:R-:W-:Y:S02]  /*1df0*/  HMUL2 R0, R8, R20.reuse.H0_H0 ;  /* 0x2000001408007232 */ /* 0x0a0fe40000000000 */
[----:B------:R-:W-:Y:S02]  /*1e00*/  HMUL2 R8, R22, R20.H0_H0 ;  /* 0x2000001416087232 */ /* 0x000fe40000000000 */
[----:B------:R-:W0:Y:S01]  /*1e10*/  LDS.64 R2, [R21.X4] ;  /* 0x0000000015027984 */ /* 0x000e220000004a00 */
[----:B------:R-:W-:-:S03]  /*1e20*/  HADD2 R22, R6, -R18 ;  /* 0x8000001206167230 */ /* 0x000fc60000000000 */
[----:B------:R-:W1:Y:S01]  /*1e30*/  LDS.64 R4, [R21.X4+0x8] ;  /* 0x0000080015047984 */ /* 0x000e620000004a00 */
[----:B0-----:R-:W-:-:S10]  /*1e40*/  HFMA2.MMA R2, R0, R2, RZ ;  /* 0x0000000200027235 */ /* 0x001fd400000000ff */
[----:B------:R-:W-:Y:S01]  /*1e50*/  HFMA2 R6, R8, R3, R2 ;  /* 0x0000000308067231 */ /* 0x000fe20000000002 */
[----:B------:R-:W-:Y:S01]  /*1e60*/  HFMA2.MMA R3, R7, 1, 1, -R18 ;  /* 0x3c003c0007037835 */ /* 0x000fe20000100012 */
[----:B------:R-:W-:-:S06]  /*1e70*/  HMUL2 R2, R22, R20.H0_H0 ;  /* 0x2000001416027232 */ /* 0x000fcc0000000000 */
[----:B-1----:R-:W-:-:S03]  /*1e80*/  HFMA2.MMA R6, R2, R4, R6 ;  /* 0x0000000402067235 */ /* 0x002fc60000000006 */
[----:B------:R-:W-:-:S07]  /*1e90*/  HMUL2 R3, R3, R20.H0_H0 ;  /* 0x2000001403037232 */ /* 0x000fce0000000000 */
        /* <DEDUP_REMOVED lines=14> */
[----:B------:R-:W1:Y:S04]  /*1f80*/  LDS R7, [R6.X4+0x4] ;  /* 0x0000040006077984 */ /* 0x000e680000004800 */
[----:B------:R-:W3:Y:S04]  /*1f90*/  LDS R11, [R6.X4+0x8] ;  /* 0x00000800060b7984 */ /* 0x000ee80000004800 */
[----:B------:R-:W4:Y:S01]  /*1fa0*/  LDS R22, [R6.X4+0xc] ;  /* 0x00000c0006167984 */ /* 0x000f220000004800 */
[----:B0-----:R-:W-:-:S10]  /*1fb0*/  HFMA2.MMA R5, R0, R5, RZ ;  /* 0x0000000500057235 */ /* 0x001fd400000000ff */
[----:B-1----:R-:W-:-:S06]  /*1fc0*/  HFMA2 R5, R8, R7, R5 ;  /* 0x0000000708057231 */ /* 0x002fcc0000000005 */
[----:B---3--:R-:W-:-:S10]  /*1fd0*/  HFMA2.MMA R5, R2, R11, R5 ;  /* 0x0000000b02057235 */ /* 0x008fd40000000005 */
[----:B----4-:R-:W-:-:S05]  /*1fe0*/  HFMA2 R5, R3, R22, R5 ;  /* 0x0000001603057231 */ /* 0x010fca0000000005 */
        /* <DEDUP_REMOVED lines=10> */
[----:B------:R-:W1:Y:S04]  /*2090*/  LDS R5, [R6.X4] ;  /* 0x0000000006057984 */ /* 0x000e680000004800 */
[----:B0-----:R-:W0:Y:S04]  /*20a0*/  LDS R7, [R6.X4+0x4] ;  /* 0x0000040006077984 */ /* 0x001e280000004800 */
[----:B------:R-:W3:Y:S04]  /*20b0*/  LDS R9, [R6.X4+0x8] ;  /* 0x0000080006097984 */ /* 0x000ee80000004800 */
[----:B------:R-:W4:Y:S01]  /*20c0*/  LDS R11, [R6.X4+0xc] ;  /* 0x00000c00060b7984 */ /* 0x000f220000004800 */
[----:B-1----:R-:W-:-:S10]  /*20d0*/  HFMA2.MMA R0, R0, R5, RZ ;  /* 0x0000000500007235 */ /* 0x002fd400000000ff */
[----:B0-----:R-:W-:-:S06]  /*20e0*/  HFMA2 R0, R8, R7, R0 ;  /* 0x0000000708007231 */ /* 0x001fcc0000000000 */
[----:B---3--:R-:W-:-:S10]  /*20f0*/  HFMA2.MMA R0, R2, R9, R0 ;  /* 0x0000000902007235 */ /* 0x008fd40000000000 */
[----:B----4-:R-:W-:-:S05]  /*2100*/  HFMA2 R0, R3, R11, R0 ;  /* 0x0000000b03007231 */ /* 0x010fca0000000000 */
[--C-:B------:R-:W-:Y:S02]  /*2110*/  HADD2.F32 R2, -RZ, R0.reuse.H0_H0 ;  /* 0x20000000ff027230 */ /* 0x100fe40000004100 */
[----:B------:R-:W-:-:S05]  /*2120*/  HADD2.F32 R3, -RZ, R0.H1_H1 ;  /* 0x30000000ff037230 */ /* 0x000fca0000004100 */
[----:B------:R-:W-:-:S04]  /*2130*/  FADD.FTZ R3, R2, R3 ;  /* 0x0000000302037221 */ /* 0x000fc80000010000 */
[----:B--2---:R-:W-:-:S05]  /*2140*/  @P1 FADD.FTZ R3, R3, R4 ;  /* 0x0000000403031221 */ /* 0x004fca0000010000 */
[----:B------:R0:W-:Y:S02]  /*2150*/  STL [R10+0x8], R3 ;  /* 0x000008030a007387 */ /* 0x0001e40000100800 */
.L_x_366:
[----:B------:R-:W-:-:S04]  /*2160*/  IADD3 R19, R19, 0x1, RZ ;  /* 0x0000000113137810 */ /* 0x000fc80007ffe0ff */
[----:B------:R-:W-:-:S13]  /*2170*/  ISETP.GE.U32.AND P1, PT, R19, UR16, PT ;  /* 0x0000001013007c0c */ /* 0x000fda000bf26070 */
[----:B------:R-:W-:Y:S05]  /*2180*/  @!P1 BRA `(.L_x_369) ;  /* 0xfffff28000009947 */ /* 0x000fea000383ffff */
.L_x_364:
[----:B------:R-:W-:-:S13]  /*2190*/  ISETP.NE.AND P0, PT, RZ, UR4, PT ;  /* 0x00000004ff007c0c */ /* 0x000fda000bf05270 */
[----:B------:R-:W-:Y:S05]  /*21a0*/  @!P0 EXIT ;  /* 0x000000000000894d */ /* 0x000fea0003800000 */
[----:B------:R-:W-:-:S04]  /*21b0*/  UIADD3 UR5, UR4, -0x1, URZ ;  /* 0xffffffff04057890 */ /* 0x000fc8000fffe03f */
[----:B------:R-:W-:Y:S02]  /*21c0*/  UISETP.GE.U32.AND UP0, UPT, UR5, 0x3, UPT ;  /* 0x000000030500788c */ /* 0x000fe4000bf06070 */
[----:B------:R-:W-:-:S04]  /*21d0*/  ULOP3.LUT UR5, UR4, 0x3, URZ, 0xc0, !UPT ;  /* 0x0000000304057892 */ /* 0x000fc8000f8ec03f */
[----:B------:R-:W-:Y:S02]  /*21e0*/  PLOP3.LUT P0, PT, PT, PT, UP0, 0x80, 0x0 ;  /* 0x000000000000781c */ /* 0x000fe40003f0f008 */
[----:B0-----:R-:W-:Y:S01]  /*21f0*/  IMAD.U32 R10, RZ, RZ, UR5 ;  /* 0x00000005ff0a7e24 */ /* 0x001fe2000f8e00ff */
[----:B------:R-:W-:-:S10]  /*2200*/  UMOV UR5, URZ ;  /* 0x0000003f00057c82 */ /* 0x000fd40008000000 */
[----:B------:R-:W-:Y:S05]  /*2210*/  @!P0 BRA `(.L_x_370) ;  /* 0x000008c000008947 */ /* 0x000fea0003800000 */
[----:B------:R-:W-:Y:S01]  /*2220*/  ULDC.S8 UR5, c[0x0][0x1c3] ;  /* 0x000070c000057ab9 */ /* 0x000fe20000000200 */
[----:B------:R-:W-:Y:S02]  /*2230*/  IADD3 R11, -R10, UR4, RZ ;  /* 0x000000040a0b7c10 */ /* 0x000fe4000fffe1ff */
[----:B------:R-:W-:Y:S01]  /*2240*/  ISETP.NE.AND P0, PT, RZ, UR5, PT ;  /* 0x00000005ff007c0c */ /* 0x000fe2000bf05270 */
[----:B------:R-:W-:Y:S02]  /*2250*/  UMOV UR5, URZ ;  /* 0x0000003f00057c82 */ /* 0x000fe40008000000 */
.L_x_379:
[----:B------:R-:W-:Y:S02]  /*2260*/  UIADD3 UR9, UR12, UR5, URZ ;  /* 0x000000050c097290 */ /* 0x000fe4000fffe03f */
[----:B------:R-:W-:Y:S02]  /*2270*/  UMOV UR14, 0x4 ;  /* 0x00000004000e7882 */ /* 0x000fe40000000000 */
[----:B------:R-:W-:Y:S02]  /*2280*/  ULDC.64 UR6, c[0x0][0x190] ;  /* 0x0000640000067ab9 */ /* 0x000fe40000000a00 */
[----:B------:R-:W-:-:S06]  /*2290*/  UIMAD.WIDE.U32 UR6, UR9, UR14, UR6 ;  /* 0x0000000e090672a5 */ /* 0x000fcc000f8e0006 */
[----:B------:R-:W-:Y:S02]  /*22a0*/  IMAD.U32 R4, RZ, RZ, UR6 ;  /* 0x00000006ff047e24 */ /* 0x000fe4000f8e00ff */
        /* <DEDUP_REMOVED lines=24> */
.L_x_372:
[----:B------:R-:W-:-:S05]  /*2430*/  HADD2 R8, R13, R9.H0_H0 ;  /* 0x200000090d087230 */ /* 0x000fca0000000000 */
[----:B------:R-:W-:-:S05]  /*2440*/  PRMT R3, R13, R12, R8 ;  /* 0x0000000c0d037216 */ /* 0x000fca0000000008 */
[----:B------:R-:W0:Y:S02]  /*2450*/  ATOM.E.CAS.STRONG.GPU PT, R8, [R4], R13, R3 ;  /* 0x0000000d0408738b */ /* 0x000e2400001ee103 */
[----:B0-----:R-:W-:Y:S01]  /*2460*/  ISETP.NE.U32.AND P1, PT, R8, R13, PT ;  /* 0x0000000d0800720c */ /* 0x001fe20003f25070 */
[----:B------:R-:W-:-:S12]  /*2470*/  IMAD.MOV.U32 R13, RZ, RZ, R8 ;  /* 0x000000ffff0d7224 */ /* 0x000fd800078e0008 */
[----:B------:R-:W-:Y:S05]  /*2480*/  @P1 BRA `(.L_x_372) ;  /* 0xffffffa000001947 */ /* 0x000fea000383ffff */
[----:B------:R-:W-:Y:S05]  /*2490*/  BSYNC B0 ;  /* 0x0000000000007941 */ /* 0x000fea0003800000 */
.L_x_371:
        /* <DEDUP_REMOVED lines=25> */
.L_x_374:
[----:B------:R-:W-:-:S05]  /*2630*/  HADD2 R8, R13, R9.H0_H0 ;  /* 0x200000090d087230 */ /* 0x000fca0000000000 */
[----:B------:R-:W-:-:S05]  /*2640*/  PRMT R3, R13, R12, R8 ;  /* 0x0000000c0d037216 */ /* 0x000fca0000000008 */
[----:B------:R-:W0:Y:S02]  /*2650*/  ATOM.E.CAS.STRONG.GPU PT, R8, [R4], R13, R3 ;  /* 0x0000000d0408738b */ /* 0x000e2400001ee103 */
[----:B0-----:R-:W-:Y:S01]  /*2660*/  ISETP.NE.U32.AND P1, PT, R8, R13, PT ;  /* 0x0000000d0800720c */ /* 0x001fe20003f25070 */
[----:B------:R-:W-:-:S12]  /*2670*/  IMAD.MOV.U32 R13, RZ, RZ, R8 ;  /* 0x000000ffff0d7224 */ /* 0x000fd800078e0008 */
[----:B------:R-:W-:Y:S05]  /*2680*/  @P1 BRA `(.L_x_374) ;  /* 0xffffffa000001947 */ /* 0x000fea000383ffff */
[----:B------:R-:W-:Y:S05]  /*2690*/  BSYNC B0 ;  /* 0x0000000000007941 */ /* 0x000fea0003800000 */
.L_x_373:
        /* <DEDUP_REMOVED lines=25> */
.L_x_376:
[----:B------:R-:W-:-:S05]  /*2830*/  HADD2 R8, R13, R9.H0_H0 ;  /* 0x200000090d087230 */ /* 0x000fca0000000000 */
[----:B------:R-:W-:-:S05]  /*2840*/  PRMT R3, R13, R12, R8 ;  /* 0x0000000c0d037216 */ /* 0x000fca0000000008 */
[----:B------:R-:W0:Y:S02]  /*2850*/  ATOM.E.CAS.STRONG.GPU PT, R8, [R4], R13, R3 ;  /* 0x0000000d0408738b */ /* 0x000e2400001ee103 */
[----:B0-----:R-:W-:Y:S01]  /*2860*/  ISETP.NE.U32.AND P1, PT, R8, R13, PT ;  /* 0x0000000d0800720c */ /* 0x001fe20003f25070 */
[----:B------:R-:W-:-:S12]  /*2870*/  IMAD.MOV.U32 R13, RZ, RZ, R8 ;  /* 0x000000ffff0d7224 */ /* 0x000fd800078e0008 */
[----:B------:R-:W-:Y:S05]  /*2880*/  @P1 BRA `(.L_x_376) ;  /* 0xffffffa000001947 */ /* 0x000fea000383ffff */
[----:B------:R-:W-:Y:S05]  /*2890*/  BSYNC B0 ;  /* 0x0000000000007941 */ /* 0x000fea0003800000 */
.L_x_375:
        /* <DEDUP_REMOVED lines=25> */
.L_x_378:
[----:B------:R-:W-:-:S05]  /*2a30*/  HADD2 R0, R13, R8.H0_H0 ;  /* 0x200000080d007230 */ /* 0x000fca0000000000 */
[----:B------:R-:W-:-:S05]  /*2a40*/  PRMT R5, R13, R4, R0 ;  /* 0x000000040d057216 */ /* 0x000fca0000000000 */
[----:B------:R-:W0:Y:S02]  /*2a50*/  ATOM.E.CAS.STRONG.GPU PT, R0, [R6], R13, R5 ;  /* 0x0000000d0600738b */ /* 0x000e2400001ee105 */
[----:B0-----:R-:W-:Y:S01]  /*2a60*/  ISETP.NE.U32.AND P1, PT, R0, R13, PT ;  /* 0x0000000d0000720c */ /* 0x001fe20003f25070 */
[----:B------:R-:W-:-:S12]  /*2a70*/  IMAD.MOV.U32 R13, RZ, RZ, R0 ;  /* 0x000000ffff0d7224 */ /* 0x000fd800078e0000 */
[----:B------:R-:W-:Y:S05]  /*2a80*/  @P1 BRA `(.L_x_378) ;  /* 0xffffffa000001947 */ /* 0x000fea000383ffff */
[----:B------:R-:W-:Y:S05]  /*2a90*/  BSYNC B0 ;  /* 0x0000000000007941 */ /* 0x000fea0003800000 */
.L_x_377:
[----:B------:R-:W-:Y:S01]  /*2aa0*/  IADD3 R11, R11, -0x4, RZ ;  /* 0xfffffffc0b0b7810 */ /* 0x000fe20007ffe0ff */
[----:B------:R-:W-:-:S03]  /*2ab0*/  UIADD3 UR5, UR5, 0x4, URZ ;  /* 0x0000000405057890 */ /* 0x000fc6000fffe03f */
[----:B------:R-:W-:-:S13]  /*2ac0*/  ISETP.NE.AND P1, PT, R11, RZ, PT ;  /* 0x000000ff0b00720c */ /* 0x000fda0003f25270 */
[----:B------:R-:W-:Y:S05]  /*2ad0*/  @P1 BRA `(.L_x_379) ;  /* 0xfffff78000001947 */ /* 0x000fea000383ffff */
.L_x_370:
[----:B------:R-:W-:-:S13]  /*2ae0*/  ISETP.NE.AND P0, PT, R10, RZ, PT ;  /* 0x000000ff0a00720c */ /* 0x000fda0003f05270 */
[----:B------:R-:W-:Y:S05]  /*2af0*/  @!P0 EXIT ;  /* 0x000000000000894d */ /* 0x000fea0003800000 */
[----:B------:R-:W-:Y:S02]  /*2b00*/  UIADD3 UR6, UR12, UR5, URZ ;  /* 0x000000050c067290 */ /* 0x000fe4000fffe03f */
[----:B------:R-:W-:Y:S02]  /*2b10*/  ULDC.S8 UR4, c[0x0][0x1c3] ;  /* 0x000070c000047ab9 */ /* 0x000fe40000000200 */
[----:B------:R-:W-:Y:S01]  /*2b20*/  ISETP.NE.AND P1, PT, RZ, UR4, PT ;  /* 0x00000004ff007c0c */ /* 0x000fe2000bf25270 */
[----:B------:R-:W-:Y:S01]  /*2b30*/  UIMAD UR4, UR5, 0x4, UR13 ;  /* 0x00000004050478a4 */ /* 0x000fe2000f8e020d */
[----:B------:R-:W-:-:S10]  /*2b40*/  IMAD.U32 R0, RZ, RZ, UR6 ;  /* 0x00000006ff007e24 */ /* 0x000fd4000f8e00ff */
.L_x_382:
        /* <DEDUP_REMOVED lines=24> */
.L_x_381:
[----:B------:R-:W-:-:S05]  /*2cd0*/  HADD2 R4, R9, R8.H0_H0 ;  /* 0x2000000809047230 */ /* 0x000fca0000000000 */
[----:B------:R-:W-:-:S05]  /*2ce0*/  PRMT R5, R9, R11, R4 ;  /* 0x0000000b09057216 */ /* 0x000fca0000000004 */
[----:B------:R-:W0:Y:S02]  /*2cf0*/  ATOM.E.CAS.STRONG.GPU PT, R4, [R6], R9, R5 ;  /* 0x000000090604738b */ /* 0x000e2400001ee105 */
[----:B0-----:R-:W-:Y:S01]  /*2d00*/  ISETP.NE.U32.AND P0, PT, R4, R9, PT ;  /* 0x000000090400720c */ /* 0x001fe20003f05070 */
[----:B------:R-:W-:-:S12]  /*2d10*/  IMAD.MOV.U32 R9, RZ, RZ, R4 ;  /* 0x000000ffff097224 */ /* 0x000fd800078e0004 */
[----:B------:R-:W-:Y:S05]  /*2d20*/  @P0 BRA `(.L_x_381) ;  /* 0xffffffa000000947 */ /* 0x000fea000383ffff */
[----:B------:R-:W-:Y:S05]  /*2d30*/  BSYNC B0 ;  /* 0x0000000000007941 */ /* 0x000fea0003800000 */
.L_x_380:
[----:B------:R-:W-:Y:S01]  /*2d40*/  IADD3 R10, R10, -0x1, RZ ;  /* 0xffffffff0a0a7810 */ /* 0x000fe20007ffe0ff */
[----:B------:R-:W-:Y:S01]  /*2d50*/  UIADD3 UR4, UR4, 0x4, URZ ;  /* 0x0000000404047890 */ /* 0x000fe2000fffe03f */
[----:B------:R-:W-:Y:S02]  /*2d60*/  IADD3 R0, R0, 0x1, RZ ;  /* 0x0000000100007810 */ /* 0x000fe40007ffe0ff */
[----:B------:R-:W-:-:S13]  /*2d70*/  ISETP.NE.AND P0, PT, R10, RZ, PT ;  /* 0x000000ff0a00720c */ /* 0x000fda0003f05270 */
[----:B------:R-:W-:Y:S05]  /*2d80*/  @P0 BRA `(.L_x_382) ;  /* 0xfffffdc000000947 */ /* 0x000fea000383ffff */
[----:B------:R-:W-:Y:S05]  /*2d90*/  EXIT ;  /* 0x000000000000794d */ /* 0x000fea0003800000 */
        .weak           $__internal_12_$__cuda_sm20_div_u64
        .type           $__internal_12_$__cuda_sm20_div_u64,@function
        .size           $__internal_12_$__cuda_sm20_div_u64,(.L_x_488 - $__internal_12_$__cuda_sm20_div_u64)
$__internal_12_$__cuda_sm20_div_u64:
        /* <DEDUP_REMOVED lines=42> */
[----:B------:R-:W-:Y:S01]  /*3040*/  IMAD R10, R3, UR6, R5 ;  /* 0x00000006030a7c24 */ /* 0x000fe2000f8e0205 */
[C---:B------:R-:W-:Y:S01]  /*3050*/  IADD3 R5, P1, R12.reuse, -UR6, RZ ;  /* 0x800000060c057c10 */ /* 0x040fe2000ff3e0ff */
[----:B------:R-:W-:Y:S02]  /*3060*/  IMAD.X R4, RZ, RZ, R3, P2 ;  /* 0x000000ffff047224 */ /* 0x000fe400010e0603 */
[----:B------:R-:W-:Y:S01]  /*3070*/  IMAD.X R13, R11, 0x1, ~R10, P0 ;  /* 0x000000010b0d7824 */ /* 0x000fe200000e0e0a */
[----:B------:R-:W-:-:S04]  /*3080*/  ISETP.GE.U32.AND P0, PT, R12, UR6, PT ;  /* 0x000000060c007c0c */ /* 0x000fc8000bf06070 */
[C---:B------:R-:W-:Y:S02]  /*3090*/  ISETP.GE.U32.AND.EX P0, PT, R13.reuse, RZ, PT, P0 ;  /* 0x000000ff0d00720c */ /* 0x040fe40003f06100 */
[----:B------:R-:W-:Y:S02]  /*30a0*/  IADD3.X R10, R13, -0x1, RZ, P1, !PT ;  /* 0xffffffff0d0a7810 */ /* 0x000fe40000ffe4ff */
[----:B------:R-:W-:Y:S02]  /*30b0*/  SEL R7, R7, R6, P0 ;  /* 0x0000000607077207 */ /* 0x000fe40000000000 */
[----:B------:R-:W-:Y:S02]  /*30c0*/  SEL R5, R5, R12, P0 ;  /* 0x0000000c05057207 */ /* 0x000fe40000000000 */
[----:B------:R-:W-:Y:S01]  /*30d0*/  SEL R6, R4, R3, P0 ;  /* 0x0000000304067207 */ /* 0x000fe20000000000 */
[----:B------:R-:W-:Y:S01]  /*30e0*/  IMAD.MOV.U32 R3, RZ, RZ, 0x0 ;  /* 0x00000000ff037424 */ /* 0x000fe200078e00ff */
[----:B------:R-:W-:-:S02]  /*30f0*/  IADD3 R4, P2, R7, 0x1, RZ ;  /* 0x0000000107047810 */ /* 0x000fc40007f5e0ff */
[----:B------:R-:W-:Y:S02]  /*3100*/  SEL R10, R10, R13, P0 ;  /* 0x0000000d0a0a7207 */ /* 0x000fe40000000000 */
[----:B------:R-:W-:Y:S01]  /*3110*/  ISETP.GE.U32.AND P0, PT, R5, UR6, PT ;  /* 0x0000000605007c0c */ /* 0x000fe2000bf06070 */
[----:B------:R-:W-:Y:S01]  /*3120*/  IMAD.X R5, RZ, RZ, R6, P2 ;  /* 0x000000ffff057224 */ /* 0x000fe200010e0606 */
[----:B------:R-:W-:Y:S02]  /*3130*/  ISETP.NE.U32.AND P1, PT, RZ, UR6, PT ;  /* 0x00000006ff007c0c */ /* 0x000fe4000bf25070 */
[----:B------:R-:W-:Y:S02]  /*3140*/  ISETP.GE.U32.AND.EX P0, PT, R10, RZ, PT, P0 ;  /* 0x000000ff0a00720c */ /* 0x000fe40003f06100 */
[----:B------:R-:W-:Y:S02]  /*3150*/  ISETP.NE.AND.EX P1, PT, RZ, RZ, PT, P1 ;  /* 0x000000ffff00720c */ /* 0x000fe40003f25310 */
[----:B------:R-:W-:-:S02]  /*3160*/  SEL R4, R4, R7, P0 ;  /* 0x0000000704047207 */ /* 0x000fc40000000000 */
[----:B------:R-:W-:Y:S02]  /*3170*/  SEL R5, R5, R6, P0 ;  /* 0x0000000605057207 */ /* 0x000fe40000000000 */
[----:B------:R-:W-:Y:S02]  /*3180*/  SEL R4, R4, 0xffffffff, P1 ;  /* 0xffffffff04047807 */ /* 0x000fe40000800000 */
[----:B------:R-:W-:Y:S01]  /*3190*/  SEL R5, R5, 0xffffffff, P1 ;  /* 0xffffffff05057807 */ /* 0x000fe20000800000 */
[----:B------:R-:W-:Y:S06]  /*31a0*/  RET.REL.NODEC R2 `(_Z21moe_wna16_gemm_kernelI6__halfLi4ELi8EEvPKT_PS1_PKjS3_S6_PKfPKiSA_SA_tttjjjtttbb) ;  /* 0xffffce5002007950 */ /* 0x000fec0003c3ffff */
.L_x_383:
        /* <DEDUP_REMOVED lines=13> */
.L_x_488:


//--------------------- .text._Z21moe_wna16_gemm_kernelI6__halfLi4ELi4EEvPKT_PS1_PKjS3_S6_PKfPKiSA_SA_tttjjjtttbb --------------------------
	.section	.text._Z21moe_wna16_gemm_kernelI6__halfLi4ELi4EEvPKT_PS1_PKjS3_S6_PKfPKiSA_SA_tttjjjtttbb,"ax",@progbits
	.sectioninfo	@"SHI_REGISTERS=31"
	.align	128
        .global         _Z21moe_wna16_gemm_kernelI6__halfLi4ELi4EEvPKT_PS1_PKjS3_S6_PKfPKiSA_SA_tttjjjtttbb
        .type           _Z21moe_wna16_gemm_kernelI6__halfLi4ELi4EEvPKT_PS1_PKjS3_S6_PKfPKiSA_SA_tttjjjtttbb,@function
        .size           _Z21moe_wna16_gemm_kernelI6__halfLi4ELi4EEvPKT_PS1_PKjS3_S6_PKfPKiSA_SA_tttjjjtttbb,(.L_x_489 - _Z21moe_wna16_gemm_kernelI6__halfLi4ELi4EEvPKT_PS1_PKjS3_S6_PKfPKiSA_SA_tttjjjtttbb)
        .other          _Z21moe_wna16_gemm_kernelI6__halfLi4ELi4EEvPKT_PS1_PKjS3_S6_PKfPKiSA_SA_tttjjjtttbb,@"STO_CUDA_ENTRY STV_DEFAULT"
_Z21moe_wna16_gemm_kernelI6__halfLi4ELi4EEvPKT_PS1_PKjS3_S6_PKfPKiSA_SA_tttjjjtttbb:
.text._Z21moe_wna16_gemm_kernelI6__halfLi4ELi4EEvPKT_PS1_PKjS3_S6_PKfPKiSA_SA_tttjjjtttbb:
        /* <DEDUP_REMOVED lines=72> */
.L_x_389:
        /* <DEDUP_REMOVED lines=41> */
.L_x_388:
        /* <DEDUP_REMOVED lines=16> */
.L_x_387:
[----:B------:R-:W-:Y:S05]  /*0810*/  BSYNC B0 ;  /* 0x0000000000007941 */ /* 0x000fea0003800000 */
.L_x_386:
[----:B------:R-:W-:-:S06]  /*0820*/  UISETP.GE.U32.AND UP0, UPT, UR4, UR8, UPT ;  /* 0x000000080400728c */ /* 0x000fcc000bf06070 */
[----:B------:R-:W-:-:S13]  /*0830*/  PLOP3.LUT P0, PT, PT, PT, UP0, 0x80, 0x0 ;  /* 0x000000000000781c */ /* 0x000fda0003f0f008 */
[----:B------:R-:W-:Y:S05]  /*0840*/  @!P0 BRA `(.L_x_389) ;  /* 0xfffffc3000008947 */ /* 0x000fea000383ffff */
[----:B------:R-:W-:Y:S05]  /*0850*/  BRA `(.L_x_384) ;  /* 0x0000027000007947 */ /* 0x000fea0003800000 */
.L_x_385:
        /* <DEDUP_REMOVED lines=10> */
.L_x_390:
        /* <DEDUP_REMOVED lines=29> */
.L_x_384:
        /* <DEDUP_REMOVED lines=18> */
[----:B0-----:R-:W-:Y:S05]  /*0bf0*/  CALL.REL.NOINC `($__internal_13_$__cuda_sm20_div_u64) ;  /* 0x0000217000007944 */ /* 0x001fea0003c00000 */
[----:B------:R-:W-:Y:S05]  /*0c00*/  BRA `(.L_x_392) ;  /* 0x0000013000007947 */ /* 0x000fea0003800000 */
.L_x_391:
[----:B------:R-:W1:Y:S01]  /*0c10*/  I2F.U32.RP R0, UR6 ;  /* 0x0000000600007d06 */ /* 0x000e620008209000 */
[----:B------:R-:W-:-:S07]  /*0c20*/  ISETP.NE.U32.AND P2, PT, RZ, UR6, PT ;  /* 0x00000006ff007c0c */ /* 0x000fce000bf45070 */
[----:B-1----:R-:W1:Y:S02]  /*0c30*/  MUFU.RCP R0, R0 ;  /* 0x0000000000007308 */ /* 0x002e640000001000 */
[----:B-1----:R-:W-:-:S06]  /*0c40*/  IADD3 R2, R0, 0xffffffe, RZ ;  /* 0x0ffffffe00027810 */ /* 0x002fcc0007ffe0ff */
[----:B------:R1:W2:Y:S02]  /*0c50*/  F2I.FTZ.U32.TRUNC.NTZ R3, R2 ;  /* 0x0000000200037305 */ /* 0x0002a4000021f000 */
[----:B-1----:R-:W-:Y:S02]  /*0c60*/  IMAD.MOV.U32 R2, RZ, RZ, RZ ;  /* 0x000000ffff027224 */ /* 0x002fe400078e00ff */
[----:B0-2---:R-:W-:-:S04]  /*0c70*/  IMAD.MOV R9, RZ, RZ, -R3 ;  /* 0x000000ffff097224 */ /* 0x005fc800078e0a03 */
[----:B------:R-:W-:-:S04]  /*0c80*/  IMAD R9, R9, UR6, RZ ;  /* 0x0000000609097c24 */ /* 0x000fc8000f8e02ff */
[----:B------:R-:W-:-:S04]  /*0c90*/  IMAD.HI.U32 R3, R3, R9, R2 ;  /* 0x0000000903037227 */ /* 0x000fc800078e0002 */
[----:B------:R-:W-:Y:S02]  /*0ca0*/  IMAD.MOV.U32 R9, RZ, RZ, RZ ;  /* 0x000000ffff097224 */ /* 0x000fe400078e00ff */
        /* <DEDUP_REMOVED lines=9> */
.L_x_392:
[----:B------:R-:W-:Y:S01]  /*0d40*/  ULDC.U16 UR14, c[0x0][0x1aa] ;  /* 0x00006a80000e7ab9 */ /* 0x000fe20000000400 */
[----:B------:R-:W-:Y:S01]  /*0d50*/  IMAD R0, R14, c[0x0][0x1b8], R15 ;  /* 0x00006e000e007a24 */ /* 0x000fe200078e020f */
[----:B------:R-:W0:Y:S01]  /*0d60*/  I2F.U32.RP R2, UR14 ;  /* 0x0000000e00027d06 */ /* 0x000e220008209000 */
[----:B------:R-:W-:Y:S01]  /*0d70*/  UMOV UR6, URZ ;  /* 0x0000003f00067c82 */ /* 0x000fe20008000000 */
[----:B------:R-:W-:-:S06]  /*0d80*/  ISETP.NE.U32.AND P1, PT, RZ, UR14, PT ;  /* 0x0000000eff007c0c */ /* 0x000fcc000bf25070 */
        /* <DEDUP_REMOVED lines=14> */
[----:B------:R-:W-:Y:S02]  /*0e70*/  LOP3.LUT R0, RZ, UR14, RZ, 0x33, !PT ;  /* 0x0000000eff007c12 */ /* 0x000fe4000f8e33ff */
[----:B------:R-:W-:-:S04]  /*0e80*/  LEA R2, P0, R8, c[0x0][0x178], 0x1 ;  /* 0x00005e0008027a11 */ /* 0x000fc800078008ff */
[----:B------:R-:W-:-:S05]  /*0e90*/  LEA.HI.X R3, R8, c[0x0][0x17c], R9, 0x1, P0 ;  /* 0x00005f0008037a11 */ /* 0x000fca00000f0c09 */
[----:B------:R-:W-:-:S04]  /*0ea0*/  @P2 IADD3 R11, R11, 0x1, RZ ;  /* 0x000000010b0b2810 */ /* 0x000fc80007ffe0ff */
[----:B------:R-:W-:-:S04]  /*0eb0*/  SEL R11, R0, R11, !P1 ;  /* 0x0000000b000b7207 */ /* 0x000fc80004800000 */
[----:B------:R-:W-:-:S05]  /*0ec0*/  SHF.R.U32.HI R11, RZ, 0x2, R11 ;  /* 0x00000002ff0b7819 */ /* 0x000fca000001160b */
[----:B------:R-:W-:-:S06]  /*0ed0*/  IMAD.WIDE.U32 R2, R11, 0x8, R2 ;  /* 0x000000080b027825 */ /* 0x000fcc00078e0002 */
[----:B------:R-:W2:Y:S01]  /*0ee0*/  LDG.E.64.CONSTANT R2, [R2.64] ;  /* 0x0000000a02027981 */ /* 0x000ea2000c1e9b00 */
[----:B------:R-:W-:Y:S02]  /*0ef0*/  ULDC.S8 UR6, c[0x0][0x1c2] ;  /* 0x0000708000067ab9 */ /* 0x000fe40000000200 */
[----:B------:R-:W-:Y:S01]  /*0f00*/  ISETP.NE.AND P0, PT, RZ, UR6, PT ;  /* 0x00000006ff007c0c */ /* 0x000fe2000bf05270 */
[----:B--2---:R0:W-:-:S12]  /*0f10*/  STL.64 [R1+0x110], R2 ;  /* 0x0001100201007387 */ /* 0x0041d80000100a00 */
        /* <DEDUP_REMOVED lines=8> */
[----:B-1----:R-:W-:-:S10]  /*0fa0*/  IABS R11, R12 ;  /* 0x0000000c000b7213 */ /* 0x002fd40000000000 */
[----:B------:R-:W-:Y:S01]  /*0fb0*/  @UP0 UIADD3 UR6, UR6, -UR14, URZ ;  /* 0x8000000e06060290 */ /* 0x000fe2000fffe03f */
[----:B------:R-:W1:Y:S01]  /*0fc0*/  I2F.RP R10, R11 ;  /* 0x0000000b000a7306 */ /* 0x000e620000209400 */
[----:B------:R-:W-:Y:S02]  /*0fd0*/  @UP0 UIADD3 UR7, UR7, 0x1, URZ ;  /* 0x0000000107070890 */ /* 0x000fe4000fffe03f */
[----:B------:R-:W-:-:S11]  /*0fe0*/  UISETP.GE.U32.AND UP1, UPT, UR6, UR14, UPT ;  /* 0x0000000e0600728c */ /* 0x000fd6000bf26070 */
[----:B------:R-:W-:Y:S01]  /*0ff0*/  @UP1 UIADD3 UR7, UR7, 0x1, URZ ;  /* 0x0000000107071890 */ /* 0x000fe2000fffe03f */
[----:B-1----:R-:W1:Y:S02]  /*1000*/  MUFU.RCP R10, R10 ;  /* 0x0000000a000a7308 */ /* 0x002e640000001000 */
[----:B01----:R-:W-:-:S06]  /*1010*/  IADD3 R2, R10, 0xffffffe, RZ ;  /* 0x0ffffffe0a027810 */ /* 0x003fcc0007ffe0ff */
        /* <DEDUP_REMOVED lines=9> */
[----:B------:R-:W-:-:S05]  /*10b0*/  IMAD R2, R3, R10, R12 ;  /* 0x0000000a03027224 */ /* 0x000fca00078e020c */
[----:B------:R-:W-:-:S13]  /*10c0*/  ISETP.GT.U32.AND P3, PT, R11, R2, PT ;  /* 0x000000020b00720c */ /* 0x000fda0003f64070 */
[----:B------:R-:W-:Y:S01]  /*10d0*/  @!P3 IMAD.IADD R2, R2, 0x1, -R11 ;  /* 0x000000010202b824 */ /* 0x000fe200078e0a0b */
[----:B------:R-:W-:-:S04]  /*10e0*/  @!P3 IADD3 R3, R3, 0x1, RZ ;  /* 0x000000010303b810 */ /* 0x000fc80007ffe0ff */
[----:B------:R-:W-:Y:S02]  /*10f0*/  ISETP.GE.U32.AND P2, PT, R2, R11, PT ;  /* 0x0000000b0200720c */ /* 0x000fe40003f46070 */
[----:B------:R-:W-:-:S04]  /*1100*/  LOP3.LUT R2, R15, UR14, RZ, 0x3c, !PT ;  /* 0x0000000e0f027c12 */ /* 0x000fc8000f8e3cff */
[----:B------:R-:W-:Y:S02]  /*1110*/  ISETP.GE.AND P4, PT, R2, RZ, PT ;  /* 0x000000ff0200720c */ /* 0x000fe40003f86270 */
[----:B------:R-:W-:-:S05]  /*1120*/  LEA.HI R2, R14, R14, RZ, 0x1 ;  /* 0x0000000e0e027211 */ /* 0x000fca00078f08ff */
[----:B------:R-:W-:Y:S02]  /*1130*/  @P2 IADD3 R3, R3, 0x1, RZ ;  /* 0x0000000103032810 */ /* 0x000fe40007ffe0ff */
[----:B------:R-:W-:-:S04]  /*1140*/  ISETP.NE.AND P2, PT, RZ, UR14, PT ;  /* 0x0000000eff007c0c */ /* 0x000fc8000bf45270 */
[----:B------:R-:W-:-:S05]  /*1150*/  @!P4 IMAD.MOV R3, RZ, RZ, -R3 ;  /* 0x000000ffff03c224 */ /* 0x000fca00078e0a03 */
[C---:B------:R-:W-:Y:S02]  /*1160*/  SEL R3, R0.reuse, R3, !P2 ;  /* 0x0000000300037207 */ /* 0x040fe40005000000 */
[----:B------:R-:W-:Y:S02]  /*1170*/  SEL R0, R0, UR7, !P1 ;  /* 0x0000000700007c07 */ /* 0x000fe4000c800000 */
[----:B------:R-:W-:Y:S02]  /*1180*/  SHF.R.S32.HI R10, RZ, 0x1f, R3 ;  /* 0x0000001fff0a7819 */ /* 0x000fe40000011403 */
[----:B------:R-:W-:Y:S02]  /*1190*/  SHF.R.U32.HI R0, RZ, 0x2, R0 ;  /* 0x00000002ff007819 */ /* 0x000fe40000011600 */
[----:B------:R-:W-:Y:S02]  /*11a0*/  LEA.HI R10, R10, R3, RZ, 0x2 ;  /* 0x000000030a0a7211 */ /* 0x000fe400078f10ff */
[----:B------:R-:W-:-:S02]  /*11b0*/  SHF.R.S32.HI R3, RZ, 0x1, R2 ;  /* 0x00000001ff037819 */ /* 0x000fc40000011402 */
        /* <DEDUP_REMOVED lines=11> */
.L_x_393:
[----:B------:R-:W1:Y:S02]  /*1270*/  I2F.F16 R19, 0x8 ;  /* 0x0000000800137906 */ /* 0x000e640000200c00 */
[----:B-1----:R-:W-:-:S06]  /*1280*/  PRMT R19, R19, 0x5410, R19 ;  /* 0x0000541013137816 */ /* 0x002fcc0000000013 */
.L_x_394:
        /* <DEDUP_REMOVED lines=8> */
[----:B0-----:R-:W-:Y:S01]  /*1310*/  SHF.R.U32.HI R0, RZ, 0x1, R5 ;  /* 0x00000001ff007819 */ /* 0x001fe20000011605 */
        /* <DEDUP_REMOVED lines=12> */
.L_x_400:
        /* <DEDUP_REMOVED lines=52> */
.L_x_396:
        /* <DEDUP_REMOVED lines=15> */
.L_x_399:
[----:B0-----:R-:W-:Y:S01]  /*1810*/  IMAD R22, R9, UR15, RZ ;  /* 0x0000000f09167c24 */ /* 0x001fe2000f8e02ff */
[----:B------:R-:W-:-:S04]  /*1820*/  HADD2 R21, R0, -R19 ;  /* 0x8000001300157230 */ /* 0x000fc80000000000 */
[----:B------:R-:W-:Y:S01]  /*1830*/  SHF.R.U32.HI R3, RZ, 0x1, R22 ;  /* 0x00000001ff037819 */ /* 0x000fe20000011616 */
[----:B-----5:R-:W-:Y:S01]  /*1840*/  HMUL2 R21, R21, R20.H0_H0 ;  /* 0x2000001415157232 */ /* 0x020fe20000000000 */
[----:B------:R-:W-:-:S03]  /*1850*/  IADD3 R22, R22, UR15, RZ ;  /* 0x0000000f16167c10 */ /* 0x000fc6000fffe0ff */
[----:B------:R-:W-:Y:S01]  /*1860*/  IMAD R23, R18, 0x4, R3 ;  /* 0x0000000412177824 */ /* 0x000fe200078e0203 */
[----:B------:R-:W-:-:S04]  /*1870*/  SHF.R.U32.HI R11, RZ, 0x1, R22 ;  /* 0x00000001ff0b7819 */ /* 0x000fc80000011616 */
[----:B------:R-:W0:Y:S01]  /*1880*/  LDS.64 R2, [R23.X4] ;  /* 0x0000000017027984 */ /* 0x000e220000004a00 */
[----:B------:R-:W-:Y:S01]  /*1890*/  IMAD R10, R18, 0x4, R11 ;  /* 0x00000004120a7824 */ /* 0x000fe200078e020b */
[----:B------:R-:W-:Y:S02]  /*18a0*/  HFMA2.MMA R11, R8, 1, 1, -R19 ;  /* 0x3c003c00080b7835 */ /* 0x000fe40000100013 */
[----:B------:R1:W-:Y:S04]  /*18b0*/  LDS.64 R4, [R23.X4+0x8] ;  /* 0x0000080017047984 */ /* 0x0003e80000004a00 */
[----:B------:R-:W2:Y:S04]  /*18c0*/  LDS R24, [R10.X4] ;  /* 0x000000000a187984 */ /* 0x000ea80000004800 */
[----:B------:R-:W-:Y:S01]  /*18d0*/  HMUL2 R11, R11, R20.H0_H0 ;  /* 0x200000140b0b7232 */ /* 0x000fe20000000000 */
[----:B------:R-:W3:Y:S01]  /*18e0*/  LDS R26, [R10.X4+0x4] ;  /* 0x000004000a1a7984 */ /* 0x000ee20000004800 */
[----:B-1----:R-:W-:-:S04]  /*18f0*/  HADD2 R23, R6, -R19 ;  /* 0x8000001306177230 */ /* 0x002fc80000000000 */
[C---:B0-----:R-:W-:Y:S02]  /*1900*/  HFMA2.MMA R2, R11.reuse, R2, RZ ;  /* 0x000000020b027235 */ /* 0x041fe400000000ff */
[----:B--2---:R-:W-:-:S08]  /*1910*/  HFMA2.MMA R24, R11, R24, RZ ;  /* 0x000000180b187235 */ /* 0x004fd000000000ff */
[----:B------:R-:W-:Y:S02]  /*1920*/  HFMA2 R3, R21, R3, R2 ;  /* 0x0000000315037231 */ /* 0x000fe40000000002 */
[----:B------:R-:W-:Y:S01]  /*1930*/  HMUL2 R2, R23, R20.H0_H0 ;  /* 0x2000001417027232 */ /* 0x000fe20000000000 */
[----:B------:R-:W-:-:S05]  /*1940*/  IADD3 R23, R22, UR15, RZ ;  /* 0x0000000f16177c10 */ /* 0x000fca000fffe0ff */
[----:B------:R-:W-:Y:S01]  /*1950*/  HFMA2.MMA R22, R2, R4, R3 ;  /* 0x0000000402167235 */ /* 0x000fe20000000003 */
[----:B------:R-:W-:Y:S01]  /*1960*/  IADD3 R4, R23, UR15, RZ ;  /* 0x0000000f17047c10 */ /* 0x000fe2000fffe0ff */
[----:B------:R-:W-:Y:S01]  /*1970*/  HADD2 R3, R7, -R19 ;  /* 0x8000001307037230 */ /* 0x000fe20000000000 */
[----:B------:R-:W-:Y:S01]  /*1980*/  SHF.R.U32.HI R23, RZ, 0x1, R23 ;  /* 0x00000001ff177819 */ /* 0x000fe20000011617 */
[----:B---3--:R-:W-:Y:S01]  /*1990*/  HFMA2 R26, R21, R26, R24 ;  /* 0x0000001a151a7231 */ /* 0x008fe20000000018 */
[----:B------:R-:W-:Y:S01]  /*19a0*/  SHF.R.U32.HI R25, RZ, 0x1, R4 ;  /* 0x00000001ff197819 */ /* 0x000fe20000011604 */
[----:B------:R-:W-:Y:S02]  /*19b0*/  HMUL2 R3, R3, R20.H0_H0 ;  /* 0x2000001403037232 */ /* 0x000fe40000000000 */
[C---:B------:R-:W-:Y:S02]  /*19c0*/  IMAD R4, R18.reuse, 0x4, R23 ;  /* 0x0000000412047824 */ /* 0x040fe400078e0217 */
[----:B------:R-:W-:Y:S01]  /*19d0*/  HFMA2 R22, R3, R5, R22 ;  /* 0x0000000503167231 */ /* 0x000fe20000000016 */
[----:B------:R-:W-:-:S02]  /*19e0*/  IMAD R5, R18, 0x4, R25 ;  /* 0x0000000412057824 */ /* 0x000fc400078e0219 */
[----:B------:R-:W0:Y:S04]  /*19f0*/  LDS R28, [R4.X4] ;  /* 0x00000000041c7984 */ /* 0x000e280000004800 */
[----:B------:R-:W-:Y:S04]  /*1a00*/  LDS R24, [R4.X4+0x4] ;  /* 0x0000040004187984 */ /* 0x000fe80000004800 */
[----:B------:R-:W1:Y:S01]  /*1a10*/  LDS R25, [R5.X4] ;  /* 0x0000000005197984 */ /* 0x000e620000004800 */
[----:B0-----:R-:W-:-:S03]  /*1a20*/  HFMA2.MMA R23, R11, R28, RZ ;  /* 0x0000001c0b177235 */ /* 0x001fc600000000ff */
[----:B------:R-:W-:Y:S01]  /*1a30*/  LDS R28, [R10.X4+0xc] ;  /* 0x00000c000a1c7984 */ /* 0x000fe20000004800 */
[----:B-1----:R-:W-:-:S06]  /*1a40*/  HFMA2.MMA R25, R11, R25, RZ ;  /* 0x000000190b197235 */ /* 0x002fcc00000000ff */
[----:B------:R-:W-:Y:S01]  /*1a50*/  HFMA2 R23, R21, R24, R23 ;  /* 0x0000001815177231 */ /* 0x000fe20000000017 */
[----:B------:R-:W0:Y:S04]  /*1a60*/  LDS R11, [R10.X4+0x8] ;  /* 0x000008000a0b7984 */ /* 0x000e280000004800 */
        /* <DEDUP_REMOVED lines=21> */
[----:B---3--:R-:W-:Y:S01]  /*1bc0*/  HFMA2.MMA R25, R3, R26, R25 ;  /* 0x0000001a03197235 */ /* 0x008fe20000000019 */
[----:B------:R-:W-:-:S03]  /*1bd0*/  UIADD3 UR7, UR7, -0x4, URZ ;  /* 0xfffffffc07077890 */ /* 0x000fc6000fffe03f */
[--C-:B------:R-:W-:Y:S02]  /*1be0*/  HADD2.F32 R3, -RZ, R24.reuse.H0_H0 ;  /* 0x20000018ff037230 */ /* 0x100fe40000004100 */
[----:B------:R-:W-:-:S04]  /*1bf0*/  HADD2.F32 R24, -RZ, R24.H1_H1 ;  /* 0x30000018ff187230 */ /* 0x000fc80000004100 */
[--C-:B------:R-:W-:Y:S02]  /*1c00*/  HADD2.F32 R26, -RZ, R25.reuse.H0_H0 ;  /* 0x20000019ff1a7230 */ /* 0x100fe40000004100 */
[----:B------:R-:W-:Y:S01]  /*1c10*/  HADD2.F32 R25, -RZ, R25.H1_H1 ;  /* 0x30000019ff197230 */ /* 0x000fe20000004100 */
[----:B------:R-:W-:Y:S01]  /*1c20*/  ISETP.NE.AND P3, PT, RZ, UR7, PT ;  /* 0x00000007ff007c0c */ /* 0x000fe2000bf65270 */
[----:B------:R-:W-:-:S03]  /*1c30*/  FADD.FTZ R24, R3, R24 ;  /* 0x0000001803187221 */ /* 0x000fc60000010000 */
        /* <DEDUP_REMOVED lines=12> */
.L_x_398:
        /* <DEDUP_REMOVED lines=67> */
.L_x_397:
[----:B------:R-:W-:-:S04]  /*2130*/  IADD3 R18, R18, 0x1, RZ ;  /* 0x0000000112127810 */ /* 0x000fc80007ffe0ff */
[----:B------:R-:W-:-:S13]  /*2140*/  ISETP.GE.U32.AND P1, PT, R18, UR16, PT ;  /* 0x0000001012007c0c */ /* 0x000fda000bf26070 */
[----:B------:R-:W-:Y:S05]  /*2150*/  @!P1 BRA `(.L_x_400) ;  /* 0xfffff28000009947 */ /* 0x000fea000383ffff */
.L_x_395:
        /* <DEDUP_REMOVED lines=13> */
.L_x_410:
[----:B------:R-:W-:Y:S02]  /*2230*/  UIADD3 UR9, UR12, UR5, URZ ;  /* 0x000000050c097290 */ /* 0x000fe4000fffe03f */
[----:B------:R-:W-:Y:S02]  /*2240*/  UMOV UR14, 0x4 ;  /* 0x00000004000e7882 */ /* 0x000fe40000000000 */
[----:B------:R-:W-:Y:S02]  /*2250*/  ULDC.64 UR6, c[0x0][0x190] ;  /* 0x0000640000067ab9 */ /* 0x000fe40000000a00 */
[----:B------:R-:W-:-:S06]  /*2260*/  UIMAD.WIDE.U32 UR6, UR9, UR14, UR6 ;  /* 0x0000000e090672a5 */ /* 0x000fcc000f8e0006 */
[----:B------:R-:W-:Y:S02]  /*2270*/  IMAD.U32 R5, RZ, RZ, UR7 ;  /* 0x00000007ff057e24 */ /* 0x000fe4000f8e00ff */
        /* <DEDUP_REMOVED lines=24> */
.L_x_403:
[----:B------:R-:W-:-:S05]  /*2400*/  HADD2 R8, R13, R9.H0_H0 ;  /* 0x200000090d087230 */ /* 0x000fca0000000000 */
[----:B------:R-:W-:-:S05]  /*2410*/  PRMT R3, R13, R12, R8 ;  /* 0x0000000c0d037216 */ /* 0x000fca0000000008 */
[----:B------:R-:W0:Y:S02]  /*2420*/  ATOM.E.CAS.STRONG.GPU PT, R8, [R4], R13, R3 ;  /* 0x0000000d0408738b */ /* 0x000e2400001ee103 */
[----:B0-----:R-:W-:Y:S01]  /*2430*/  ISETP.NE.U32.AND P1, PT, R8, R13, PT ;  /* 0x0000000d0800720c */ /* 0x001fe20003f25070 */
[----:B------:R-:W-:-:S12]  /*2440*/  IMAD.MOV.U32 R13, RZ, RZ, R8 ;  /* 0x000000ffff0d7224 */ /* 0x000fd800078e0008 */
[----:B------:R-:W-:Y:S05]  /*2450*/  @P1 BRA `(.L_x_403) ;  /* 0xffffffa000001947 */ /* 0x000fea000383ffff */
[----:B------:R-:W-:Y:S05]  /*2460*/  BSYNC B0 ;  /* 0x0000000000007941 */ /* 0x000fea0003800000 */
.L_x_402:
        /* <DEDUP_REMOVED lines=25> */
.L_x_405:
[----:B------:R-:W-:-:S05]  /*2600*/  HADD2 R8, R13, R9.H0_H0 ;  /* 0x200000090d087230 */ /* 0x000fca0000000000 */
[----:B------:R-:W-:-:S05]  /*2610*/  PRMT R3, R13, R12, R8 ;  /* 0x0000000c0d037216 */ /* 0x000fca0000000008 */
[----:B------:R-:W0:Y:S02]  /*2620*/  ATOM.E.CAS.STRONG.GPU PT, R8, [R4], R13, R3 ;  /* 0x0000000d0408738b */ /* 0x000e2400001ee103 */
[----:B0-----:R-:W-:Y:S01]  /*2630*/  ISETP.NE.U32.AND P1, PT, R8, R13, PT ;  /* 0x0000000d0800720c */ /* 0x001fe20003f25070 */
[----:B------:R-:W-:-:S12]  /*2640*/  IMAD.MOV.U32 R13, RZ, RZ, R8 ;  /* 0x000000ffff0d7224 */ /* 0x000fd800078e0008 */
[----:B------:R-:W-:Y:S05]  /*2650*/  @P1 BRA `(.L_x_405) ;  /* 0xffffffa000001947 */ /* 0x000fea000383ffff */
[----:B------:R-:W-:Y:S05]  /*2660*/  BSYNC B0 ;  /* 0x0000000000007941 */ /* 0x000fea0003800000 */
.L_x_404:
        /* <DEDUP_REMOVED lines=25> */
.L_x_407:
[----:B------:R-:W-:-:S05]  /*2800*/  HADD2 R8, R13, R9.H0_H0 ;  /* 0x200000090d087230 */ /* 0x000fca0000000000 */
[----:B------:R-:W-:-:S05]  /*2810*/  PRMT R3, R13, R12, R8 ;  /* 0x0000000c0d037216 */ /* 0x000fca0000000008 */
[----:B------:R-:W0:Y:S02]  /*2820*/  ATOM.E.CAS.STRONG.GPU PT, R8, [R4], R13, R3 ;  /* 0x0000000d0408738b */ /* 0x000e2400001ee103 */
[----:B0-----:R-:W-:Y:S01]  /*2830*/  ISETP.NE.U32.AND P1, PT, R8, R13, PT ;  /* 0x0000000d0800720c */ /* 0x001fe20003f25070 */
[----:B------:R-:W-:-:S12]  /*2840*/  IMAD.MOV.U32 R13, RZ, RZ, R8 ;  /* 0x000000ffff0d7224 */ /* 0x000fd800078e0008 */
[----:B------:R-:W-:Y:S05]  /*2850*/  @P1 BRA `(.L_x_407) ;  /* 0xffffffa000001947 */ /* 0x000fea000383ffff */
[----:B------:R-:W-:Y:S05]  /*2860*/  BSYNC B0 ;  /* 0x0000000000007941 */ /* 0x000fea0003800000 */
.L_x_406:
        /* <DEDUP_REMOVED lines=25> */
.L_x_409:
[----:B------:R-:W-:-:S05]  /*2a00*/  HADD2 R0, R13, R8.H0_H0 ;  /* 0x200000080d007230 */ /* 0x000fca0000000000 */
[----:B------:R-:W-:-:S05]  /*2a10*/  PRMT R5, R13, R4, R0 ;  /* 0x000000040d057216 */ /* 0x000fca0000000000 */
[----:B------:R-:W0:Y:S02]  /*2a20*/  ATOM.E.CAS.STRONG.GPU PT, R0, [R6], R13, R5 ;  /* 0x0000000d0600738b */ /* 0x000e2400001ee105 */
[----:B0-----:R-:W-:Y:S01]  /*2a30*/  ISETP.NE.U32.AND P1, PT, R0, R13, PT ;  /* 0x0000000d0000720c */ /* 0x001fe20003f25070 */
[----:B------:R-:W-:-:S12]  /*2a40*/  IMAD.MOV.U32 R13, RZ, RZ, R0 ;  /* 0x000000ffff0d7224 */ /* 0x000fd800078e0000 */
[----:B------:R-:W-:Y:S05]  /*2a50*/  @P1 BRA `(.L_x_409) ;  /* 0xffffffa000001947 */ /* 0x000fea000383ffff */
[----:B------:R-:W-:Y:S05]  /*2a60*/  BSYNC B0 ;  /* 0x0000000000007941 */ /* 0x000fea0003800000 */
.L_x_408:
[----:B------:R-:W-:Y:S01]  /*2a70*/  IADD3 R11, R11, -0x4, RZ ;  /* 0xfffffffc0b0b7810 */ /* 0x000fe20007ffe0ff */
[----:B------:R-:W-:-:S03]  /*2a80*/  UIADD3 UR5, UR5, 0x4, URZ ;  /* 0x0000000405057890 */ /* 0x000fc6000fffe03f */
[----:B------:R-:W-:-:S13]  /*2a90*/  ISETP.NE.AND P1, PT, R11, RZ, PT ;  /* 0x000000ff0b00720c */ /* 0x000fda0003f25270 */
[----:B------:R-:W-:Y:S05]  /*2aa0*/  @P1 BRA `(.L_x_410) ;  /* 0xfffff78000001947 */ /* 0x000fea000383ffff */
.L_x_401:
[----:B------:R-:W-:-:S13]  /*2ab0*/  ISETP.NE.AND P0, PT, R10, RZ, PT ;  /* 0x000000ff0a00720c */ /* 0x000fda0003f05270 */
[----:B------:R-:W-:Y:S05]  /*2ac0*/  @!P0 EXIT ;  /* 0x000000000000894d */ /* 0x000fea0003800000 */
[----:B------:R-:W-:Y:S02]  /*2ad0*/  UIADD3 UR6, UR12, UR5, URZ ;  /* 0x000000050c067290 */ /* 0x000fe4000fffe03f */
[----:B------:R-:W-:Y:S02]  /*2ae0*/  ULDC.S8 UR4, c[0x0][0x1c3] ;  /* 0x000070c000047ab9 */ /* 0x000fe40000000200 */
[----:B------:R-:W-:Y:S01]  /*2af0*/  ISETP.NE.AND P1, PT, RZ, UR4, PT ;  /* 0x00000004ff007c0c */ /* 0x000fe2000bf25270 */
[----:B------:R-:W-:Y:S01]  /*2b00*/  UIMAD UR4, UR5, 0x4, UR13 ;  /* 0x00000004050478a4 */ /* 0x000fe2000f8e020d */
[----:B------:R-:W-:Y:S02]  /*2b10*/  IMAD.U32 R0, RZ, RZ, UR6 ;  /* 0x00000006ff007e24 */ /* 0x000fe4000f8e00ff */
.L_x_413:
        /* <DEDUP_REMOVED lines=24> */
.L_x_412:
[----:B------:R-:W-:-:S05]  /*2ca0*/  HADD2 R4, R9, R8.H0_H0 ;  /* 0x2000000809047230 */ /* 0x000fca0000000000 */
[----:B------:R-:W-:-:S05]  /*2cb0*/  PRMT R5, R9, R11, R4 ;  /* 0x0000000b09057216 */ /* 0x000fca0000000004 */
[----:B------:R-:W0:Y:S02]  /*2cc0*/  ATOM.E.CAS.STRONG.GPU PT, R4, [R6], R9, R5 ;  /* 0x000000090604738b */ /* 0x000e2400001ee105 */
[----:B0-----:R-:W-:Y:S01]  /*2cd0*/  ISETP.NE.U32.AND P0, PT, R4, R9, PT ;  /* 0x000000090400720c */ /* 0x001fe20003f05070 */
[----:B------:R-:W-:-:S12]  /*2ce0*/  IMAD.MOV.U32 R9, RZ, RZ, R4 ;  /* 0x000000ffff097224 */ /* 0x000fd800078e0004 */
[----:B------:R-:W-:Y:S05]  /*2cf0*/  @P0 BRA `(.L_x_412) ;  /* 0xffffffa000000947 */ /* 0x000fea000383ffff */
[----:B------:R-:W-:Y:S05]  /*2d00*/  BSYNC B0 ;  /* 0x0000000000007941 */ /* 0x000fea0003800000 */
.L_x_411:
[----:B------:R-:W-:Y:S01]  /*2d10*/  IADD3 R10, R10, -0x1, RZ ;  /* 0xffffffff0a0a7810 */ /* 0x000fe20007ffe0ff */
[----:B------:R-:W-:Y:S01]  /*2d20*/  UIADD3 UR4, UR4, 0x4, URZ ;  /* 0x0000000404047890 */ /* 0x000fe2000fffe03f */
[----:B------:R-:W-:Y:S02]  /*2d30*/  IADD3 R0, R0, 0x1, RZ ;  /* 0x0000000100007810 */ /* 0x000fe40007ffe0ff */
[----:B------:R-:W-:-:S13]  /*2d40*/  ISETP.NE.AND P0, PT, R10, RZ, PT ;  /* 0x000000ff0a00720c */ /* 0x000fda0003f05270 */
[----:B------:R-:W-:Y:S05]  /*2d50*/  @P0 BRA `(.L_x_413) ;  /* 0xfffffdc000000947 */ /* 0x000fea000383ffff */
[----:B------:R-:W-:Y:S05]  /*2d60*/  EXIT ;  /* 0x000000000000794d */ /* 0x000fea0003800000 */
        .weak           $__internal_13_$__cuda_sm20_div_u64
        .type           $__internal_13_$__cuda_sm20_div_u64,@function
        .size           $__internal_13_$__cuda_sm20_div_u64,(.L_x_489 - $__internal_13_$__cuda_sm20_div_u64)
$__internal_13_$__cuda_sm20_div_u64:
        /* <DEDUP_REMOVED lines=14> */
[----:B------:R-:W-:-:S05]  /*2e50*/  IMAD.HI.U32 R8, P1, R3, R11, R8 ;  /* 0x0000000b03087227 */ /* 0x000fca0007820008 */
[----:B------:R-:W-:Y:S01]  /*2e60*/  IADD3 R9, P2, R17, R8, RZ ;  /* 0x0000000811097210 */ /* 0x000fe20007f5e0ff */
[----:B------:R-:W-:-:S04]  /*2e70*/  IMAD.X R8, R13, 0x1, R3, P0 ;  /* 0x000000010d087824 */ /* 0x000fc800000e0603 */
[----:B------:R-:W-:Y:S01]  /*2e80*/  IMAD.WIDE.U32 R2, R9, UR6, RZ ;  /* 0x0000000609027c25 */ /* 0x000fe2000f8e00ff */
[----:B------:R-:W-:-:S04]  /*2e90*/  IADD3.X R11, RZ, RZ, R8, P2, P1 ;  /* 0x000000ffff0b7210 */ /* 0x000fc800017e2408 */
        /* <DEDUP_REMOVED lines=37> */
[----:B------:R-:W-:Y:S02]  /*30f0*/  ISETP.NE.U32.AND P1, PT, RZ, UR6, PT ;  /* 0x00000006ff007c0c */ /* 0x000fe4000bf25070 */
[----:B------:R-:W-:-:S02]  /*3100*/  ISETP.GE.U32.AND.EX P0, PT, R11, RZ, PT, P0 ;  /* 0x000000ff0b00720c */ /* 0x000fc40003f06100 */
[----:B------:R-:W-:Y:S02]  /*3110*/  ISETP.NE.AND.EX P1, PT, RZ, RZ, PT, P1 ;  /* 0x000000ffff00720c */ /* 0x000fe40003f25310 */
[----:B------:R-:W-:Y:S01]  /*3120*/  SEL R8, R8, R3, P0 ;  /* 0x0000000308087207 */ /* 0x000fe20000000000 */
[----:B------:R-:W-:Y:S01]  /*3130*/  IMAD.MOV.U32 R3, RZ, RZ, 0x0 ;  /* 0x00000000ff037424 */ /* 0x000fe200078e00ff */
[----:B------:R-:W-:Y:S01]  /*3140*/  SEL R9, R9, R2, P0 ;  /* 0x0000000209097207 */ /* 0x000fe20000000000 */
[----:B------:R-:W-:Y:S01]  /*3150*/  IMAD.MOV.U32 R2, RZ, RZ, R0 ;  /* 0x000000ffff027224 */ /* 0x000fe200078e0000 */
[----:B------:R-:W-:Y:S02]  /*3160*/  SEL R8, R8, 0xffffffff, P1 ;  /* 0xffffffff08087807 */ /* 0x000fe40000800000 */
[----:B------:R-:W-:Y:S01]  /*3170*/  SEL R9, R9, 0xffffffff, P1 ;  /* 0xffffffff09097807 */ /* 0x000fe20000800000 */
[----:B------:R-:W-:Y:S06]  /*3180*/  RET.REL.NODEC R2 `(_Z21moe_wna16_gemm_kernelI6__halfLi4ELi4EEvPKT_PS1_PKjS3_S6_PKfPKiSA_SA_tttjjjtttbb) ;  /* 0xffffce7002007950 */ /* 0x000fec0003c3ffff */
.L_x_414:
        /* <DEDUP_REMOVED lines=15> */
.L_x_489:


//--------------------- .text._Z21moe_wna16_gemm_kernelI6__halfLi4ELi2EEvPKT_PS1_PKjS3_S6_PKfPKiSA_SA_tttjjjtttbb --------------------------
	.section	.text._Z21moe_wna16_gemm_kernelI6__halfLi4ELi2EEvPKT_PS1_PKjS3_S6_PKfPKiSA_SA_tttjjjtttbb,"ax",@progbits
	.sectioninfo	@"SHI_REGISTERS=31"
	.align	128
        .global         _Z21moe_wna16_gemm_kernelI6__halfLi4ELi2EEvPKT_PS1_PKjS3_S6_PKfPKiSA_SA_tttjjjtttbb
        .type           _Z21moe_wna16_gemm_kernelI6__halfLi4ELi2EEvPKT_PS1_PKjS3_S6_PKfPKiSA_SA_tttjjjtttbb,@function
        .size           _Z21moe_wna16_gemm_kernelI6__halfLi4ELi2EEvPKT_PS1_PKjS3_S6_PKfPKiSA_SA_tttjjjtttbb,(.L_x_490 - _Z21moe_wna16_gemm_kernelI6__halfLi4ELi2EEvPKT_PS1_PKjS3_S6_PKfPKiSA_SA_tttjjjtttbb)
        .other          _Z21moe_wna16_gemm_kernelI6__halfLi4ELi2EEvPKT_PS1_PKjS3_S6_PKfPKiSA_SA_tttjjjtttbb,@"STO_CUDA_ENTRY STV_DEFAULT"
_Z21moe_wna16_gemm_kernelI6__halfLi4ELi2EEvPKT_PS1_PKjS3_S6_PKfPKiSA_SA_tttjjjtttbb:
.text._Z21moe_wna16_gemm_kernelI6__halfLi4ELi2EEvPKT_PS1_PKjS3_S6_PKfPKiSA_SA_tttjjjtttbb:
        /* <DEDUP_REMOVED lines=72> */
.L_x_420:
        /* <DEDUP_REMOVED lines=41> */
.L_x_419:
        /* <DEDUP_REMOVED lines=16> */
.L_x_418:
[----:B------:R-:W-:Y:S05]  /*0810*/  BSYNC B0 ;  /* 0x0000000000007941 */ /* 0x000fea0003800000 */
.L_x_417:
[----:B------:R-:W-:-:S06]  /*0820*/  UISETP.GE.U32.AND UP0, UPT, UR4, UR8, UPT ;  /* 0x000000080400728c */ /* 0x000fcc000bf06070 */
[----:B------:R-:W-:-:S13]  /*0830*/  PLOP3.LUT P0, PT, PT, PT, UP0, 0x80, 0x0 ;  /* 0x000000000000781c */ /* 0x000fda0003f0f008 */
[----:B------:R-:W-:Y:S05]  /*0840*/  @!P0 BRA `(.L_x_420) ;  /* 0xfffffc3000008947 */ /* 0x000fea000383ffff */
[----:B------:R-:W-:Y:S05]  /*0850*/  BRA `(.L_x_415) ;  /* 0x0000027000007947 */ /* 0x000fea0003800000 */
.L_x_416:
        /* <DEDUP_REMOVED lines=10> */
.L_x_421:
        /* <DEDUP_REMOVED lines=29> */
.L_x_415:
        /* <DEDUP_REMOVED lines=18> */
[----:B0-----:R-:W-:Y:S05]  /*0bf0*/  CALL.REL.NOINC `($__internal_14_$__cuda_sm20_div_u64) ;  /* 0x0000219000007944 */ /* 0x001fea0003c00000 */
[----:B------:R-:W-:Y:S02]  /*0c00*/  IMAD.MOV.U32 R6, RZ, RZ, R8 ;  /* 0x000000ffff067224 */ /* 0x000fe400078e0008 */
[----:B------:R-:W-:Y:S01]  /*0c10*/  IMAD.MOV.U32 R7, RZ, RZ, R9 ;  /* 0x000000ffff077224 */ /* 0x000fe200078e0009 */
[----:B------:R-:W-:Y:S05]  /*0c20*/  BRA `(.L_x_423) ;  /* 0x0000013000007947 */ /* 0x000fea0003800000 */
.L_x_422:
        /* <DEDUP_REMOVED lines=19> */
.L_x_423:
[----:B------:R-:W-:Y:S01]  /*0d60*/  ULDC.U16 UR14, c[0x0][0x1aa] ;  /* 0x00006a80000e7ab9 */ /* 0x000fe20000000400 */
[----:B------:R-:W-:Y:S01]  /*0d70*/  IMAD R0, R14, c[0x0][0x1b8], R15 ;  /* 0x00006e000e007a24 */ /* 0x000fe200078e020f */
[----:B------:R-:W0:Y:S01]  /*0d80*/  I2F.U32.RP R8, UR14 ;  /* 0x0000000e00087d06 */ /* 0x000e220008209000 */
[----:B------:R-:W-:Y:S01]  /*0d90*/  UMOV UR6, URZ ;  /* 0x0000003f00067c82 */ /* 0x000fe20008000000 */
[----:B------:R-:W-:-:S06]  /*0da0*/  ISETP.NE.U32.AND P1, PT, RZ, UR14, PT ;  /* 0x0000000eff007c0c */ /* 0x000fcc000bf25070 */
[----:B0-----:R-:W0:Y:S02]  /*0db0*/  MUFU.RCP R8, R8 ;  /* 0x0000000800087308 */ /* 0x001e240000001000 */
[----:B0-----:R-:W-:Y:S02]  /*0dc0*/  IADD3 R9, R8, 0xffffffe, RZ ;  /* 0x0ffffffe08097810 */ /* 0x001fe40007ffe0ff */
[----:B------:R-:W-:-:S04]  /*0dd0*/  LOP3.LUT R8, RZ, UR14, RZ, 0x33, !PT ;  /* 0x0000000eff087c12 */ /* 0x000fc8000f8e33ff */
        /* <DEDUP_REMOVED lines=23> */
[----:B------:R-:W1:Y:S01]  /*0f50*/  LDC.U16 R12, c[0x0][0x1aa] ;  /* 0x00006a80ff0c7b82 */ /* 0x000e620000000400 */
[----:B------:R-:W-:Y:S01]  /*0f60*/  IABS R17, R15 ;  /* 0x0000000f00117213 */ /* 0x000fe20000000000 */
[----:B------:R-:W-:Y:S01]  /*0f70*/  ULDC UR9, c[0x0][0x1b8] ;  /* 0x00006e0000097ab9 */ /* 0x000fe20000000800 */
[--C-:B------:R-:W-:Y:S01]  /*0f80*/  SHF.R.U64 R6, R6, 0x1, R7.reuse ;  /* 0x0000000106067819 */ /* 0x100fe20000001207 */
[----:B------:R-:W-:Y:S01]  /*0f90*/  UIMAD.WIDE.U32 UR6, UR7, UR9, URZ ;  /* 0x00000009070672a5 */ /* 0x000fe2000f8e003f */
[----:B------:R-:W-:Y:S02]  /*0fa0*/  SHF.R.U32.HI R7, RZ, 0x1, R7 ;  /* 0x00000001ff077819 */ /* 0x000fe40000011607 */
[----:B------:R-:W-:Y:S01]  /*0fb0*/  LOP3.LUT R6, R6, 0xfffffffc, RZ, 0xc0, !PT ;  /* 0xfffffffc06067812 */ /* 0x000fe200078ec0ff */
[----:B------:R-:W-:Y:S01]  /*0fc0*/  UIADD3 UR6, URZ, -UR7, URZ ;  /* 0x800000073f067290 */ /* 0x000fe2000fffe03f */
[----:B------:R-:W-:-:S03]  /*0fd0*/  LOP3.LUT R7, R7, 0x7fffffff, RZ, 0xc0, !PT ;  /* 0x7fffffff07077812 */ /* 0x000fc600078ec0ff */
[----:B------:R-:W-:-:S04]  /*0fe0*/  UIMAD UR6, UR14, UR6, UR9 ;  /* 0x000000060e0672a4 */ /* 0x000fc8000f8e0209 */
[----:B------:R-:W-:Y:S01]  /*0ff0*/  UISETP.GE.U32.AND UP0, UPT, UR6, UR14, UPT ;  /* 0x0000000e0600728c */ /* 0x000fe2000bf06070 */
[----:B-1----:R-:W-:-:S10]  /*1000*/  IABS R9, R12 ;  /* 0x0000000c00097213 */ /* 0x002fd40000000000 */
[----:B------:R-:W-:Y:S01]  /*1010*/  @UP0 UIADD3 UR6, UR6, -UR14, URZ ;  /* 0x8000000e06060290 */ /* 0x000fe2000fffe03f */
[----:B0-----:R-:W0:Y:S01]  /*1020*/  I2F.RP R0, R9 ;  /* 0x0000000900007306 */ /* 0x001e220000209400 */
        /* <DEDUP_REMOVED lines=21> */
[----:B------:R-:W-:-:S04]  /*1180*/  LEA.HI R0, R14, R14, RZ, 0x1 ;  /* 0x0000000e0e007211 */ /* 0x000fc800078f08ff */
[----:B------:R-:W-:Y:S02]  /*1190*/  SHF.R.S32.HI R0, RZ, 0x1, R0 ;  /* 0x00000001ff007819 */ /* 0x000fe40000011400 */
[----:B------:R-:W-:Y:S02]  /*11a0*/  @P2 IADD3 R11, R11, 0x1, RZ ;  /* 0x000000010b0b2810 */ /* 0x000fe40007ffe0ff */
[----:B------:R-:W-:-:S03]  /*11b0*/  ISETP.NE.AND P2, PT, RZ, UR14, PT ;  /* 0x0000000eff007c0c */ /* 0x000fc6000bf45270 */
[----:B------:R-:W-:-:S05]  /*11c0*/  @!P4 IMAD.MOV R11, RZ, RZ, -R11 ;  /* 0x000000ffff0bc224 */ /* 0x000fca00078e0a0b */
[C---:B------:R-:W-:Y:S02]  /*11d0*/  SEL R11, R8.reuse, R11, !P2 ;  /* 0x0000000b080b7207 */ /* 0x040fe40005000000 */
[----:B------:R-:W-:Y:S02]  /*11e0*/  SEL R8, R8, UR7, !P1 ;  /* 0x0000000708087c07 */ /* 0x000fe4000c800000 */
        /* <DEDUP_REMOVED lines=10> */
.L_x_424:
[----:B------:R-:W1:Y:S02]  /*1290*/  I2F.F16 R19, 0x8 ;  /* 0x0000000800137906 */ /* 0x000e640000200c00 */
[----:B-1----:R-:W-:-:S06]  /*12a0*/  PRMT R19, R19, 0x5410, R19 ;  /* 0x0000541013137816 */ /* 0x002fcc0000000013 */
.L_x_425:
        /* <DEDUP_REMOVED lines=21> */
.L_x_431:
        /* <DEDUP_REMOVED lines=52> */
.L_x_427:
        /* <DEDUP_REMOVED lines=15> */
.L_x_430:
        /* <DEDUP_REMOVED lines=79> */
.L_x_429:
        /* <DEDUP_REMOVED lines=67> */
.L_x_428:
[----:B------:R-:W-:-:S04]  /*2150*/  IADD3 R18, R18, 0x1, RZ ;  /* 0x0000000112127810 */ /* 0x000fc80007ffe0ff */
[----:B------:R-:W-:-:S13]  /*2160*/  ISETP.GE.U32.AND P1, PT, R18, UR16, PT ;  /* 0x0000001012007c0c */ /* 0x000fda000bf26070 */
[----:B------:R-:W-:Y:S05]  /*2170*/  @!P1 BRA `(.L_x_431) ;  /* 0xfffff28000009947 */ /* 0x000fea000383ffff */
.L_x_426:
        /* <DEDUP_REMOVED lines=13> */
.L_x_441:
        /* <DEDUP_REMOVED lines=29> */
.L_x_434:
[----:B------:R-:W-:-:S05]  /*2420*/  HADD2 R8, R13, R9.H0_H0 ;  /* 0x200000090d087230 */ /* 0x000fca0000000000 */
[----:B------:R-:W-:-:S05]  /*2430*/  PRMT R3, R13, R12, R8 ;  /* 0x0000000c0d037216 */ /* 0x000fca0000000008 */
[----:B------:R-:W0:Y:S02]  /*2440*/  ATOM.E.CAS.STRONG.GPU PT, R8, [R4], R13, R3 ;  /* 0x0000000d0408738b */ /* 0x000e2400001ee103 */
[----:B0-----:R-:W-:Y:S01]  /*2450*/  ISETP.NE.U32.AND P1, PT, R8, R13, PT ;  /* 0x0000000d0800720c */ /* 0x001fe20003f25070 */
[----:B------:R-:W-:-:S12]  /*2460*/  IMAD.MOV.U32 R13, RZ, RZ, R8 ;  /* 0x000000ffff0d7224 */ /* 0x000fd800078e0008 */
[----:B------:R-:W-:Y:S05]  /*2470*/  @P1 BRA `(.L_x_434) ;  /* 0xffffffa000001947 */ /* 0x000fea000383ffff */
[----:B------:R-:W-:Y:S05]  /*2480*/  BSYNC B0 ;  /* 0x0000000000007941 */ /* 0x000fea0003800000 */
.L_x_433:
        /* <DEDUP_REMOVED lines=25> */
.L_x_436:
[----:B------:R-:W-:-:S05]  /*2620*/  HADD2 R8, R13, R9.H0_H0 ;  /* 0x200000090d087230 */ /* 0x000fca0000000000 */
[----:B------:R-:W-:-:S05]  /*2630*/  PRMT R3, R13, R12, R8 ;  /* 0x0000000c0d037216 */ /* 0x000fca0000000008 */
[----:B------:R-:W0:Y:S02]  /*2640*/  ATOM.E.CAS.STRONG.GPU PT, R8, [R4], R13, R3 ;  /* 0x0000000d0408738b */ /* 0x000e2400001ee103 */
[----:B0-----:R-:W-:Y:S01]  /*2650*/  ISETP.NE.U32.AND P1, PT, R8, R13, PT ;  /* 0x0000000d0800720c */ /* 0x001fe20003f25070 */
[----:B------:R-:W-:-:S12]  /*2660*/  IMAD.MOV.U32 R13, RZ, RZ, R8 ;  /* 0x000000ffff0d7224 */ /* 0x000fd800078e0008 */
[----:B------:R-:W-:Y:S05]  /*2670*/  @P1 BRA `(.L_x_436) ;  /* 0xffffffa000001947 */ /* 0x000fea000383ffff */
[----:B------:R-:W-:Y:S05]  /*2680*/  BSYNC B0 ;  /* 0x0000000000007941 */ /* 0x000fea0003800000 */
.L_x_435:
        /* <DEDUP_REMOVED lines=25> */
.L_x_438:
[----:B------:R-:W-:-:S05]  /*2820*/  HADD2 R8, R13, R9.H0_H0 ;  /* 0x200000090d087230 */ /* 0x000fca0000000000 */
[----:B------:R-:W-:-:S05]  /*2830*/  PRMT R3, R13, R12, R8 ;  /* 0x0000000c0d037216 */ /* 0x000fca0000000008 */
[----:B------:R-:W0:Y:S02]  /*2840*/  ATOM.E.CAS.STRONG.GPU PT, R8, [R4], R13, R3 ;  /* 0x0000000d0408738b */ /* 0x000e2400001ee103 */
[----:B0-----:R-:W-:Y:S01]  /*2850*/  ISETP.NE.U32.AND P1, PT, R8, R13, PT ;  /* 0x0000000d0800720c */ /* 0x001fe20003f25070 */
[----:B------:R-:W-:-:S12]  /*2860*/  IMAD.MOV.U32 R13, RZ, RZ, R8 ;  /* 0x000000ffff0d7224 */ /* 0x000fd800078e0008 */
[----:B------:R-:W-:Y:S05]  /*2870*/  @P1 BRA `(.L_x_438) ;  /* 0xffffffa000001947 */ /* 0x000fea000383ffff */
[----:B------:R-:W-:Y:S05]  /*2880*/  BSYNC B0 ;  /* 0x0000000000007941 */ /* 0x000fea0003800000 */
.L_x_437:
        /* <DEDUP_REMOVED lines=25> */
.L_x_440:
[----:B------:R-:W-:-:S05]  /*2a20*/  HADD2 R0, R13, R8.H0_H0 ;  /* 0x200000080d007230 */ /* 0x000fca0000000000 */
[----:B------:R-:W-:-:S05]  /*2a30*/  PRMT R5, R13, R4, R0 ;  /* 0x000000040d057216 */ /* 0x000fca0000000000 */
[----:B------:R-:W0:Y:S02]  /*2a40*/  ATOM.E.CAS.STRONG.GPU PT, R0, [R6], R13, R5 ;  /* 0x0000000d0600738b */ /* 0x000e2400001ee105 */
[----:B0-----:R-:W-:Y:S01]  /*2a50*/  ISETP.NE.U32.AND P1, PT, R0, R13, PT ;  /* 0x0000000d0000720c */ /* 0x001fe20003f25070 */
[----:B------:R-:W-:-:S12]  /*2a60*/  IMAD.MOV.U32 R13, RZ, RZ, R0 ;  /* 0x000000ffff0d7224 */ /* 0x000fd800078e0000 */
[----:B------:R-:W-:Y:S05]  /*2a70*/  @P1 BRA `(.L_x_440) ;  /* 0xffffffa000001947 */ /* 0x000fea000383ffff */
[----:B------:R-:W-:Y:S05]  /*2a80*/  BSYNC B0 ;  /* 0x0000000000007941 */ /* 0x000fea0003800000 */
.L_x_439:
[----:B------:R-:W-:Y:S01]  /*2a90*/  IADD3 R11, R11, -0x4, RZ ;  /* 0xfffffffc0b0b7810 */ /* 0x000fe20007ffe0ff */
[----:B------:R-:W-:-:S03]  /*2aa0*/  UIADD3 UR5, UR5, 0x4, URZ ;  /* 0x0000000405057890 */ /* 0x000fc6000fffe03f */
[----:B------:R-:W-:-:S13]  /*2ab0*/  ISETP.NE.AND P1, PT, R11, RZ, PT ;  /* 0x000000ff0b00720c */ /* 0x000fda0003f25270 */
[----:B------:R-:W-:Y:S05]  /*2ac0*/  @P1 BRA `(.L_x_441) ;  /* 0xfffff78000001947 */ /* 0x000fea000383ffff */
.L_x_432:
[----:B------:R-:W-:-:S13]  /*2ad0*/  ISETP.NE.AND P0, PT, R10, RZ, PT ;  /* 0x000000ff0a00720c */ /* 0x000fda0003f05270 */
[----:B------:R-:W-:Y:S05]  /*2ae0*/  @!P0 EXIT ;  /* 0x000000000000894d */ /* 0x000fea0003800000 */
[----:B------:R-:W-:Y:S02]  /*2af0*/  UIADD3 UR6, UR12, UR5, URZ ;  /* 0x000000050c067290 */ /* 0x000fe4000fffe03f */
[----:B------:R-:W-:Y:S02]  /*2b00*/  ULDC.S8 UR4, c[0x0][0x1c3] ;  /* 0x000070c000047ab9 */ /* 0x000fe40000000200 */
[----:B------:R-:W-:Y:S01]  /*2b10*/  ISETP.NE.AND P1, PT, RZ, UR4, PT ;  /* 0x00000004ff007c0c */ /* 0x000fe2000bf25270 */
[----:B------:R-:W-:Y:S01]  /*2b20*/  UIMAD UR4, UR5, 0x4, UR13 ;  /* 0x00000004050478a4 */ /* 0x000fe2000f8e020d */
[----:B------:R-:W-:Y:S02]  /*2b30*/  IMAD.U32 R0, RZ, RZ, UR6 ;  /* 0x00000006ff007e24 */ /* 0x000fe4000f8e00ff */
.L_x_444:
        /* <DEDUP_REMOVED lines=24> */
.L_x_443:
[----:B------:R-:W-:-:S05]  /*2cc0*/  HADD2 R4, R9, R8.H0_H0 ;  /* 0x2000000809047230 */ /* 0x000fca0000000000 */
[----:B------:R-:W-:-:S05]  /*2cd0*/  PRMT R5, R9, R11, R4 ;  /* 0x0000000b09057216 */ /* 0x000fca0000000004 */
[----:B------:R-:W0:Y:S02]  /*2ce0*/  ATOM.E.CAS.STRONG.GPU PT, R4, [R6], R9, R5 ;  /* 0x000000090604738b */ /* 0x000e2400001ee105 */
[----:B0-----:R-:W-:Y:S01]  /*2cf0*/  ISETP.NE.U32.AND P0, PT, R4, R9, PT ;  /* 0x000000090400720c */ /* 0x001fe20003f05070 */
[----:B------:R-:W-:-:S12]  /*2d00*/  IMAD.MOV.U32 R9, RZ, RZ, R4 ;  /* 0x000000ffff097224 */ /* 0x000fd800078e0004 */
[----:B------:R-:W-:Y:S05]  /*2d10*/  @P0 BRA `(.L_x_443) ;  /* 0xffffffa000000947 */ /* 0x000fea000383ffff */
[----:B------:R-:W-:Y:S05]  /*2d20*/  BSYNC B0 ;  /* 0x0000000000007941 */ /* 0x000fea0003800000 */
.L_x_442:
[----:B------:R-:W-:Y:S01]  /*2d30*/  IADD3 R10, R10, -0x1, RZ ;  /* 0xffffffff0a0a7810 */ /* 0x000fe20007ffe0ff */
[----:B------:R-:W-:Y:S01]  /*2d40*/  UIADD3 UR4, UR4, 0x4, URZ ;  /* 0x0000000404047890 */ /* 0x000fe2000fffe03f */
[----:B------:R-:W-:Y:S02]  /*2d50*/  IADD3 R0, R0, 0x1, RZ ;  /* 0x0000000100007810 */ /* 0x000fe40007ffe0ff */
[----:B------:R-:W-:-:S13]  /*2d60*/  ISETP.NE.AND P0, PT, R10, RZ, PT ;  /* 0x000000ff0a00720c */ /* 0x000fda0003f05270 */
[----:B------:R-:W-:Y:S05]  /*2d70*/  @P0 BRA `(.L_x_444) ;  /* 0xfffffdc000000947 */ /* 0x000fea000383ffff */
[----:B------:R-:W-:Y:S05]  /*2d80*/  EXIT ;  /* 0x000000000000794d */ /* 0x000fea0003800000 */
        .weak           $__internal_14_$__cuda_sm20_div_u64
        .type           $__internal_14_$__cuda_sm20_div_u64,@function
        .size           $__internal_14_$__cuda_sm20_div_u64,(.L_x_490 - $__internal_14_$__cuda_sm20_div_u64)
$__internal_14_$__cuda_sm20_div_u64:
        /* <DEDUP_REMOVED lines=65> */
[----:B------:R-:W-:Y:S06]  /*31a0*/  RET.REL.NODEC R6 `(_Z21moe_wna16_gemm_kernelI6__halfLi4ELi2EEvPKT_PS1_PKjS3_S6_PKfPKiSA_SA_tttjjjtttbb) ;  /* 0xffffce5006007950 */ /* 0x000fec0003c3ffff */
.L_x_445:
        /* <DEDUP_REMOVED lines=13> */
.L_x_490:


//--------------------- .text._Z21moe_wna16_gemm_kernelI6__halfLi4ELi1EEvPKT_PS1_PKjS3_S6_PKfPKiSA_SA_tttjjjtttbb --------------------------
	.section	.text._Z21moe_wna16_gemm_kernelI6__halfLi4ELi1EEvPKT_PS1_PKjS3_S6_PKfPKiSA_SA_tttjjjtttbb,"ax",@progbits
	.sectioninfo	@"SHI_REGISTERS=30"
	.align	128
        .global         _Z21moe_wna16_gemm_kernelI6__halfLi4ELi1EEvPKT_PS1_PKjS3_S6_PKfPKiSA_SA_tttjjjtttbb
        .type           _Z21moe_wna16_gemm_kernelI6__halfLi4ELi1EEvPKT_PS1_PKjS3_S6_PKfPKiSA_SA_tttjjjtttbb,@function
        .size           _Z21moe_wna16_gemm_kernelI6__halfLi4ELi1EEvPKT_PS1_PKjS3_S6_PKfPKiSA_SA_tttjjjtttbb,(.L_x_491 - _Z21moe_wna16_gemm_kernelI6__halfLi4ELi1EEvPKT_PS1_PKjS3_S6_PKfPKiSA_SA_tttjjjtttbb)
        .other          _Z21moe_wna16_gemm_kernelI6__halfLi4ELi1EEvPKT_PS1_PKjS3_S6_PKfPKiSA_SA_tttjjjtttbb,@"STO_CUDA_ENTRY STV_DEFAULT"
_Z21moe_wna16_gemm_kernelI6__halfLi4ELi1EEvPKT_PS1_PKjS3_S6_PKfPKiSA_SA_tttjjjtttbb:
.text._Z21moe_wna16_gemm_kernelI6__halfLi4ELi1EEvPKT_PS1_PKjS3_S6_PKfPKiSA_SA_tttjjjtttbb:
        /* <DEDUP_REMOVED lines=71> */
.L_x_451:
        /* <DEDUP_REMOVED lines=41> */
.L_x_450:
        /* <DEDUP_REMOVED lines=16> */
.L_x_449:
[----:B------:R-:W-:Y:S05]  /*0800*/  BSYNC B0 ;  /* 0x0000000000007941 */ /* 0x000fea0003800000 */
.L_x_448:
[----:B------:R-:W-:-:S06]  /*0810*/  UISETP.GE.U32.AND UP0, UPT, UR4, UR8, UPT ;  /* 0x000000080400728c */ /* 0x000fcc000bf06070 */
[----:B------:R-:W-:-:S13]  /*0820*/  PLOP3.LUT P0, PT, PT, PT, UP0, 0x80, 0x0 ;  /* 0x000000000000781c */ /* 0x000fda0003f0f008 */
[----:B------:R-:W-:Y:S05]  /*0830*/  @!P0 BRA `(.L_x_451) ;  /* 0xfffffc3000008947 */ /* 0x000fea000383ffff */
[----:B------:R-:W-:Y:S05]  /*0840*/  BRA `(.L_x_446) ;  /* 0x0000027000007947 */ /* 0x000fea0003800000 */
.L_x_447:
        /* <DEDUP_REMOVED lines=10> */
.L_x_452:
        /* <DEDUP_REMOVED lines=29> */
.L_x_446:
        /* <DEDUP_REMOVED lines=17> */
[----:B0-----:R-:W-:Y:S05]  /*0bd0*/  CALL.REL.NOINC `($__internal_15_$__cuda_sm20_div_u64) ;  /* 0x000020e000007944 */ /* 0x001fea0003c00000 */
[----:B------:R-:W-:Y:S02]  /*0be0*/  IMAD.MOV.U32 R6, RZ, RZ, R8 ;  /* 0x000000ffff067224 */ /* 0x000fe400078e0008 */
[----:B------:R-:W-:Y:S01]  /*0bf0*/  IMAD.MOV.U32 R7, RZ, RZ, R9 ;  /* 0x000000ffff077224 */ /* 0x000fe200078e0009 */
[----:B------:R-:W-:Y:S05]  /*0c00*/  BRA `(.L_x_454) ;  /* 0x0000013000007947 */ /* 0x000fea0003800000 */
.L_x_453:
        /* <DEDUP_REMOVED lines=19> */
.L_x_454:
[----:B------:R-:W-:Y:S01]  /*0d40*/  ULDC.U16 UR9, c[0x0][0x1aa] ;  /* 0x00006a8000097ab9 */ /* 0x000fe20000000400 */
[----:B------:R-:W-:Y:S01]  /*0d50*/  IMAD R4, R18, c[0x0][0x1b8], R19 ;  /* 0x00006e0012047a24 */ /* 0x000fe200078e0213 */
[----:B------:R-:W0:Y:S01]  /*0d60*/  I2F.U32.RP R8, UR9 ;  /* 0x0000000900087d06 */ /* 0x000e220008209000 */
[----:B------:R-:W-:-:S07]  /*0d70*/  UMOV UR6, URZ ;  /* 0x0000003f00067c82 */ /* 0x000fce0008000000 */
        /* <DEDUP_REMOVED lines=14> */
[----:B------:R-:W-:Y:S02]  /*0e60*/  ISETP.NE.U32.AND P0, PT, RZ, UR9, PT ;  /* 0x00000009ff007c0c */ /* 0x000fe4000bf05070 */
[----:B------:R-:W-:-:S09]  /*0e70*/  LOP3.LUT R4, RZ, UR9, RZ, 0x33, !PT ;  /* 0x00000009ff047c12 */ /* 0x000fd2000f8e33ff */
        /* <DEDUP_REMOVED lines=10> */
[----:B0-----:R-:W0:Y:S01]  /*0f20*/  LDC.U16 R12, c[0x0][0x1aa] ;  /* 0x00006a80ff0c7b82 */ /* 0x001e220000000400 */
[----:B------:R-:W-:Y:S01]  /*0f30*/  IABS R15, R19 ;  /* 0x00000013000f7213 */ /* 0x000fe20000000000 */
[----:B------:R-:W-:Y:S01]  /*0f40*/  ULDC UR14, c[0x0][0x1b8] ;  /* 0x00006e00000e7ab9 */ /* 0x000fe20000000800 */
[----:B------:R-:W-:Y:S01]  /*0f50*/  SHF.R.U64 R6, R6, 0x1, R7 ;  /* 0x0000000106067819 */ /* 0x000fe20000001207 */
[----:B------:R-:W-:-:S04]  /*0f60*/  UIMAD.WIDE.U32 UR6, UR7, UR14, URZ ;  /* 0x0000000e070672a5 */ /* 0x000fc8000f8e003f */
[----:B------:R-:W-:-:S04]  /*0f70*/  UIADD3 UR6, URZ, -UR7, URZ ;  /* 0x800000073f067290 */ /* 0x000fc8000fffe03f */
[----:B------:R-:W-:-:S04]  /*0f80*/  UIMAD UR6, UR9, UR6, UR14 ;  /* 0x00000006090672a4 */ /* 0x000fc8000f8e020e */
[----:B------:R-:W-:Y:S01]  /*0f90*/  UISETP.GE.U32.AND UP0, UPT, UR6, UR9, UPT ;  /* 0x000000090600728c */ /* 0x000fe2000bf06070 */
[----:B0-----:R-:W-:-:S10]  /*0fa0*/  IABS R11, R12 ;  /* 0x0000000c000b7213 */ /* 0x001fd40000000000 */
[----:B------:R-:W-:Y:S01]  /*0fb0*/  @UP0 UIADD3 UR6, UR6, -UR9, URZ ;  /* 0x8000000906060290 */ /* 0x000fe2000fffe03f */
[----:B------:R-:W0:Y:S01]  /*0fc0*/  I2F.RP R10, R11 ;  /* 0x0000000b000a7306 */ /* 0x000e220000209400 */
[----:B------:R-:W-:Y:S02]  /*0fd0*/  @UP0 UIADD3 UR7, UR7, 0x1, URZ ;  /* 0x0000000107070890 */ /* 0x000fe4000fffe03f */
[----:B------:R-:W-:-:S11]  /*0fe0*/  UISETP.GE.U32.AND UP1, UPT, UR6, UR9, UPT ;  /* 0x000000090600728c */ /* 0x000fd6000bf26070 */
[----:B------:R-:W-:Y:S01]  /*0ff0*/  @UP1 UIADD3 UR7, UR7, 0x1, URZ ;  /* 0x0000000107071890 */ /* 0x000fe2000fffe03f */
[----:B0-----:R-:W0:Y:S02]  /*1000*/  MUFU.RCP R10, R10 ;  /* 0x0000000a000a7308 */ /* 0x001e240000001000 */
[----:B0-----:R-:W-:Y:S02]  /*1010*/  IADD3 R8, R10, 0xffffffe, RZ ;  /* 0x0ffffffe0a087810 */ /* 0x001fe40007ffe0ff */
[----:B------:R-:W-:-:S04]  /*1020*/  SHF.R.U32.HI R10, RZ, 0x1, R7 ;  /* 0x00000001ff0a7819 */ /* 0x000fc80000011607 */
[----:B------:R0:W1:Y:S01]  /*1030*/  F2I.FTZ.U32.TRUNC.NTZ R9, R8 ;  /* 0x0000000800097305 */ /* 0x000062000021f000 */
[----:B------:R-:W-:Y:S01]  /*1040*/  LOP3.LUT R7, R6, 0xfffffffc, RZ, 0xc0, !PT ;  /* 0xfffffffc06077812 */ /* 0x000fe200078ec0ff */
        /* <DEDUP_REMOVED lines=19> */
[----:B------:R-:W-:Y:S01]  /*1180*/  IMAD.MOV.U32 R11, RZ, RZ, R9 ;  /* 0x000000ffff0b7224 */ /* 0x000fe200078e0009 */
[----:B------:R-:W-:-:S03]  /*1190*/  SEL R9, R4, UR7, !P0 ;  /* 0x0000000704097c07 */ /* 0x000fc6000c000000 */
[----:B------:R-:W-:-:S05]  /*11a0*/  @!P1 IMAD.MOV R11, RZ, RZ, -R11 ;  /* 0x000000ffff0b9224 */ /* 0x000fca00078e0a0b */
[----:B------:R-:W-:-:S05]  /*11b0*/  SEL R4, R4, R11, !P2 ;  /* 0x0000000b04047207 */ /* 0x000fca0005000000 */
[----:B------:R-:W-:Y:S01]  /*11c0*/  IMAD R4, R8, R9, R4 ;  /* 0x0000000908047224 */ /* 0x000fe200078e0204 */
[----:B------:R-:W-:-:S04]  /*11d0*/  LOP3.LUT R9, R10, 0x7fffffff, RZ, 0xc0, !PT ;  /* 0x7fffffff0a097812 */ /* 0x000fc800078ec0ff */
[----:B------:R-:W-:Y:S02]  /*11e0*/  IADD3 R6, P0, P1, R4, c[0x0][0x180], R7 ;  /* 0x0000600004067a10 */ /* 0x000fe4000791e007 */
[----:B------:R-:W-:-:S04]  /*11f0*/  SHF.R.S32.HI R4, RZ, 0x1f, R4 ;  /* 0x0000001fff047819 */ /* 0x000fc80000011404 */
[----:B------:R-:W-:-:S05]  /*1200*/  IADD3.X R7, R4, c[0x0][0x184], R9, P0, P1 ;  /* 0x0000610004077a10 */ /* 0x000fca00007e2409 */
[----:B------:R0:W5:Y:S01]  /*1210*/  LDG.E.U8.CONSTANT R6, [R6.64] ;  /* 0x0000000a06067981 */ /* 0x000162000c1e9100 */
[----:B------:R-:W-:Y:S05]  /*1220*/  BRA `(.L_x_456) ;  /* 0x0000003000007947 */ /* 0x000fea0003800000 */
.L_x_455:
[----:B0-----:R-:W0:Y:S01]  /*1230*/  I2F.F16 R16, 0x8 ;  /* 0x0000000800107906 */ /* 0x001e220000200c00 */
[----:B------:R-:W-:Y:S01]  /*1240*/  IMAD.MOV.U32 R6, RZ, RZ, RZ ;  /* 0x000000ffff067224 */ /* 0x000fe200078e00ff */
[----:B0-----:R-:W-:-:S06]  /*1250*/  PRMT R16, R16, 0x5410, R16 ;  /* 0x0000541010107816 */ /* 0x001fcc0000000010 */
.L_x_456:
[----:B------:R-:W-:Y:S02]  /*1260*/  ULDC UR6, c[0x0][0x1c0] ;  /* 0x0000700000067ab9 */ /* 0x000fe40000000800 */
[----:B------:R-:W-:-:S04]  /*1270*/  ULOP3.LUT UR15, UR6, 0xffff, URZ, 0xc0, !UPT ;  /* 0x0000ffff060f7892 */ /* 0x000fc8000f8ec03f */
[----:B------:R-:W-:-:S04]  /*1280*/  USHF.R.U32.HI UR16, URZ, 0x3, UR15 ;  /* 0x000000033f107899 */ /* 0x000fc8000801160f */
[----:B------:R-:W-:-:S06]  /*1290*/  UPRMT UR6, UR16, 0x9910, URZ ;  /* 0x0000991010067896 */ /* 0x000fcc000800003f */
[----:B------:R-:W-:-:S13]  /*12a0*/  ISETP.NE.AND P0, PT, RZ, UR6, PT ;  /* 0x00000006ff007c0c */ /* 0x000fda000bf05270 */
[----:B------:R-:W-:Y:S05]  /*12b0*/  @!P0 BRA `(.L_x_457) ;  /* 0x00000df000008947 */ /* 0x000fea0003800000 */
[----:B------:R-:W-:Y:S01]  /*12c0*/  IMAD.SHL.U32 R0, R0, 0x4, RZ ;  /* 0x0000000400007824 */ /* 0x000fe200078e00ff */
[--C-:B------:R-:W-:Y:S01]  /*12d0*/  SHF.R.U64 R12, R2, 0x1, R5.reuse ;  /* 0x00000001020c7819 */ /* 0x100fe20000001205 */
[----:B------:R-:W-:Y:S01]  /*12e0*/  UIADD3 UR7, UR4, -0x1, URZ ;  /* 0xffffffff04077890 */ /* 0x000fe2000fffe03f */
[----:B------:R-:W-:Y:S01]  /*12f0*/  IMAD.MOV.U32 R14, RZ, RZ, RZ ;  /* 0x000000ffff0e7224 */ /* 0x000fe200078e00ff */
[----:B------:R-:W-:Y:S01]  /*1300*/  ULOP3.LUT UR17, UR4, 0x3, URZ, 0xc0, !UPT ;  /* 0x0000000304117892 */ /* 0x000fe2000f8ec03f */
[----:B------:R-:W-:Y:S01]  /*1310*/  LOP3.LUT R3, R0, 0x4, RZ, 0xc0, !PT ;  /* 0x0000000400037812 */ /* 0x000fe200078ec0ff */
[----:B------:R-:W-:Y:S01]  /*1320*/  USHF.R.U32.HI UR6, URZ, 0x3, UR9 ;  /* 0x000000033f067899 */ /* 0x000fe20008011609 */
[----:B------:R-:W-:Y:S01]  /*1330*/  LOP3.LUT R12, R12, 0xfffffffc, RZ, 0xc0, !PT ;  /* 0xfffffffc0c0c7812 */ /* 0x000fe200078ec0ff */
[----:B------:R-:W-:Y:S01]  /*1340*/  UIADD3 UR14, -UR17, UR4, URZ ;  /* 0x00000004110e7290 */ /* 0x000fe2000fffe13f */
[----:B-----5:R-:W-:Y:S01]  /*1350*/  SHF.R.U32.HI R6, RZ, R3, R6 ;  /* 0x00000003ff067219 */ /* 0x020fe20000011606 */
[----:B------:R-:W-:Y:S01]  /*1360*/  UISETP.GE.U32.AND UP0, UPT, UR7, 0x3, UPT ;  /* 0x000000030700788c */ /* 0x000fe2000bf06070 */
[----:B------:R-:W-:-:S02]  /*1370*/  SHF.R.U32.HI R0, RZ, 0x1, R5 ;  /* 0x00000001ff007819 */ /* 0x000fc40000011605 */
[----:B------:R-:W-:Y:S02]  /*1380*/  LOP3.LUT R6, R6, 0xf, RZ, 0xc0, !PT ;  /* 0x0000000f06067812 */ /* 0x000fe400078ec0ff */
[----:B------:R-:W-:Y:S02]  /*1390*/  IADD3 R12, P0, R12, c[0x0][0x170], RZ ;  /* 0x00005c000c0c7a10 */ /* 0x000fe40007f1e0ff */
[----:B------:R-:W-:Y:S02]  /*13a0*/  LOP3.LUT R0, R0, 0x7fffffff, RZ, 0xc0, !PT ;  /* 0x7fffffff00007812 */ /* 0x000fe400078ec0ff */
[----:B------:R-:W1:Y:S01]  /*13b0*/  I2F.U16 R6, R6 ;  /* 0x0000000600067306 */ /* 0x000e620000101000 */
[----:B------:R-:W-:Y:S02]  /*13c0*/  IADD3 R9, R1, 0x100, RZ ;  /* 0x0000010001097810 */ /* 0x000fe40007ffe0ff */
[----:B------:R-:W-:-:S05]  /*13d0*/  IADD3.X R13, R0, c[0x0][0x174], RZ, P0, !PT ;  /* 0x00005d00000d7a10 */ /* 0x000fca00007fe4ff */
[----:B-1----:R-:W1:Y:S08]  /*13e0*/  F2I.FTZ.TRUNC.NTZ R15, R6 ;  /* 0x00000006000f7305 */ /* 0x002e70000021f100 */
[----:B-1----:R-:W1:Y:S02]  /*13f0*/  I2F.F16 R15, R15 ;  /* 0x0000000f000f7306 */ /* 0x002e640000200c00 */
.L_x_461:
        /* <DEDUP_REMOVED lines=8> */
[----:B------:R-:W-:-:S06]  /*1480*/  @!P0 IMAD.WIDE R4, R3, 0x10, R12 ;  /* 0x0000001003048825 */ /* 0x000fcc00078e020c */
[----:B0-----:R-:W2:Y:S01]  /*1490*/  @!P0 LDG.E.128.CONSTANT R4, [R4.64] ;  /* 0x0000000a04048981 */ /* 0x001ea2000c1e9d00 */
[----:B------:R-:W-:Y:S01]  /*14a0*/  IMAD R8, R8, 0x4, R9 ;  /* 0x0000000408087824 */ /* 0x000fe200078e0209 */
        /* <DEDUP_REMOVED lines=11> */
[----:B------:R-:W-:-:S03]  /*1560*/  ISETP.NE.U32.AND P1, PT, RZ, UR6, PT ;  /* 0x00000006ff007c0c */ /* 0x000fc6000bf25070 */
[----:B------:R-:W-:-:S04]  /*1570*/  IMAD.MOV R3, RZ, RZ, -R3 ;  /* 0x000000ffff037224 */ /* 0x000fc800078e0a03 */
[----:B------:R-:W-:Y:S02]  /*1580*/  IMAD R3, R3, UR6, R14 ;  /* 0x0000000603037c24 */ /* 0x000fe4000f8e020e */
[----:B0-----:R-:W-:-:S03]  /*1590*/  IMAD.MOV.U32 R4, RZ, RZ, 0x2c00 ;  /* 0x00002c00ff047424 */ /* 0x001fc600078e00ff */
[----:B------:R-:W-:-:S13]  /*15a0*/  ISETP.GE.U32.AND P0, PT, R3, UR6, PT ;  /* 0x0000000603007c0c */ /* 0x000fda000bf06070 */
[----:B------:R-:W-:-:S04]  /*15b0*/  @P0 IADD3 R3, R3, -UR6, RZ ;  /* 0x8000000603030c10 */ /* 0x000fc8000fffe0ff */
[----:B------:R-:W-:-:S13]  /*15c0*/  ISETP.GE.U32.AND P0, PT, R3, UR6, PT ;  /* 0x0000000603007c0c */ /* 0x000fda000bf06070 */
[----:B------:R-:W-:Y:S02]  /*15d0*/  @P0 IADD3 R3, R3, -UR6, RZ ;  /* 0x8000000603030c10 */ /* 0x000fe4000fffe0ff */
[----:B------:R-:W-:Y:S02]  /*15e0*/  @!P1 LOP3.LUT R3, RZ, UR6, RZ, 0x33, !PT ;  /* 0x00000006ff039c12 */ /* 0x000fe4000f8e33ff */
[----:B------:R-:W-:Y:S02]  /*15f0*/  ISETP.NE.AND P1, PT, RZ, UR4, PT ;  /* 0x00000004ff007c0c */ /* 0x000fe4000bf25270 */
[----:B------:R-:W-:Y:S01]  /*1600*/  ISETP.NE.AND P0, PT, R3, RZ, PT ;  /* 0x000000ff0300720c */ /* 0x000fe20003f05270 */
[----:B------:R-:W-:-:S03]  /*1610*/  IMAD.MOV.U32 R3, RZ, RZ, 0x64006400 ;  /* 0x64006400ff037424 */ /* 0x000fc600078e00ff */
[----:B------:R-:W-:-:S13]  /*1620*/  ISETP.EQ.OR P0, PT, RZ, UR8, P0 ;  /* 0x00000008ff007c0c */ /* 0x000fda0008702670 */
[----:B-1----:R-:W-:Y:S02]  /*1630*/  @!P0 PRMT R16, R15, 0x5410, R15 ;  /* 0x000054100f108816 */ /* 0x002fe4000000000f */
[----:B--2---:R-:W-:Y:S02]  /*1640*/  SHF.R.S32.HI R2, RZ, 0x8, R8 ;  /* 0x00000008ff027819 */ /* 0x004fe40000011408 */
[--C-:B------:R-:W-:Y:S02]  /*1650*/  LOP3.LUT R0, R8, 0xf000f0, R3.reuse, 0xea, !PT ;  /* 0x00f000f008007812 */ /* 0x100fe400078eea03 */
[--C-:B------:R-:W-:Y:S02]  /*1660*/  LOP3.LUT R7, R2, 0xf000f0, R3.reuse, 0xea, !PT ;  /* 0x00f000f002077812 */ /* 0x100fe400078eea03 */
        /* <DEDUP_REMOVED lines=15> */
.L_x_460:
[----:B0-----:R-:W-:Y:S01]  /*1760*/  IMAD R22, R10, UR15, RZ ;  /* 0x0000000f0a167c24 */ /* 0x001fe2000f8e02ff */
[----:B------:R-:W-:Y:S01]  /*1770*/  HFMA2.MMA R20, R8, 1, 1, -R16 ;  /* 0x3c003c0008147835 */ /* 0x000fe20000100010 */
[----:B------:R-:W-:-:S03]  /*1780*/  HADD2 R21, R0, -R16 ;  /* 0x8000001000157230 */ /* 0x000fc60000000000 */
[----:B------:R-:W-:Y:S01]  /*1790*/  SHF.R.U32.HI R3, RZ, 0x1, R22 ;  /* 0x00000001ff037819 */ /* 0x000fe20000011616 */
[----:B------:R-:W-:Y:S01]  /*17a0*/  HMUL2 R21, R21, R17.H0_H0 ;  /* 0x2000001115157232 */ /* 0x000fe20000000000 */
[----:B------:R-:W-:-:S03]  /*17b0*/  IADD3 R22, R22, UR15, RZ ;  /* 0x0000000f16167c10 */ /* 0x000fc6000fffe0ff */
[----:B------:R-:W-:Y:S01]  /*17c0*/  IMAD R25, R14, 0x4, R3 ;  /* 0x000000040e197824 */ /* 0x000fe200078e0203 */
[----:B------:R-:W-:Y:S01]  /*17d0*/  HMUL2 R20, R20, R17.H0_H0 ;  /* 0x2000001114147232 */ /* 0x000fe20000000000 */
[----:B------:R-:W-:-:S03]  /*17e0*/  SHF.R.U32.HI R11, RZ, 0x1, R22 ;  /* 0x00000001ff0b7819 */ /* 0x000fc60000011616 */
[----:B------:R-:W0:Y:S02]  /*17f0*/  LDS.64 R2, [R25.X4] ;  /* 0x0000000019027984 */ /* 0x000e240000004a00 */
[----:B------:R-:W-:Y:S02]  /*1800*/  IMAD R11, R14, 0x4, R11 ;  /* 0x000000040e0b7824 */ /* 0x000fe400078e020b */
[----:B------:R1:W-:Y:S04]  /*1810*/  LDS.64 R4, [R25.X4+0x8] ;  /* 0x0000080019047984 */ /* 0x0003e80000004a00 */
[----:B------:R-:W2:Y:S01]  /*1820*/  LDS R23, [R11.X4] ;  /* 0x000000000b177984 */ /* 0x000ea20000004800 */
[----:B-1----:R-:W-:-:S03]  /*1830*/  HADD2 R25, R6, -R16 ;  /* 0x8000001006197230 */ /* 0x002fc60000000000 */
[----:B------:R-:W1:Y:S01]  /*1840*/  LDS R24, [R11.X4+0x4] ;  /* 0x000004000b187984 */ /* 0x000e620000004800 */
[C---:B0-----:R-:W-:Y:S02]  /*1850*/  HFMA2.MMA R2, R20.reuse, R2, RZ ;  /* 0x0000000214027235 */ /* 0x041fe400000000ff */
[----:B--2---:R-:W-:-:S08]  /*1860*/  HFMA2.MMA R23, R20, R23, RZ ;  /* 0x0000001714177235 */ /* 0x004fd000000000ff */
[----:B------:R-:W-:Y:S02]  /*1870*/  HFMA2 R3, R21, R3, R2 ;  /* 0x0000000315037231 */ /* 0x000fe40000000002 */
[----:B------:R-:W-:Y:S01]  /*1880*/  HMUL2 R2, R25, R17.H0_H0 ;  /* 0x2000001119027232 */ /* 0x000fe20000000000 */
[----:B------:R-:W-:-:S05]  /*1890*/  IADD3 R25, R22, UR15, RZ ;  /* 0x0000000f16197c10 */ /* 0x000fca000fffe0ff */
[----:B------:R-:W-:Y:S01]  /*18a0*/  HFMA2.MMA R22, R2, R4, R3 ;  /* 0x0000000402167235 */ /* 0x000fe20000000003 */
[----:B------:R-:W-:Y:S01]  /*18b0*/  HADD2 R3, R7, -R16 ;  /* 0x8000001007037230 */ /* 0x000fe20000000000 */
[----:B------:R-:W-:Y:S01]  /*18c0*/  IADD3 R4, R25, UR15, RZ ;  /* 0x0000000f19047c10 */ /* 0x000fe2000fffe0ff */
[----:B-1----:R-:W-:Y:S01]  /*18d0*/  HFMA2 R24, R21, R24, R23 ;  /* 0x0000001815187231 */ /* 0x002fe20000000017 */
[----:B------:R-:W-:Y:S01]  /*18e0*/  SHF.R.U32.HI R25, RZ, 0x1, R25 ;  /* 0x00000001ff197819 */ /* 0x000fe20000011619 */
[----:B------:R-:W-:Y:S01]  /*18f0*/  HMUL2 R3, R3, R17.H0_H0 ;  /* 0x2000001103037232 */ /* 0x000fe20000000000 */
[----:B------:R-:W-:-:S03]  /*1900*/  SHF.R.U32.HI R27, RZ, 0x1, R4 ;  /* 0x00000001ff1b7819 */ /* 0x000fc60000011604 */
[C---:B------:R-:W-:Y:S01]  /*1910*/  IMAD R4, R14.reuse, 0x4, R25 ;  /* 0x000000040e047824 */ /* 0x040fe200078e0219 */
[----:B------:R-:W-:Y:S01]  /*1920*/  HFMA2 R22, R3, R5, R22 ;  /* 0x0000000503167231 */ /* 0x000fe20000000016 */
[----:B------:R-:W-:-:S03]  /*1930*/  IMAD R5, R14, 0x4, R27 ;  /* 0x000000040e057824 */ /* 0x000fc600078e021b */
[----:B------:R-:W0:Y:S04]  /*1940*/  LDS R25, [R4.X4] ;  /* 0x0000000004197984 */ /* 0x000e280000004800 */
[----:B------:R-:W1:Y:S04]  /*1950*/  LDS R27, [R5.X4] ;  /* 0x00000000051b7984 */ /* 0x000e680000004800 */
[----:B------:R-:W2:Y:S01]  /*1960*/  LDS R26, [R4.X4+0x4] ;  /* 0x00000400041a7984 */ /* 0x000ea20000004800 */
[----:B0-----:R-:W-:-:S03]  /*1970*/  HFMA2.MMA R23, R20, R25, RZ ;  /* 0x0000001914177235 */ /* 0x001fc600000000ff */
[----:B------:R-:W0:Y:S01]  /*1980*/  LDS R25, [R11.X4+0x8] ;  /* 0x000008000b197984 */ /* 0x000e220000004800 */
[----:B-1----:R-:W-:-:S03]  /*1990*/  HFMA2.MMA R20, R20, R27, RZ ;  /* 0x0000001b14147235 */ /* 0x002fc600000000ff */
[----:B------:R-:W1:Y:S03]  /*19a0*/  LDS R27, [R5.X4+0x4] ;  /* 0x00000400051b7984 */ /* 0x000e660000004800 */
[----:B--2---:R-:W-:Y:S02]  /*19b0*/  HFMA2 R23, R21, R26, R23 ;  /* 0x0000001a15177231 */ /* 0x004fe40000000017 */
[----:B------:R-:W2:Y:S01]  /*19c0*/  LDS R26, [R11.X4+0xc] ;  /* 0x00000c000b1a7984 */ /* 0x000ea20000004800 */
[----:B0-----:R-:W-:-:S03]  /*19d0*/  HFMA2.MMA R25, R2, R25, R24 ;  /* 0x0000001902197235 */ /* 0x001fc60000000018 */
[----:B------:R-:W0:Y:S01]  /*19e0*/  LDS R24, [R4.X4+0x8] ;  /* 0x0000080004187984 */ /* 0x000e220000004800 */
[----:B-1----:R-:W-:-:S03]  /*19f0*/  HFMA2 R21, R21, R27, R20 ;  /* 0x0000001b15157231 */ /* 0x002fc60000000014 */
[----:B------:R-:W1:Y:S03]  /*1a00*/  LDS R20, [R5.X4+0x8] ;  /* 0x0000080005147984 */ /* 0x000e660000004800 */
[----:B--2---:R-:W-:Y:S01]  /*1a10*/  HFMA2 R26, R3, R26, R25 ;  /* 0x0000001a031a7231 */ /* 0x004fe20000000019 */
[----:B------:R-:W2:Y:S01]  /*1a20*/  LDS R4, [R4.X4+0xc] ;  /* 0x00000c0004047984 */ /* 0x000ea20000004800 */
[--C-:B------:R-:W-:Y:S02]  /*1a30*/  HADD2.F32 R25, -RZ, R22.reuse.H0_H0 ;  /* 0x20000016ff197230 */ /* 0x100fe40000004100 */
[----:B------:R-:W-:-:S05]  /*1a40*/  HADD2.F32 R22, -RZ, R22.H1_H1 ;  /* 0x30000016ff167230 */ /* 0x000fca0000004100 */
[----:B------:R-:W-:Y:S01]  /*1a50*/  FADD.FTZ R22, R25, R22 ;  /* 0x0000001619167221 */ /* 0x000fe20000010000 */
[--C-:B------:R-:W-:Y:S02]  /*1a60*/  HADD2.F32 R25, -RZ, R26.reuse.H0_H0 ;  /* 0x2000001aff197230 */ /* 0x100fe40000004100 */
[----:B------:R-:W-:-:S05]  /*1a70*/  HADD2.F32 R26, -RZ, R26.H1_H1 ;  /* 0x3000001aff1a7230 */ /* 0x000fca0000004100 */
[----:B------:R-:W-:Y:S02]  /*1a80*/  FADD.FTZ R11, R25, R26 ;  /* 0x0000001a190b7221 */ /* 0x000fe40000010000 */
[----:B------:R-:W3:Y:S01]  /*1a90*/  LDS R26, [R5.X4+0xc] ;  /* 0x00000c00051a7984 */ /* 0x000ee20000004800 */
[----:B0-----:R-:W-:-:S03]  /*1aa0*/  HFMA2.MMA R24, R2, R24, R23 ;  /* 0x0000001802187235 */ /* 0x001fc60000000017 */
[----:B------:R-:W4:Y:S01]  /*1ab0*/  @P1 LDL R23, [UR9+0x8] ;  /* 0x00000809ff171983 */ /* 0x000f220008100800 */
[----:B-1----:R-:W-:-:S03]  /*1ac0*/  HFMA2 R25, R2, R20, R21 ;  /* 0x0000001402197231 */ /* 0x002fc60000000015 */
[----:B------:R-:W5:Y:S04]  /*1ad0*/  @P1 LDL R21, [UR9] ;  /* 0x00000009ff151983 */ /* 0x000f680008100800 */
[----:B------:R-:W5:Y:S04]  /*1ae0*/  @P1 LDL R2, [UR9+0x4] ;  /* 0x00000409ff021983 */ /* 0x000f680008100800 */
[----:B------:R-:W5:Y:S01]  /*1af0*/  @P1 LDL R20, [UR9+0xc] ;  /* 0x00000c09ff141983 */ /* 0x000f620008100800 */
        /* <DEDUP_REMOVED lines=12> */
[----:B-----5:R-:W-:Y:S02]  /*1bc0*/  @P1 FADD.FTZ R22, R22, R21 ;  /* 0x0000001516161221 */ /* 0x020fe40000010000 */
        /* <DEDUP_REMOVED lines=8> */
.L_x_459:
        /* <DEDUP_REMOVED lines=12> */
[-C--:B------:R-:W-:Y:S02]  /*1d10*/  HMUL2 R0, R8, R17.reuse.H0_H0 ;  /* 0x2000001108007232 */ /* 0x080fe40000000000 */
        /* <DEDUP_REMOVED lines=42> */
[----:B------:R-:W3:Y:S04]  /*1fc0*/  LDS R21, [R5.X4+0x4] ;  /* 0x0000040005157984 */ /* 0x000ee80000004800 */
[----:B------:R-:W4:Y:S04]  /*1fd0*/  LDS R23, [R5.X4+0x8] ;  /* 0x0000080005177984 */ /* 0x000f280000004800 */
[----:B0-----:R-:W0:Y:S01]  /*1fe0*/  LDS R6, [R5.X4+0xc] ;  /* 0x00000c0005067984 */ /* 0x001e220000004800 */
[----:B-1----:R-:W-:-:S10]  /*1ff0*/  HFMA2.MMA R0, R0, R7, RZ ;  /* 0x0000000700007235 */ /* 0x002fd400000000ff */
[----:B---3--:R-:W-:-:S06]  /*2000*/  HFMA2 R0, R8, R21, R0 ;  /* 0x0000001508007231 */ /* 0x008fcc0000000000 */
[----:B----4-:R-:W-:-:S10]  /*2010*/  HFMA2.MMA R0, R2, R23, R0 ;  /* 0x0000001702007235 */ /* 0x010fd40000000000 */
[----:B0-----:R-:W-:-:S05]  /*2020*/  HFMA2 R0, R3, R6, R0 ;  /* 0x0000000603007231 */ /* 0x001fca0000000000 */
[--C-:B------:R-:W-:Y:S02]  /*2030*/  HADD2.F32 R2, -RZ, R0.reuse.H0_H0 ;  /* 0x20000000ff027230 */ /* 0x100fe40000004100 */
[----:B------:R-:W-:-:S05]  /*2040*/  HADD2.F32 R3, -RZ, R0.H1_H1 ;  /* 0x30000000ff037230 */ /* 0x000fca0000004100 */
[----:B------:R-:W-:-:S04]  /*2050*/  FADD.FTZ R2, R2, R3 ;  /* 0x0000000302027221 */ /* 0x000fc80000010000 */
[----:B--2---:R-:W-:-:S05]  /*2060*/  @P0 FADD.FTZ R2, R2, R4 ;  /* 0x0000000402020221 */ /* 0x004fca0000010000 */
[----:B------:R0:W-:Y:S02]  /*2070*/  STL [R11+0x8], R2 ;  /* 0x000008020b007387 */ /* 0x0001e40000100800 */
.L_x_458:
[----:B------:R-:W-:-:S04]  /*2080*/  IADD3 R14, R14, 0x1, RZ ;  /* 0x000000010e0e7810 */ /* 0x000fc80007ffe0ff */
[----:B------:R-:W-:-:S13]  /*2090*/  ISETP.GE.U32.AND P0, PT, R14, UR16, PT ;  /* 0x000000100e007c0c */ /* 0x000fda000bf06070 */
[----:B------:R-:W-:Y:S05]  /*20a0*/  @!P0 BRA `(.L_x_461) ;  /* 0xfffff35000008947 */ /* 0x000fea000383ffff */
.L_x_457:
        /* <DEDUP_REMOVED lines=10> */
[----:B0-----:R-:W-:Y:S02]  /*2150*/  IADD3 R11, -R10, UR4, RZ ;  /* 0x000000040a0b7c10 */ /* 0x001fe4000fffe1ff */
[----:B------:R-:W-:Y:S01]  /*2160*/  ISETP.NE.AND P0, PT, RZ, UR5, PT ;  /* 0x00000005ff007c0c */ /* 0x000fe2000bf05270 */
[----:B------:R-:W-:Y:S02]  /*2170*/  UMOV UR5, URZ ;  /* 0x0000003f00057c82 */ /* 0x000fe40008000000 */
.L_x_471:
        /* <DEDUP_REMOVED lines=15> */
[----:B-----5:R-:W-:Y:S01]  /*2270*/  IMAD.WIDE.U32 R6, R7, R2, c[0x0][0x168] ;  /* 0x00005a0007067625 */ /* 0x020fe200078e0002 */
        /* <DEDUP_REMOVED lines=8> */
[----:B------:R0:W3:Y:S01]  /*2300*/  LD.E R13, [R4.64] ;  /* 0x00000006040d7980 */ /* 0x0000e2000c101900 */
[----:B------:R-:W-:Y:S01]  /*2310*/  ISETP.EQ.U32.AND P1, PT, R0, RZ, PT ;  /* 0x000000ff0000720c */ /* 0x000fe20003f22070 */
[----:B------:R-:W-:-:S05]  /*2320*/  IMAD.MOV.U32 R0, RZ, RZ, 0x3254 ;  /* 0x00003254ff007424 */ /* 0x000fca00078e00ff */
[----:B------:R-:W-:Y:S02]  /*2330*/  SEL R12, R0, 0x7610, P1 ;  /* 0x00007610000c7807 */ /* 0x000fe40000800000 */
[----:B0-23--:R-:W-:-:S05]  /*2340*/  F2FP.PACK_AB R9, RZ, R3 ;  /* 0x00000003ff09723e */ /* 0x00dfca00000000ff */
.L_x_464:
[----:B------:R-:W-:-:S05]  /*2350*/  HADD2 R8, R13, R9.H0_H0 ;  /* 0x200000090d087230 */ /* 0x000fca0000000000 */
[----:B------:R-:W-:-:S05]  /*2360*/  PRMT R3, R13, R12, R8 ;  /* 0x0000000c0d037216 */ /* 0x000fca0000000008 */
[----:B------:R-:W0:Y:S02]  /*2370*/  ATOM.E.CAS.STRONG.GPU PT, R8, [R4], R13, R3 ;  /* 0x0000000d0408738b */ /* 0x000e2400001ee103 */
[----:B0-----:R-:W-:Y:S01]  /*2380*/  ISETP.NE.U32.AND P1, PT, R8, R13, PT ;  /* 0x0000000d0800720c */ /* 0x001fe20003f25070 */
[----:B------:R-:W-:-:S12]  /*2390*/  IMAD.MOV.U32 R13, RZ, RZ, R8 ;  /* 0x000000ffff0d7224 */ /* 0x000fd800078e0008 */
[----:B------:R-:W-:Y:S05]  /*23a0*/  @P1 BRA `(.L_x_464) ;  /* 0xffffffa000001947 */ /* 0x000fea000383ffff */
[----:B------:R-:W-:Y:S05]  /*23b0*/  BSYNC B0 ;  /* 0x0000000000007941 */ /* 0x000fea0003800000 */
.L_x_463:
        /* <DEDUP_REMOVED lines=19> */
[----:B------:R0:W3:Y:S01]  /*24f0*/  LD.E R13, [R4.64] ;  /* 0x00000006040d7980 */ /* 0x0000e2000c101900 */
[----:B------:R-:W-:Y:S01]  /*2500*/  LOP3.LUT R12, R6, 0x2, RZ, 0xc0, !PT ;  /* 0x00000002060c7812 */ /* 0x000fe200078ec0ff */
[----:B------:R-:W-:Y:S03]  /*2510*/  BSSY B0, `(.L_x_465) ;  /* 0x000000a000007945 */ /* 0x000fe60003800000 */
[----:B------:R-:W-:-:S04]  /*2520*/  ISETP.EQ.U32.AND P1, PT, R12, RZ, PT ;  /* 0x000000ff0c00720c */ /* 0x000fc80003f22070 */
[----:B------:R-:W-:Y:S02]  /*2530*/  SEL R12, R0, 0x7610, P1 ;  /* 0x00007610000c7807 */ /* 0x000fe40000800000 */
[----:B0-23--:R-:W-:-:S05]  /*2540*/  F2FP.PACK_AB R9, RZ, R3 ;  /* 0x00000003ff09723e */ /* 0x00dfca00000000ff */
.L_x_466:
[----:B------:R-:W-:-:S05]  /*2550*/  HADD2 R8, R13, R9.H0_H0 ;  /* 0x200000090d087230 */ /* 0x000fca0000000000 */
[----:B------:R-:W-:-:S05]  /*2560*/  PRMT R3, R13, R12, R8 ;  /* 0x0000000c0d037216 */ /* 0x000fca0000000008 */
[----:B------:R-:W0:Y:S02]  /*2570*/  ATOM.E.CAS.STRONG.GPU PT, R8, [R4], R13, R3 ;  /* 0x0000000d0408738b */ /* 0x000e2400001ee103 */
[----:B0-----:R-:W-:Y:S01]  /*2580*/  ISETP.NE.U32.AND P1, PT, R8, R13, PT ;  /* 0x0000000d0800720c */ /* 0x001fe20003f25070 */
[----:B------:R-:W-:-:S12]  /*2590*/  IMAD.MOV.U32 R13, RZ, RZ, R8 ;  /* 0x000000ffff0d7224 */ /* 0x000fd800078e0008 */
[----:B------:R-:W-:Y:S05]  /*25a0*/  @P1 BRA `(.L_x_466) ;  /* 0xffffffa000001947 */ /* 0x000fea000383ffff */
[----:B------:R-:W-:Y:S05]  /*25b0*/  BSYNC B0 ;  /* 0x0000000000007941 */ /* 0x000fea0003800000 */
.L_x_465:
        /* <DEDUP_REMOVED lines=25> */
.L_x_468:
[----:B------:R-:W-:-:S05]  /*2750*/  HADD2 R8, R13, R9.H0_H0 ;  /* 0x200000090d087230 */ /* 0x000fca0000000000 */
[----:B------:R-:W-:-:S05]  /*2760*/  PRMT R3, R13, R12, R8 ;  /* 0x0000000c0d037216 */ /* 0x000fca0000000008 */
[----:B------:R-:W0:Y:S02]  /*2770*/  ATOM.E.CAS.STRONG.GPU PT, R8, [R4], R13, R3 ;  /* 0x0000000d0408738b */ /* 0x000e2400001ee103 */
[----:B0-----:R-:W-:Y:S01]  /*2780*/  ISETP.NE.U32.AND P1, PT, R8, R13, PT ;  /* 0x0000000d0800720c */ /* 0x001fe20003f25070 */
[----:B------:R-:W-:-:S12]  /*2790*/  IMAD.MOV.U32 R13, RZ, RZ, R8 ;  /* 0x000000ffff0d7224 */ /* 0x000fd800078e0008 */
[----:B------:R-:W-:Y:S05]  /*27a0*/  @P1 BRA `(.L_x_468) ;  /* 0xffffffa000001947 */ /* 0x000fea000383ffff */
[----:B------:R-:W-:Y:S05]  /*27b0*/  BSYNC B0 ;  /* 0x0000000000007941 */ /* 0x000fea0003800000 */
.L_x_467:
        /* <DEDUP_REMOVED lines=25> */
.L_x_470:
[----:B------:R-:W-:-:S05]  /*2950*/  HADD2 R0, R13, R8.H0_H0 ;  /* 0x200000080d007230 */ /* 0x000fca0000000000 */
[----:B------:R-:W-:-:S05]  /*2960*/  PRMT R5, R13, R4, R0 ;  /* 0x000000040d057216 */ /* 0x000fca0000000000 */
[----:B------:R-:W0:Y:S02]  /*2970*/  ATOM.E.CAS.STRONG.GPU PT, R0, [R6], R13, R5 ;  /* 0x0000000d0600738b */ /* 0x000e2400001ee105 */
[----:B0-----:R-:W-:Y:S01]  /*2980*/  ISETP.NE.U32.AND P1, PT, R0, R13, PT ;  /* 0x0000000d0000720c */ /* 0x001fe20003f25070 */
[----:B------:R-:W-:-:S12]  /*2990*/  IMAD.MOV.U32 R13, RZ, RZ, R0 ;  /* 0x000000ffff0d7224 */ /* 0x000fd800078e0000 */
[----:B------:R-:W-:Y:S05]  /*29a0*/  @P1 BRA `(.L_x_470) ;  /* 0xffffffa000001947 */ /* 0x000fea000383ffff */
[----:B------:R-:W-:Y:S05]  /*29b0*/  BSYNC B0 ;  /* 0x0000000000007941 */ /* 0x000fea0003800000 */
.L_x_469:
[----:B------:R-:W-:Y:S01]  /*29c0*/  IADD3 R11, R11, -0x4, RZ ;  /* 0xfffffffc0b0b7810 */ /* 0x000fe20007ffe0ff */
[----:B------:R-:W-:-:S03]  /*29d0*/  UIADD3 UR5, UR5, 0x4, URZ ;  /* 0x0000000405057890 */ /* 0x000fc6000fffe03f */
[----:B------:R-:W-:-:S13]  /*29e0*/  ISETP.NE.AND P1, PT, R11, RZ, PT ;  /* 0x000000ff0b00720c */ /* 0x000fda0003f25270 */
[----:B------:R-:W-:Y:S05]  /*29f0*/  @P1 BRA `(.L_x_471) ;  /* 0xfffff78000001947 */ /* 0x000fea000383ffff */
.L_x_462:
[----:B------:R-:W-:-:S13]  /*2a00*/  ISETP.NE.AND P0, PT, R10, RZ, PT ;  /* 0x000000ff0a00720c */ /* 0x000fda0003f05270 */
[----:B------:R-:W-:Y:S05]  /*2a10*/  @!P0 EXIT ;  /* 0x000000000000894d */ /* 0x000fea0003800000 */
[----:B------:R-:W-:Y:S02]  /*2a20*/  UIADD3 UR6, UR12, UR5, URZ ;  /* 0x000000050c067290 */ /* 0x000fe4000fffe03f */
[----:B------:R-:W-:Y:S02]  /*2a30*/  ULDC.S8 UR4, c[0x0][0x1c3] ;  /* 0x000070c000047ab9 */ /* 0x000fe40000000200 */
[----:B------:R-:W-:Y:S01]  /*2a40*/  ISETP.NE.AND P0, PT, RZ, UR4, PT ;  /* 0x00000004ff007c0c */ /* 0x000fe2000bf05270 */
[----:B------:R-:W-:Y:S01]  /*2a50*/  UIMAD UR4, UR5, 0x4, UR13 ;  /* 0x00000004050478a4 */ /* 0x000fe2000f8e020d */
[----:B------:R-:W-:Y:S02]  /*2a60*/  IMAD.U32 R0, RZ, RZ, UR6 ;  /* 0x00000006ff007e24 */ /* 0x000fe4000f8e00ff */
.L_x_474:
[----:B------:R-:W-:-:S04]  /*2a70*/  IMAD.MOV.U32 R3, RZ, RZ, 0x4 ;  /* 0x00000004ff037424 */ /* 0x000fc800078e00ff */
[----:B0-----:R-:W-:-:S06]  /*2a80*/  IMAD.WIDE.U32 R2, R0, R3, c[0x0][0x190] ;  /* 0x0000640000027625 */ /* 0x001fcc00078e0003 */
[----:B------:R-:W2:Y:S02]  /*2a90*/  LDG.E.CONSTANT R3, [R2.64] ;  /* 0x0000000a02037981 */ /* 0x000ea4000c1e9900 */
[----:B--2--5:R-:W-:Y:S02]  /*2aa0*/  SHF.R.S32.HI R6, RZ, 0x1f, R3 ;  /* 0x0000001fff067819 */ /* 0x024fe40000011403 */
        /* <DEDUP_REMOVED lines=20> */
.L_x_473:
[----:B------:R-:W-:-:S05]  /*2bf0*/  HADD2 R4, R9, R8.H0_H0 ;  /* 0x2000000809047230 */ /* 0x000fca0000000000 */
[----:B------:R-:W-:-:S05]  /*2c00*/  PRMT R5, R9, R11, R4 ;  /* 0x0000000b09057216 */ /* 0x000fca0000000004 */
[----:B------:R-:W0:Y:S02]  /*2c10*/  ATOM.E.CAS.STRONG.GPU PT, R4, [R6], R9, R5 ;  /* 0x000000090604738b */ /* 0x000e2400001ee105 */
[----:B0-----:R-:W-:Y:S01]  /*2c20*/  ISETP.NE.U32.AND P1, PT, R4, R9, PT ;  /* 0x000000090400720c */ /* 0x001fe20003f25070 */
[----:B------:R-:W-:-:S12]  /*2c30*/  IMAD.MOV.U32 R9, RZ, RZ, R4 ;  /* 0x000000ffff097224 */ /* 0x000fd800078e0004 */
[----:B------:R-:W-:Y:S05]  /*2c40*/  @P1 BRA `(.L_x_473) ;  /* 0xffffffa000001947 */ /* 0x000fea000383ffff */
[----:B------:R-:W-:Y:S05]  /*2c50*/  BSYNC B0 ;  /* 0x0000000000007941 */ /* 0x000fea0003800000 */
.L_x_472:
[----:B------:R-:W-:Y:S01]  /*2c60*/  IADD3 R10, R10, -0x1, RZ ;  /* 0xffffffff0a0a7810 */ /* 0x000fe20007ffe0ff */
[----:B------:R-:W-:Y:S01]  /*2c70*/  UIADD3 UR4, UR4, 0x4, URZ ;  /* 0x0000000404047890 */ /* 0x000fe2000fffe03f */
[----:B------:R-:W-:Y:S02]  /*2c80*/  IADD3 R0, R0, 0x1, RZ ;  /* 0x0000000100007810 */ /* 0x000fe40007ffe0ff */
[----:B------:R-:W-:-:S13]  /*2c90*/  ISETP.NE.AND P1, PT, R10, RZ, PT ;  /* 0x000000ff0a00720c */ /* 0x000fda0003f25270 */
[----:B------:R-:W-:Y:S05]  /*2ca0*/  @P1 BRA `(.L_x_474) ;  /* 0xfffffdc000001947 */ /* 0x000fea000383ffff */
[----:B------:R-:W-:Y:S05]  /*2cb0*/  EXIT ;  /* 0x000000000000794d */ /* 0x000fea0003800000 */
        .weak           $__internal_15_$__cuda_sm20_div_u64
        .type           $__internal_15_$__cuda_sm20_div_u64,@function
        .size           $__internal_15_$__cuda_sm20_div_u64,(.L_x_491 - $__internal_15_$__cuda_sm20_div_u64)
$__internal_15_$__cuda_sm20_div_u64:
        /* <DEDUP_REMOVED lines=65> */
[----:B------:R-:W-:Y:S06]  /*30d0*/  RET.REL.NODEC R6 `(_Z21moe_wna16_gemm_kernelI6__halfLi4ELi1EEvPKT_PS1_PKjS3_S6_PKfPKiSA_SA_tttjjjtttbb) ;  /* 0xffffcf2006007950 */ /* 0x000fec0003c3ffff */
.L_x_475:
        /* <DEDUP_REMOVED lines=10> */
.L_x_491:


//--------------------- .nv.shared._Z21moe_wna16_gemm_kernelI13__nv_bfloat16Li8ELi8EEvPKT_PS1_PKjS3_S6_PKfPKiSA_SA_tttjjjtttbb --------------------------
	.section	.nv.shared._Z21moe_wna16_gemm_kernelI13__nv_bfloat16Li8ELi8EEvPKT_PS1_PKjS3_S6_PKfPKiSA_SA_tttjjjtttbb,"aw",@nobits
	.sectionflags	@""
	.align	16


//--------------------- .nv.global                --------------------------
	.section	.nv.global,"aw",@nobits
.nv.global:
	.type		_ZN43_INTERNAL_27fab942_12_moe_wna16_cu_addae3ac4cuda3std3__48in_placeE,@object
	.size		_ZN43_INTERNAL_27fab942_12_moe_wna16_cu_addae3ac4cuda3std3__48in_placeE,(_ZN43_INTERNAL_27fab942_12_moe_wna16_cu_addae3ac4cuda3std6ranges3__45__cpo8distanceE - _ZN43_INTERNAL_27fab942_12_moe_wna16_cu_addae3ac4cuda3std3__48in_placeE)
_ZN43_INTERNAL_27fab942_12_moe_wna16_cu_addae3ac4cuda3std3__48in_placeE:
	.zero		1
	.type		_ZN43_INTERNAL_27fab942_12_moe_wna16_cu_addae3ac4cuda3std6ranges3__45__cpo8distanceE,@object
	.size		_ZN43_INTERNAL_27fab942_12_moe_wna16_cu_addae3ac4cuda3std6ranges3__45__cpo8distanceE,(_ZN43_INTERNAL_27fab942_12_moe_wna16_cu_addae3ac4cuda3std3__45__cpo6cbeginE - _ZN43_INTERNAL_27fab942_12_moe_wna16_cu_addae3ac4cuda3std6ranges3__45__cpo8distanceE)
_ZN43_INTERNAL_27fab942_12_moe_wna16_cu_addae3ac4cuda3std6ranges3__45__cpo8distanceE:
	.zero		1
	.type		_ZN43_INTERNAL_27fab942_12_moe_wna16_cu_addae3ac4cuda3std3__45__cpo6cbeginE,@object
	.size		_ZN43_INTERNAL_27fab942_12_moe_wna16_cu_addae3ac4cuda3std3__45__cpo6cbeginE,(_ZN43_INTERNAL_27fab942_12_moe_wna16_cu_addae3ac4cuda3std6ranges3__45__cpo7advanceE - _ZN43_INTERNAL_27fab942_12_moe_wna16_cu_addae3ac4cuda3std3__45__cpo6cbeginE)
_ZN43_INTERNAL_27fab942_12_moe_wna16_cu_addae3ac4cuda3std3__45__cpo6cbeginE:
	.zero		1
	.type		_ZN43_INTERNAL_27fab942_12_moe_wna16_cu_addae3ac4cuda3std6ranges3__45__cpo7advanceE,@object
	.size		_ZN43_INTERNAL_27fab942_12_moe_wna16_cu_addae3ac4cuda3std6ranges3__45__cpo7advanceE,(_ZN43_INTERNAL_27fab942_12_moe_wna16_cu_addae3ac4cuda3std3__45__cpo7crbeginE - _ZN43_INTERNAL_27fab942_12_moe_wna16_cu_addae3ac4cuda3std6ranges3__45__cpo7advanceE)
_ZN43_INTERNAL_27fab942_12_moe_wna16_cu_addae3ac4cuda3std6ranges3__45__cpo7advanceE:
	.zero		1
	.type		_ZN43_INTERNAL_27fab942_12_moe_wna16_cu_addae3ac4cuda3std3__45__cpo7crbeginE,@object
	.size		_ZN43_INTERNAL_27fab942_12_moe_wna16_cu_addae3ac4cuda3std3__45__cpo7crbeginE,(_ZN43_INTERNAL_27fab942_12_moe_wna16_cu_addae3ac4cuda3std6ranges3__45__cpo4dataE - _ZN43_INTERNAL_27fab942_12_moe_wna16_cu_addae3ac4cuda3std3__45__cpo7crbeginE)
_ZN43_INTERNAL_27fab942_12_moe_wna16_cu_addae3ac4cuda3std3__45__cpo7crbeginE:
	.zero		1
	.type		_ZN43_INTERNAL_27fab942_12_moe_wna16_cu_addae3ac4cuda3std6ranges3__45__cpo4dataE,@object
	.size		_ZN43_INTERNAL_27fab942_12_moe_wna16_cu_addae3ac4cuda3std6ranges3__45__cpo4dataE,(_ZN43_INTERNAL_27fab942_12_moe_wna16_cu_addae3ac4cuda3std6ranges3__45__cpo5beginE - _ZN43_INTERNAL_27fab942_12_moe_wna16_cu_addae3ac4cuda3std6ranges3__45__cpo4dataE)
_ZN43_INTERNAL_27fab942_12_moe_wna16_cu_addae3ac4cuda3std6ranges3__45__cpo4dataE:
	.zero		1
	.type		_ZN43_INTERNAL_27fab942_12_moe_wna16_cu_addae3ac4cuda3std6ranges3__45__cpo5beginE,@object
	.size		_ZN43_INTERNAL_27fab942_12_moe_wna16_cu_addae3ac4cuda3std6ranges3__45__cpo5beginE,(_ZN43_INTERNAL_27fab942_12_moe_wna16_cu_addae3ac4cuda3std3__445_GLOBAL__N__27fab942_12_moe_wna16_cu_addae3ac6ignoreE - _ZN43_INTERNAL_27fab942_12_moe_wna16_cu_addae3ac4cuda3std6ranges3__45__cpo5beginE)
_ZN43_INTERNAL_27fab942_12_moe_wna16_cu_addae3ac4cuda3std6ranges3__45__cpo5beginE:
	.zero		1
	.type		_ZN43_INTERNAL_27fab942_12_moe_wna16_cu_addae3ac4cuda3std3__445_GLOBAL__N__27fab942_12_moe_wna16_cu_addae3ac6ignoreE,@object
	.size		_ZN43_INTERNAL_27fab942_12_moe_wna16_cu_addae3ac4cuda3std3__445_GLOBAL__N__27fab942_12_moe_wna16_cu_addae3ac6ignoreE,(_ZN43_INTERNAL_27fab942_12_moe_wna16_cu_addae3ac4cuda3std6ranges3__45__cpo4sizeE - _ZN43_INTERNAL_27fab942_12_moe_wna16_cu_addae3ac4cuda3std3__445_GLOBAL__N__27fab942_12_moe_wna16_cu_addae3ac6ignoreE)
_ZN43_INTERNAL_27fab942_12_moe_wna16_cu_addae3ac4cuda3std3__445_GLOBAL__N__27fab942_12_moe_wna16_cu_addae3ac6ignoreE:
	.zero		1
	.type		_ZN43_INTERNAL_27fab942_12_moe_wna16_cu_addae3ac4cuda3std6ranges3__45__cpo4sizeE,@object
	.size		_ZN43_INTERNAL_27fab942_12_moe_wna16_cu_addae3ac4cuda3std6ranges3__45__cpo4sizeE,(_ZN43_INTERNAL_27fab942_12_moe_wna16_cu_addae3ac4cuda3std3__45__cpo5beginE - _ZN43_INTERNAL_27fab942_12_moe_wna16_cu_addae3ac4cuda3std6ranges3__45__cpo4sizeE)
_ZN43_INTERNAL_27fab942_12_moe_wna16_cu_addae3ac4cuda3std6ranges3__45__cpo4sizeE:
	.zero		1
	.type		_ZN43_INTERNAL_27fab942_12_moe_wna16_cu_addae3ac4cuda3std3__45__cpo5beginE,@object
	.size		_ZN43_INTERNAL_27fab942_12_moe_wna16_cu_addae3ac4cuda3std3__45__cpo5beginE,(_ZN43_INTERNAL_27fab942_12_moe_wna16_cu_addae3ac4cuda3std6ranges3__45__cpo6cbeginE - _ZN43_INTERNAL_27fab942_12_moe_wna16_cu_addae3ac4cuda3std3__45__cpo5beginE)
_ZN43_INTERNAL_27fab942_12_moe_wna16_cu_addae3ac4cuda3std3__45__cpo5beginE:
	.zero		1
	.type		_ZN43_INTERNAL_27fab942_12_moe_wna16_cu_addae3ac4cuda3std6ranges3__45__cpo6cbeginE,@object
	.size		_ZN43_INTERNAL_27fab942_12_moe_wna16_cu_addae3ac4cuda3std6ranges3__45__cpo6cbeginE,(_ZN43_INTERNAL_27fab942_12_moe_wna16_cu_addae3ac4cuda3std3__45__cpo6rbeginE - _ZN43_INTERNAL_27fab942_12_moe_wna16_cu_addae3ac4cuda3std6ranges3__45__cpo6cbeginE)
_ZN43_INTERNAL_27fab942_12_moe_wna16_cu_addae3ac4cuda3std6ranges3__45__cpo6cbeginE:
	.zero		1
	.type		_ZN43_INTERNAL_27fab942_12_moe_wna16_cu_addae3ac4cuda3std3__45__cpo6rbeginE,@object
	.size		_ZN43_INTERNAL_27fab942_12_moe_wna16_cu_addae3ac4cuda3std3__45__cpo6rbeginE,(_ZN43_INTERNAL_27fab942_12_moe_wna16_cu_addae3ac4cuda3std6ranges3__45__cpo4nextE - _ZN43_INTERNAL_27fab942_12_moe_wna16_cu_addae3ac4cuda3std3__45__cpo6rbeginE)
_ZN43_INTERNAL_27fab942_12_moe_wna16_cu_addae3ac4cuda3std3__45__cpo6rbeginE:
	.zero		1
	.type		_ZN43_INTERNAL_27fab942_12_moe_wna16_cu_addae3ac4cuda3std6ranges3__45__cpo4nextE,@object
	.size		_ZN43_INTERNAL_27fab942_12_moe_wna16_cu_addae3ac4cuda3std6ranges3__45__cpo4nextE,(_ZN43_INTERNAL_27fab942_12_moe_wna16_cu_addae3ac4cuda3std6ranges3__45__cpo4swapE - _ZN43_INTERNAL_27fab942_12_moe_wna16_cu_addae3ac4cuda3std6ranges3__45__cpo4nextE)
_ZN43_INTERNAL_27fab942_12_moe_wna16_cu_addae3ac4cuda3std6ranges3__45__cpo4nextE:
	.zero		1
	.type		_ZN43_INTERNAL_27fab942_12_moe_wna16_cu_addae3ac4cuda3std6ranges3__45__cpo4swapE,@object
	.size		_ZN43_INTERNAL_27fab942_12_moe_wna16_cu_addae3ac4cuda3std6ranges3__45__cpo4swapE,(_ZN43_INTERNAL_27fab942_12_moe_wna16_cu_addae3ac4cuda3std3__420unreachable_sentinelE - _ZN43_INTERNAL_27fab942_12_moe_wna16_cu_addae3ac4cuda3std6ranges3__45__cpo4swapE)
_ZN43_INTERNAL_27fab942_12_moe_wna16_cu_addae3ac4cuda3std6ranges3__45__cpo4swapE:
	.zero		1
	.type		_ZN43_INTERNAL_27fab942_12_moe_wna16_cu_addae3ac4cuda3std3__420unreachable_sentinelE,@object
	.size		_ZN43_INTERNAL_27fab942_12_moe_wna16_cu_addae3ac4cuda3std3__420unreachable_sentinelE,(_ZN43_INTERNAL_27fab942_12_moe_wna16_cu_addae3ac6thrust23THRUST_300001_SM_800_NS6system6detail10sequential3seqE - _ZN43_INTERNAL_27fab942_12_moe_wna16_cu_addae3ac4cuda3std3__420unreachable_sentinelE)
_ZN43_INTERNAL_27fab942_12_moe_wna16_cu_addae3ac4cuda3std3__420unreachable_sentinelE:
	.zero		1
	.type		_ZN43_INTERNAL_27fab942_12_moe_wna16_cu_addae3ac6thrust23THRUST_300001_SM_800_NS6system6detail10sequential3seqE,@object
	.size		_ZN43_INTERNAL_27fab942_12_moe_wna16_cu_addae3ac6thrust23THRUST_300001_SM_800_NS6system6detail10sequential3seqE,(_ZN43_INTERNAL_27fab942_12_moe_wna16_cu_addae3ac4cuda3std3__45__cpo4cendE - _ZN43_INTERNAL_27fab942_12_moe_wna16_cu_addae3ac6thrust23THRUST_300001_SM_800_NS6system6detail10sequential3seqE)
_ZN43_INTERNAL_27fab942_12_moe_wna16_cu_addae3ac6thrust23THRUST_300001_SM_800_NS6system6detail10sequential3seqE:
	.zero		1
	.type		_ZN43_INTERNAL_27fab942_12_moe_wna16_cu_addae3ac4cuda3std3__45__cpo4cendE,@object
	.size		_ZN43_INTERNAL_27fab942_12_moe_wna16_cu_addae3ac4cuda3std3__45__cpo4cendE,(_ZN43_INTERNAL_27fab942_12_moe_wna16_cu_addae3ac4cuda3std6ranges3__45__cpo9iter_swapE - _ZN43_INTERNAL_27fab942_12_moe_wna16_cu_addae3ac4cuda3std3__45__cpo4cendE)
_ZN43_INTERNAL_27fab942_12_moe_wna16_cu_addae3ac4cuda3std3__45__cpo4cendE:
	.zero		1
	.type		_ZN43_INTERNAL_27fab942_12_moe_wna16_cu_addae3ac4cuda3std6ranges3__45__cpo9iter_swapE,@object
	.size		_ZN43_INTERNAL_27fab942_12_moe_wna16_cu_addae3ac4cuda3std6ranges3__45__cpo9iter_swapE,(_ZN43_INTERNAL_27fab942_12_moe_wna16_cu_addae3ac4cuda3std3__45__cpo5crendE - _ZN43_INTERNAL_27fab942_12_moe_wna16_cu_addae3ac4cuda3std6ranges3__45__cpo9iter_swapE)
_ZN43_INTERNAL_27fab942_12_moe_wna16_cu_addae3ac4cuda3std6ranges3__45__cpo9iter_swapE:
	.zero		1
	.type		_ZN43_INTERNAL_27fab942_12_moe_wna16_cu_addae3ac4cuda3std3__45__cpo5crendE,@object
	.size		_ZN43_INTERNAL_27fab942_12_moe_wna16_cu_addae3ac4cuda3std3__45__cpo5crendE,(_ZN43_INTERNAL_27fab942_12_moe_wna16_cu_addae3ac4cuda3std6ranges3__45__cpo5cdataE - _ZN43_INTERNAL_27fab942_12_moe_wna16_cu_addae3ac4cuda3std3__45__cpo5crendE)
_ZN43_INTERNAL_27fab942_12_moe_wna16_cu_addae3ac4cuda3std3__45__cpo5crendE:
	.zero		1
	.type		_ZN43_INTERNAL_27fab942_12_moe_wna16_cu_addae3ac4cuda3std6ranges3__45__cpo5cdataE,@object
	.size		_ZN43_INTERNAL_27fab942_12_moe_wna16_cu_addae3ac4cuda3std6ranges3__45__cpo5cdataE,(_ZN43_INTERNAL_27fab942_12_moe_wna16_cu_addae3ac4cuda3std6ranges3__45__cpo3endE - _ZN43_INTERNAL_27fab942_12_moe_wna16_cu_addae3ac4cuda3std6ranges3__45__cpo5cdataE)
_ZN43_INTERNAL_27fab942_12_moe_wna16_cu_addae3ac4cuda3std6ranges3__45__cpo5cdataE:
	.zero		1
	.type		_ZN43_INTERNAL_27fab942_12_moe_wna16_cu_addae3ac4cuda3std6ranges3__45__cpo3endE,@object
	.size		_ZN43_INTERNAL_27fab942_12_moe_wna16_cu_addae3ac4cuda3std6ranges3__45__cpo3endE,(_ZN43_INTERNAL_27fab942_12_moe_wna16_cu_addae3ac4cuda3std3__419piecewise_constructE - _ZN43_INTERNAL_27fab942_12_moe_wna16_cu_addae3ac4cuda3std6ranges3__45__cpo3endE)
_ZN43_INTERNAL_27fab942_12_moe_wna16_cu_addae3ac4cuda3std6ranges3__45__cpo3endE:
	.zero		1
	.type		_ZN43_INTERNAL_27fab942_12_moe_wna16_cu_addae3ac4cuda3std3__419piecewise_constructE,@object
	.size		_ZN43_INTERNAL_27fab942_12_moe_wna16_cu_addae3ac4cuda3std3__419piecewise_constructE,(_ZN43_INTERNAL_27fab942_12_moe_wna16_cu_addae3ac4cuda3std6ranges3__45__cpo5ssizeE - _ZN43_INTERNAL_27fab942_12_moe_wna16_cu_addae3ac4cuda3std3__419piecewise_constructE)
_ZN43_INTERNAL_27fab942_12_moe_wna16_cu_addae3ac4cuda3std3__419piecewise_constructE:
	.zero		1
	.type		_ZN43_INTERNAL_27fab942_12_moe_wna16_cu_addae3ac4cuda3std6ranges3__45__cpo5ssizeE,@object
	.size		_ZN43_INTERNAL_27fab942_12_moe_wna16_cu_addae3ac4cuda3std6ranges3__45__cpo5ssizeE,(_ZN43_INTERNAL_27fab942_12_moe_wna16_cu_addae3ac4cuda3std3__45__cpo3endE - _ZN43_INTERNAL_27fab942_12_moe_wna16_cu_addae3ac4cuda3std6ranges3__45__cpo5ssizeE)
_ZN43_INTERNAL_27fab942_12_moe_wna16_cu_addae3ac4cuda3std6ranges3__45__cpo5ssizeE:
	.zero		1
	.type		_ZN43_INTERNAL_27fab942_12_moe_wna16_cu_addae3ac4cuda3std3__45__cpo3endE,@object
	.size		_ZN43_INTERNAL_27fab942_12_moe_wna16_cu_addae3ac4cuda3std3__45__cpo3endE,(_ZN43_INTERNAL_27fab942_12_moe_wna16_cu_addae3ac4cuda3std6ranges3__45__cpo4cendE - _ZN43_INTERNAL_27fab942_12_moe_wna16_cu_addae3ac4cuda3std3__45__cpo3endE)
_ZN43_INTERNAL_27fab942_12_moe_wna16_cu_addae3ac4cuda3std3__45__cpo3endE:
	.zero		1
	.type		_ZN43_INTERNAL_27fab942_12_moe_wna16_cu_addae3ac4cuda3std6ranges3__45__cpo4cendE,@object
	.size		_ZN43_INTERNAL_27fab942_12_moe_wna16_cu_addae3ac4cuda3std6ranges3__45__cpo4cendE,(_ZN43_INTERNAL_27fab942_12_moe_wna16_cu_addae3ac4cuda3std3__45__cpo4rendE - _ZN43_INTERNAL_27fab942_12_moe_wna16_cu_addae3ac4cuda3std6ranges3__45__cpo4cendE)
_ZN43_INTERNAL_27fab942_12_moe_wna16_cu_addae3ac4cuda3std6ranges3__45__cpo4cendE:
	.zero		1
	.type		_ZN43_INTERNAL_27fab942_12_moe_wna16_cu_addae3ac4cuda3std3__45__cpo4rendE,@object
	.size		_ZN43_INTERNAL_27fab942_12_moe_wna16_cu_addae3ac4cuda3std3__45__cpo4rendE,(_ZN43_INTERNAL_27fab942_12_moe_wna16_cu_addae3ac4cuda3std6ranges3__45__cpo4prevE - _ZN43_INTERNAL_27fab942_12_moe_wna16_cu_addae3ac4cuda3std3__45__cpo4rendE)
_ZN43_INTERNAL_27fab942_12_moe_wna16_cu_addae3ac4cuda3std3__45__cpo4rendE:
	.zero		1
	.type		_ZN43_INTERNAL_27fab942_12_moe_wna16_cu_addae3ac4cuda3std6ranges3__45__cpo4prevE,@object
	.size		_ZN43_INTERNAL_27fab942_12_moe_wna16_cu_addae3ac4cuda3std6ranges3__45__cpo4prevE,(_ZN43_INTERNAL_27fab942_12_moe_wna16_cu_addae3ac4cuda3std6ranges3__45__cpo9iter_moveE - _ZN43_INTERNAL_27fab942_12_moe_wna16_cu_addae3ac4cuda3std6ranges3__45__cpo4prevE)
_ZN43_INTERNAL_27fab942_12_moe_wna16_cu_addae3ac4cuda3std6ranges3__45__cpo4prevE:
	.zero		1
	.type		_ZN43_INTERNAL_27fab942_12_moe_wna16_cu_addae3ac4cuda3std6ranges3__45__cpo9iter_moveE,@object
	.size		_ZN43_INTERNAL_27fab942_12_moe_wna16_cu_addae3ac4cuda3std6ranges3__45__cpo9iter_moveE,(.L_13 - _ZN43_INTERNAL_27fab942_12_moe_wna16_cu_addae3ac4cuda3std6ranges3__45__cpo9iter_moveE)
_ZN43_INTERNAL_27fab942_12_moe_wna16_cu_addae3ac4cuda3std6ranges3__45__cpo9iter_moveE:
	.zero		1
.L_13:


//--------------------- .nv.shared._Z21moe_wna16_gemm_kernelI13__nv_bfloat16Li8ELi4EEvPKT_PS1_PKjS3_S6_PKfPKiSA_SA_tttjjjtttbb --------------------------
	.section	.nv.shared._Z21moe_wna16_gemm_kernelI13__nv_bfloat16Li8ELi4EEvPKT_PS1_PKjS3_S6_PKfPKiSA_SA_tttjjjtttbb,"aw",@nobits
	.sectionflags	@""
	.align	16


//--------------------- .nv.shared._Z21moe_wna16_gemm_kernelI13__nv_bfloat16Li8ELi2EEvPKT_PS1_PKjS3_S6_PKfPKiSA_SA_tttjjjtttbb --------------------------
	.section	.nv.shared._Z21moe_wna16_gemm_kernelI13__nv_bfloat16Li8ELi2EEvPKT_PS1_PKjS3_S6_PKfPKiSA_SA_tttjjjtttbb,"aw",@nobits
	.sectionflags	@""
	.align	16


//--------------------- .nv.shared._Z21moe_wna16_gemm_kernelI13__nv_bfloat16Li8ELi1EEvPKT_PS1_PKjS3_S6_PKfPKiSA_SA_tttjjjtttbb --------------------------
	.section	.nv.shared._Z21moe_wna16_gemm_kernelI13__nv_bfloat16Li8ELi1EEvPKT_PS1_PKjS3_S6_PKfPKiSA_SA_tttjjjtttbb,"aw",@nobits
	.sectionflags	@""
	.align	16


//--------------------- .nv.shared._Z21moe_wna16_gemm_kernelI13__nv_bfloat16Li4ELi8EEvPKT_PS1_PKjS3_S6_PKfPKiSA_SA_tttjjjtttbb --------------------------
	.section	.nv.shared._Z21moe_wna16_gemm_kernelI13__nv_bfloat16Li4ELi8EEvPKT_PS1_PKjS3_S6_PKfPKiSA_SA_tttjjjtttbb,"aw",@nobits
	.sectionflags	@""
	.align	16


//--------------------- .nv.shared._Z21moe_wna16_gemm_kernelI13__nv_bfloat16Li4ELi4EEvPKT_PS1_PKjS3_S6_PKfPKiSA_SA_tttjjjtttbb --------------------------
	.section	.nv.shared._Z21moe_wna16_gemm_kernelI13__nv_bfloat16Li4ELi4EEvPKT_PS1_PKjS3_S6_PKfPKiSA_SA_tttjjjtttbb,"aw",@nobits
	.sectionflags	@""
	.align	16


//--------------------- .nv.shared._Z21moe_wna16_gemm_kernelI13__nv_bfloat16Li4ELi2EEvPKT_PS1_PKjS3_S6_PKfPKiSA_SA_tttjjjtttbb --------------------------
	.section	.nv.shared._Z21moe_wna16_gemm_kernelI13__nv_bfloat16Li4ELi2EEvPKT_PS1_PKjS3_S6_PKfPKiSA_SA_tttjjjtttbb,"aw",@nobits
	.sectionflags	@""
	.align	16


//--------------------- .nv.shared._Z21moe_wna16_gemm_kernelI13__nv_bfloat16Li4ELi1EEvPKT_PS1_PKjS3_S6_PKfPKiSA_SA_tttjjjtttbb --------------------------
	.section	.nv.shared._Z21moe_wna16_gemm_kernelI13__nv_bfloat16Li4ELi1EEvPKT_PS1_PKjS3_S6_PKfPKiSA_SA_tttjjjtttbb,"aw",@nobits
	.sectionflags	@""
	.align	16


//--------------------- .nv.shared._Z21moe_wna16_gemm_kernelI6__halfLi8ELi8EEvPKT_PS1_PKjS3_S6_PKfPKiSA_SA_tttjjjtttbb --------------------------
	.section	.nv.shared._Z21moe_wna16_gemm_kernelI6__halfLi8ELi8EEvPKT_PS1_PKjS3_S6_PKfPKiSA_SA_tttjjjtttbb,"aw",@nobits
	.sectionflags	@""
	.align	16


//--------------------- .nv.shared._Z21moe_wna16_gemm_kernelI6__halfLi8ELi4EEvPKT_PS1_PKjS3_S6_PKfPKiSA_SA_tttjjjtttbb --------------------------
	.section	.nv.shared._Z21moe_wna16_gemm_kernelI6__halfLi8ELi4EEvPKT_PS1_PKjS3_S6_PKfPKiSA_SA_tttjjjtttbb,"aw",@nobits
	.sectionflags	@""
	.align	16


//--------------------- .nv.shared._Z21moe_wna16_gemm_kernelI6__halfLi8ELi2EEvPKT_PS1_PKjS3_S6_PKfPKiSA_SA_tttjjjtttbb --------------------------
	.section	.nv.shared._Z21moe_wna16_gemm_kernelI6__halfLi8ELi2EEvPKT_PS1_PKjS3_S6_PKfPKiSA_SA_tttjjjtttbb,"aw",@nobits
	.sectionflags	@""
	.align	16


//--------------------- .nv.shared._Z21moe_wna16_gemm_kernelI6__halfLi8ELi1EEvPKT_PS1_PKjS3_S6_PKfPKiSA_SA_tttjjjtttbb --------------------------
	.section	.nv.shared._Z21moe_wna16_gemm_kernelI6__halfLi8ELi1EEvPKT_PS1_PKjS3_S6_PKfPKiSA_SA_tttjjjtttbb,"aw",@nobits
	.sectionflags	@""
	.align	16


//--------------------- .nv.shared._Z21moe_wna16_gemm_kernelI6__halfLi4ELi8EEvPKT_PS1_PKjS3_S6_PKfPKiSA_SA_tttjjjtttbb --------------------------
	.section	.nv.shared._Z21moe_wna16_gemm_kernelI6__halfLi4ELi8EEvPKT_PS1_PKjS3_S6_PKfPKiSA_SA_tttjjjtttbb,"aw",@nobits
	.sectionflags	@""
	.align	16


//--------------------- .nv.shared._Z21moe_wna16_gemm_kernelI6__halfLi4ELi4EEvPKT_PS1_PKjS3_S6_PKfPKiSA_SA_tttjjjtttbb --------------------------
	.section	.nv.shared._Z21moe_wna16_gemm_kernelI6__halfLi4ELi4EEvPKT_PS1_PKjS3_S6_PKfPKiSA_SA_tttjjjtttbb,"aw",@nobits
	.sectionflags	@""
	.align	16


//--------------------- .nv.shared._Z21moe_wna16_gemm_kernelI6__halfLi4ELi2EEvPKT_PS1_PKjS3_S6_PKfPKiSA_SA_tttjjjtttbb --------------------------
	.section	.nv.shared._Z21moe_wna16_gemm_kernelI6__halfLi4ELi2EEvPKT_PS1_PKjS3_S6_PKfPKiSA_SA_tttjjjtttbb,"aw",@nobits
	.sectionflags	@""
	.align	16


//--------------------- .nv.shared._Z21moe_wna16_gemm_kernelI6__halfLi4ELi1EEvPKT_PS1_PKjS3_S6_PKfPKiSA_SA_tttjjjtttbb --------------------------
	.section	.nv.shared._Z21moe_wna16_gemm_kernelI6__halfLi4ELi1EEvPKT_PS1_PKjS3_S6_PKfPKiSA_SA_tttjjjtttbb,"aw",@nobits
	.sectionflags	@""
	.align	16
